// auto-generated by cutlass_sweep.gemm — config: {"arch": "sm_90", "cluster_m": 2, "cluster_n": 1, "dtype": "bf16", "dtype_b": "bf16", "layout": "nt", "stages": 0, "tile_k": 64, "tile_m": 256, "tile_n": 384}
#include "cutlass/cutlass.h"
#include "cutlass/gemm/collective/collective_builder.hpp"
#include "cutlass/gemm/device/gemm_universal_adapter.h"
#include "cutlass/gemm/kernel/gemm_universal.hpp"
#include "cutlass/epilogue/collective/collective_builder.hpp"

using ElemA = cutlass::bfloat16_t;
using ElemB = cutlass::bfloat16_t;
using ElemCD = cutlass::bfloat16_t;
using Acc  = float;
using TileShape    = cute::Shape<cute::_256, cute::_384, cute::_64>;
using ClusterShape = cute::Shape<cute::_2, cute::_1, cute::_1>;

using CollectiveEpilogue = typename cutlass::epilogue::collective::CollectiveBuilder<
    cutlass::arch::Sm90, cutlass::arch::OpClassTensorOp,
    TileShape, ClusterShape,
    cutlass::epilogue::collective::EpilogueTileAuto,
    Acc, Acc,
    ElemCD, cutlass::layout::RowMajor, 128 / cutlass::sizeof_bits<ElemCD>::value,
    ElemCD, cutlass::layout::RowMajor, 128 / cutlass::sizeof_bits<ElemCD>::value,
    cutlass::epilogue::collective::EpilogueScheduleAuto
  >::CollectiveOp;

using CollectiveMainloop = typename cutlass::gemm::collective::CollectiveBuilder<
    cutlass::arch::Sm90, cutlass::arch::OpClassTensorOp,
    ElemA, cutlass::layout::RowMajor, 128 / cutlass::sizeof_bits<ElemA>::value,
    ElemB, cutlass::layout::ColumnMajor, 128 / cutlass::sizeof_bits<ElemB>::value,
    Acc,
    TileShape, ClusterShape,
    cutlass::gemm::collective::StageCountAutoCarveout<static_cast<int>(sizeof(typename CollectiveEpilogue::SharedStorage))>,
    cutlass::gemm::collective::KernelScheduleAuto
  >::CollectiveOp;

using GemmKernel = cutlass::gemm::kernel::GemmUniversal<
    cute::Shape<int,int,int,int>,
    CollectiveMainloop,
    CollectiveEpilogue
>;
using Gemm = cutlass::gemm::device::GemmUniversalAdapter<GemmKernel>;

// Force the device kernel symbol into the cubin without needing a host main.
auto* _anchor = &cutlass::device_kernel<GemmKernel>;


// ===== COMPILED SASS (sm_90a) =====

	.target	sm_90a

	.elftype	@"ET_EXEC"


//--------------------- .note.nv.tkinfo           --------------------------
	.section	.note.nv.tkinfo,"",@"SHT_NOTE"
	.sectionflags	@"SHF_NOTE_NV_TKINFO"
	.tkinfo
        /*0018*/ 	.word	0x00000002
        /*0030*/ 	.string	""
        /*0030*/ 	.string	"ptxas"
        /*0030*/ 	.string	"Cuda compilation tools, release 13.0, V13.0.88"
        /*0030*/ 	.string	"Build cuda_13.0.r13.0/compiler.36424714_0"
        /*0030*/ 	.string	"-arch sm_90a -m 64 "



//--------------------- .note.nv.cuinfo           --------------------------
	.section	.note.nv.cuinfo,"",@"SHT_NOTE"
	.sectionflags	@"SHF_NOTE_NV_CUINFO"
        /*0018*/ 	.short	0x0002
        /*001a*/ 	.short	0x005a
        /*001c*/ 	.short	0x0082
	.zero		2


//--------------------- .nv.info                  --------------------------
	.section	.nv.info,"",@"SHT_CUDA_INFO"
	.align	4


	//----- nvinfo : EIATTR_REGCOUNT
	.align		4
        /*0000*/ 	.byte	0x04, 0x2f
        /*0002*/ 	.short	(.L_15 - .L_14)
	.align		4
.L_14:
        /*0004*/ 	.word	index@(_ZN7cutlass13device_kernelINS_4gemm6kernel13GemmUniversalIN4cute5tupleIJiiiiEEENS1_10collective13CollectiveMmaINS1_34MainloopSm90TmaGmmaWarpSpecializedILi2ENS5_IJNS4_1CILi2EEENSA_ILi1EEESC_EEENS1_35KernelTmaWarpSpecializedCooperativeEEENS5_IJNSA_ILi256EEENSA_ILi384EEENSA_ILi64EEEEEENS_10bfloat16_tENS5_IJlSC_lEEESK_SL_NS4_8TiledMMAINS4_8MMA_AtomIJNS4_4SM904GMMA28MMA_64x192x16_F32BF16BF16_SSILNSP_5MajorE0ELSR_0ELNSP_7ScaleInE1ELSS_1EEEEEENS4_6LayoutISD_NS5_IJSC_NSA_ILi0EEESW_EEEEENS5_IJNS4_10UnderscoreESZ_SZ_EEEEENS4_13SM90_TMA_LOADENS4_14ComposedLayoutINS4_7SwizzleILi3ELi4ELi3EEENS4_18smem_ptr_flag_bitsILi16EEENSV_INS5_IJNSA_ILi8EEESI_EEENS5_IJSI_SC_EEEEEEEvNS4_8identityENS4_23SM90_TMA_LOAD_MULTICASTES1C_vS1D_EENS_8epilogue10collective6detail29Sm90TmaWarpSpecializedAdapterINS1H_15DefaultEpilogueISK_SL_SL_NS1G_6thread17LinearCombinationISK_Li1EffLNS1L_9ScaleType4KindE0ELNS_15FloatRoundStyleE2ESK_EENS1_15EpilogueDefaultEEEEEvvEEEEvNT_6ParamsE)
        /*0008*/ 	.word	0x000000a8


	//----- nvinfo : EIATTR_FRAME_SIZE
	.align		4
.L_15:
        /*000c*/ 	.byte	0x04, 0x11
        /*000e*/ 	.short	(.L_17 - .L_16)
	.align		4
.L_16:
        /*0010*/ 	.word	index@(_ZN7cutlass13device_kernelINS_4gemm6kernel13GemmUniversalIN4cute5tupleIJiiiiEEENS1_10collective13CollectiveMmaINS1_34MainloopSm90TmaGmmaWarpSpecializedILi2ENS5_IJNS4_1CILi2EEENSA_ILi1EEESC_EEENS1_35KernelTmaWarpSpecializedCooperativeEEENS5_IJNSA_ILi256EEENSA_ILi384EEENSA_ILi64EEEEEENS_10bfloat16_tENS5_IJlSC_lEEESK_SL_NS4_8TiledMMAINS4_8MMA_AtomIJNS4_4SM904GMMA28MMA_64x192x16_F32BF16BF16_SSILNSP_5MajorE0ELSR_0ELNSP_7ScaleInE1ELSS_1EEEEEENS4_6LayoutISD_NS5_IJSC_NSA_ILi0EEESW_EEEEENS5_IJNS4_10UnderscoreESZ_SZ_EEEEENS4_13SM90_TMA_LOADENS4_14ComposedLayoutINS4_7SwizzleILi3ELi4ELi3EEENS4_18smem_ptr_flag_bitsILi16EEENSV_INS5_IJNSA_ILi8EEESI_EEENS5_IJSI_SC_EEEEEEEvNS4_8identityENS4_23SM90_TMA_LOAD_MULTICASTES1C_vS1D_EENS_8epilogue10collective6detail29Sm90TmaWarpSpecializedAdapterINS1H_15DefaultEpilogueISK_SL_SL_NS1G_6thread17LinearCombinationISK_Li1EffLNS1L_9ScaleType4KindE0ELNS_15FloatRoundStyleE2ESK_EENS1_15EpilogueDefaultEEEEEvvEEEEvNT_6ParamsE)
        /*0014*/ 	.word	0x00000fb8


	//----- nvinfo : EIATTR_MIN_STACK_SIZE
	.align		4
.L_17:
        /*0018*/ 	.byte	0x04, 0x12
        /*001a*/ 	.short	(.L_19 - .L_18)
	.align		4
.L_18:
        /*001c*/ 	.word	index@(_ZN7cutlass13device_kernelINS_4gemm6kernel13GemmUniversalIN4cute5tupleIJiiiiEEENS1_10collective13CollectiveMmaINS1_34MainloopSm90TmaGmmaWarpSpecializedILi2ENS5_IJNS4_1CILi2EEENSA_ILi1EEESC_EEENS1_35KernelTmaWarpSpecializedCooperativeEEENS5_IJNSA_ILi256EEENSA_ILi384EEENSA_ILi64EEEEEENS_10bfloat16_tENS5_IJlSC_lEEESK_SL_NS4_8TiledMMAINS4_8MMA_AtomIJNS4_4SM904GMMA28MMA_64x192x16_F32BF16BF16_SSILNSP_5MajorE0ELSR_0ELNSP_7ScaleInE1ELSS_1EEEEEENS4_6LayoutISD_NS5_IJSC_NSA_ILi0EEESW_EEEEENS5_IJNS4_10UnderscoreESZ_SZ_EEEEENS4_13SM90_TMA_LOADENS4_14ComposedLayoutINS4_7SwizzleILi3ELi4ELi3EEENS4_18smem_ptr_flag_bitsILi16EEENSV_INS5_IJNSA_ILi8EEESI_EEENS5_IJSI_SC_EEEEEEEvNS4_8identityENS4_23SM90_TMA_LOAD_MULTICASTES1C_vS1D_EENS_8epilogue10collective6detail29Sm90TmaWarpSpecializedAdapterINS1H_15DefaultEpilogueISK_SL_SL_NS1G_6thread17LinearCombinationISK_Li1EffLNS1L_9ScaleType4KindE0ELNS_15FloatRoundStyleE2ESK_EENS1_15EpilogueDefaultEEEEEvvEEEEvNT_6ParamsE)
        /*0020*/ 	.word	0x00000fb8
.L_19:


//--------------------- .nv.compat                --------------------------
	.section	.nv.compat,"",@"SHT_CUDA_COMPAT_INFO"
	.align	4
        /*0000*/ 	.byte	0x02, 0x09, 0x01, 0x00, 0x02, 0x02, 0x04, 0x00, 0x02, 0x05, 0x05, 0x00, 0x03, 0x07, 0x01, 0x01
        /*0010*/ 	.byte	0x02, 0x03, 0x01, 0x00, 0x02, 0x06, 0x01, 0x00, 0x04, 0x0b, 0x08, 0x00, 0x00, 0x00, 0x00, 0x00
        /*0020*/ 	.byte	0x00, 0x00, 0x00, 0x00


//--------------------- .nv.info._ZN7cutlass13device_kernelINS_4gemm6kernel13GemmUniversalIN4cute5tupleIJiiiiEEENS1_10collective13CollectiveMmaINS1_34MainloopSm90TmaGmmaWarpSpecializedILi2ENS5_IJNS4_1CILi2EEENSA_ILi1EEESC_EEENS1_35KernelTmaWarpSpecializedCooperativeEEENS5_IJNSA_ILi256EEENSA_ILi384EEENSA_ILi64EEEEEENS_10bfloat16_tENS5_IJlSC_lEEESK_SL_NS4_8TiledMMAINS4_8MMA_AtomIJNS4_4SM904GMMA28MMA_64x192x16_F32BF16BF16_SSILNSP_5MajorE0ELSR_0ELNSP_7ScaleInE1ELSS_1EEEEEENS4_6LayoutISD_NS5_IJSC_NSA_ILi0EEESW_EEEEENS5_IJNS4_10UnderscoreESZ_SZ_EEEEENS4_13SM90_TMA_LOADENS4_14ComposedLayoutINS4_7SwizzleILi3ELi4ELi3EEENS4_18smem_ptr_flag_bitsILi16EEENSV_INS5_IJNSA_ILi8EEESI_EEENS5_IJSI_SC_EEEEEEEvNS4_8identityENS4_23SM90_TMA_LOAD_MULTICASTES1C_vS1D_EENS_8epilogue10collective6detail29Sm90TmaWarpSpecializedAdapterINS1H_15DefaultEpilogueISK_SL_SL_NS1G_6thread17LinearCombinationISK_Li1EffLNS1L_9ScaleType4KindE0ELNS_15FloatRoundStyleE2ESK_EENS1_15EpilogueDefaultEEEEEvvEEEEvNT_6ParamsE --------------------------
	.section	.nv.info._ZN7cutlass13device_kernelINS_4gemm6kernel13GemmUniversalIN4cute5tupleIJiiiiEEENS1_10collective13CollectiveMmaINS1_34MainloopSm90TmaGmmaWarpSpecializedILi2ENS5_IJNS4_1CILi2EEENSA_ILi1EEESC_EEENS1_35KernelTmaWarpSpecializedCooperativeEEENS5_IJNSA_ILi256EEENSA_ILi384EEENSA_ILi64EEEEEENS_10bfloat16_tENS5_IJlSC_lEEESK_SL_NS4_8TiledMMAINS4_8MMA_AtomIJNS4_4SM904GMMA28MMA_64x192x16_F32BF16BF16_SSILNSP_5MajorE0ELSR_0ELNSP_7ScaleInE1ELSS_1EEEEEENS4_6LayoutISD_NS5_IJSC_NSA_ILi0EEESW_EEEEENS5_IJNS4_10UnderscoreESZ_SZ_EEEEENS4_13SM90_TMA_LOADENS4_14ComposedLayoutINS4_7SwizzleILi3ELi4ELi3EEENS4_18smem_ptr_flag_bitsILi16EEENSV_INS5_IJNSA_ILi8EEESI_EEENS5_IJSI_SC_EEEEEEEvNS4_8identityENS4_23SM90_TMA_LOAD_MULTICASTES1C_vS1D_EENS_8epilogue10collective6detail29Sm90TmaWarpSpecializedAdapterINS1H_15DefaultEpilogueISK_SL_SL_NS1G_6thread17LinearCombinationISK_Li1EffLNS1L_9ScaleType4KindE0ELNS_15FloatRoundStyleE2ESK_EENS1_15EpilogueDefaultEEEEEvvEEEEvNT_6ParamsE,"",@"SHT_CUDA_INFO"
	.sectionflags	@""
	.align	4


	//----- nvinfo : EIATTR_CUDA_API_VERSION
	.align		4
        /*0000*/ 	.byte	0x04, 0x37
        /*0002*/ 	.short	(.L_21 - .L_20)
.L_20:
        /*0004*/ 	.word	0x00000082


	//----- nvinfo : EIATTR_KPARAM_INFO
	.align		4
.L_21:
        /*0008*/ 	.byte	0x04, 0x17
        /*000a*/ 	.short	(.L_23 - .L_22)
.L_22:
        /*000c*/ 	.word	0x00000000
        /*0010*/ 	.short	0x0000
        /*0012*/ 	.short	0x0070
        /*0014*/ 	.byte	0x00, 0xf0, 0x01, 0x10


	//----- nvinfo : EIATTR_SPARSE_MMA_MASK
	.align		4
.L_23:
        /*0018*/ 	.byte	0x03, 0x50
        /*001a*/ 	.short	0x0000


	//----- nvinfo : EIATTR_MAXREG_COUNT
	.align		4
        /*001c*/ 	.byte	0x03, 0x1b
        /*001e*/ 	.short	0x00a8


	//----- nvinfo : EIATTR_NUM_BARRIERS
	.align		4
        /*0020*/ 	.byte	0x02, 0x4c
        /*0022*/ 	.byte	0x01
	.zero		1


	//----- nvinfo : EIATTR_EXTERNS
	.align		4
        /*0024*/ 	.byte	0x04, 0x0f
        /*0026*/ 	.short	(.L_25 - .L_24)


	//   ....[0]....
	.align		4
.L_24:
        /*0028*/ 	.word	index@(__assertfail)


	//----- nvinfo : EIATTR_ANNOTATIONS
	.align		4
.L_25:
        /*002c*/ 	.byte	0x04, 0x55
        /*002e*/ 	.short	(.L_27 - .L_26)


	//   ....[0]....
.L_26:
        /*0030*/ 	.word	0x00000001
        /*0034*/ 	.byte	0x00, 0x07, 0x00, 0x00, 0x01, 0x00, 0x00, 0x00, 0xc0, 0x09, 0x00, 0x00, 0x01, 0x00, 0x00, 0x00
        /* <DEDUP_REMOVED lines=1554> */
        /*6164*/ 	.byte	0x90, 0xbf, 0x02, 0x00


	//----- nvinfo : EIATTR_MERCURY_ISA_VERSION
	.align		4
.L_27:
        /*6168*/ 	.byte	0x03, 0x5f
        /*616a*/ 	.short	0x0101


	//----- nvinfo : EIATTR_INT_WARP_WIDE_INSTR_OFFSETS
	.align		4
        /*616c*/ 	.byte	0x04, 0x31
        /*616e*/ 	.short	(.L_29 - .L_28)


	//   ....[0]....
.L_28:
        /*6170*/ 	.word	0x00000540


	//   ....[1]....
        /*6174*/ 	.word	0x00000550


	//   ....[2]....
        /*6178*/ 	.word	0x000006d0


	//   ....[3]....
        /*617c*/ 	.word	0x00010f40


	//----- nvinfo : EIATTR_COOP_GROUP_MASK_REGIDS
	.align		4
.L_29:
        /*6180*/ 	.byte	0x04, 0x29
        /*6182*/ 	.short	(.L_31 - .L_30)


	//   ....[0]....
.L_30:
        /*6184*/ 	.word	0xffffffff


	//   ....[1]....
        /*6188*/ 	.word	0xffffffff


	//   ....[2]....
        /*618c*/ 	.word	0xffffffff


	//   ....[3]....
        /*6190*/ 	.word	0xffffffff


	//   ....[4]....
        /*6194*/ 	.word	0xffffffff


	//   ....[5]....
        /*6198*/ 	.word	0xffffffff


	//----- nvinfo : EIATTR_COOP_GROUP_INSTR_OFFSETS
	.align		4
.L_31:
        /*619c*/ 	.byte	0x04, 0x28
        /*619e*/ 	.short	(.L_33 - .L_32)


	//   ....[0]....
.L_32:
        /*61a0*/ 	.word	0x00000070


	//   ....[1]....
        /*61a4*/ 	.word	0x00000080


	//   ....[2]....
        /*61a8*/ 	.word	0x000001a0


	//   ....[3]....
        /*61ac*/ 	.word	0x00000390


	//   ....[4]....
        /*61b0*/ 	.word	0x00000810


	//   ....[5]....
        /*61b4*/ 	.word	0x000013e0


	//----- nvinfo : EIATTR_REG_RECONFIG
	.align		4
.L_33:
        /*61b8*/ 	.byte	0x01, 0x54
	.zero		2


	//----- nvinfo : EIATTR_SYSCALL_OFFSETS
	.align		4
        /*61bc*/ 	.byte	0x04, 0x46
        /*61be*/ 	.short	(.L_35 - .L_34)


	//   ....[0]....
.L_34:
        /*61c0*/ 	.word	0x00001590


	//----- nvinfo : EIATTR_MBARRIER_INSTR_OFFSETS
	.align		4
.L_35:
        /*61c4*/ 	.byte	0x04, 0x39
        /*61c6*/ 	.short	(.L_37 - .L_36)


	//   ....[0]....
.L_36:
        /*61c8*/ 	.word	0x00000320
        /*61cc*/ 	.word	0x000000ff
        /*61d0*/ 	.word	0x00000000
        /*61d4*/ 	.short	0x0100
        /*61d6*/ 	.byte	0x08
	.zero		1


	//   ....[1]....
        /*61d8*/ 	.word	0x00000330
        /*61dc*/ 	.word	0x000000ff
        /*61e0*/ 	.word	0x00000010
        /*61e4*/ 	.short	0x0100
        /*61e6*/ 	.byte	0x08
	.zero		1


	//   ....[2]....
        /*61e8*/ 	.word	0x00000340
        /*61ec*/ 	.word	0x000000ff
        /*61f0*/ 	.word	0x00000008
        /*61f4*/ 	.short	0x0100
        /*61f6*/ 	.byte	0x08
	.zero		1


	//   ....[3]....
        /*61f8*/ 	.word	0x00000350
        /*61fc*/ 	.word	0x000000ff
        /*6200*/ 	.word	0x00000018
        /*6204*/ 	.short	0x0100
        /*6206*/ 	.byte	0x08
	.zero		1


	//   ....[4]....
        /*6208*/ 	.word	0x00000740
        /*620c*/ 	.word	0x000000ff
        /*6210*/ 	.word	0x00000030
        /*6214*/ 	.short	0x0100
        /*6216*/ 	.byte	0x06
	.zero		1


	//   ....[5]....
        /*6218*/ 	.word	0x00000770
        /*621c*/ 	.word	0x000000ff
        /*6220*/ 	.word	0x00000038
        /*6224*/ 	.short	0x0100
        /*6226*/ 	.byte	0x06
	.zero		1


	//   ....[6]....
        /*6228*/ 	.word	0x00001670
        /*622c*/ 	.word	0x00000004
        /*6230*/ 	.word	0x00000000
        /*6234*/ 	.short	0x010a
        /*6236*/ 	.byte	0x3f
	.zero		1


	//   ....[7]....
        /*6238*/ 	.word	0x000016b0
        /*623c*/ 	.word	0x00000004
        /*6240*/ 	.word	0x00000000
        /*6244*/ 	.short	0x010a
        /*6246*/ 	.byte	0x3f
	.zero		1


	//   ....[8]....
        /*6248*/ 	.word	0x00008d90
        /*624c*/ 	.word	0x00000004
        /*6250*/ 	.word	0x00000000
        /*6254*/ 	.short	0x010a
        /*6256*/ 	.byte	0x3f
	.zero		1


	//   ....[9]....
        /*6258*/ 	.word	0x00008dd0
        /*625c*/ 	.word	0x00000004
        /*6260*/ 	.word	0x00000000
        /*6264*/ 	.short	0x010a
        /*6266*/ 	.byte	0x3f
	.zero		1


	//   ....[10]....
        /*6268*/ 	.word	0x00010dc0
        /*626c*/ 	.word	0x00000004
        /*6270*/ 	.word	0x00000000
        /*6274*/ 	.short	0x0101
        /*6276*/ 	.byte	0x3f
	.zero		1


	//   ....[11]....
        /*6278*/ 	.word	0x00010fd0
        /*627c*/ 	.word	0x00000000
        /*6280*/ 	.word	0x00000000
        /*6284*/ 	.short	0x0101
        /*6286*/ 	.byte	0x3f
	.zero		1


	//   ....[12]....
        /*6288*/ 	.word	0x0002bae0
        /*628c*/ 	.word	0x0000000f
        /*6290*/ 	.word	0x00000010
        /*6294*/ 	.short	0x010a
        /*6296*/ 	.byte	0x3f
	.zero		1


	//   ....[13]....
        /*6298*/ 	.word	0x0002bf00
        /*629c*/ 	.word	0x00000002
        /*62a0*/ 	.word	0x00000038
        /*62a4*/ 	.short	0x0101
        /*62a6*/ 	.byte	0x3f
	.zero		1


	//   ....[14]....
        /*62a8*/ 	.word	0x0002c6a0
        /*62ac*/ 	.word	0x00000005
        /*62b0*/ 	.word	0x00000000
        /*62b4*/ 	.short	0x010a
        /*62b6*/ 	.byte	0x3f
	.zero		1


	//   ....[15]....
        /*62b8*/ 	.word	0x0002c730
        /*62bc*/ 	.word	0x00000003
        /*62c0*/ 	.word	0x00000000
        /*62c4*/ 	.short	0x010a
        /*62c6*/ 	.byte	0x3f
	.zero		1


	//   ....[16]....
        /*62c8*/ 	.word	0x0002c790
        /*62cc*/ 	.word	0x00000004
        /*62d0*/ 	.word	0x00000000
        /*62d4*/ 	.short	0x010a
        /*62d6*/ 	.byte	0x3f
	.zero		1


	//   ....[17]....
        /*62d8*/ 	.word	0x0002c7e0
        /*62dc*/ 	.word	0x00000004
        /*62e0*/ 	.word	0x00000000
        /*62e4*/ 	.short	0x010a
        /*62e6*/ 	.byte	0x3f
	.zero		1


	//   ....[18]....
        /*62e8*/ 	.word	0x0002c8b0
        /*62ec*/ 	.word	0x0000000f
        /*62f0*/ 	.word	0x00000010
        /*62f4*/ 	.short	0x010a
        /*62f6*/ 	.byte	0x3f
	.zero		1


	//   ....[19]....
        /*62f8*/ 	.word	0x0002c980
        /*62fc*/ 	.word	0x00000005
        /*6300*/ 	.word	0x00000000
        /*6304*/ 	.short	0x010a
        /*6306*/ 	.byte	0x3f
	.zero		1


	//----- nvinfo : EIATTR_NUM_MBARRIERS
	.align		4
.L_37:
        /*6308*/ 	.byte	0x03, 0x38
        /*630a*/ 	.short	0x0006


	//----- nvinfo : EIATTR_EXIT_INSTR_OFFSETS
	.align		4
        /*630c*/ 	.byte	0x04, 0x1c
        /*630e*/ 	.short	(.L_39 - .L_38)


	//   ....[0]....
.L_38:
        /*6310*/ 	.word	0x00000a70


	//   ....[1]....
        /*6314*/ 	.word	0x00001300


	//   ....[2]....
        /*6318*/ 	.word	0x0002b170


	//   ....[3]....
        /*631c*/ 	.word	0x0002b790


	//   ....[4]....
        /*6320*/ 	.word	0x0002c780


	//----- nvinfo : EIATTR_MAX_THREADS
	.align		4
.L_39:
        /*6324*/ 	.byte	0x04, 0x05
        /*6326*/ 	.short	(.L_41 - .L_40)
.L_40:
        /*6328*/ 	.word	0x00000180
        /*632c*/ 	.word	0x00000001
        /*6330*/ 	.word	0x00000001


	//----- nvinfo : EIATTR_CRS_STACK_SIZE
	.align		4
.L_41:
        /*6334*/ 	.byte	0x04, 0x1e
        /*6336*/ 	.short	(.L_43 - .L_42)
.L_42:
        /*6338*/ 	.word	0x00000000


	//----- nvinfo : EIATTR_CBANK_PARAM_SIZE
	.align		4
.L_43:
        /*633c*/ 	.byte	0x03, 0x19
        /*633e*/ 	.short	0x0470


	//----- nvinfo : EIATTR_PARAM_CBANK
	.align		4
        /*6340*/ 	.byte	0x04, 0x0a
        /*6342*/ 	.short	(.L_45 - .L_44)
	.align		4
.L_44:
        /*6344*/ 	.word	index@(.nv.constant0._ZN7cutlass13device_kernelINS_4gemm6kernel13GemmUniversalIN4cute5tupleIJiiiiEEENS1_10collective13CollectiveMmaINS1_34MainloopSm90TmaGmmaWarpSpecializedILi2ENS5_IJNS4_1CILi2EEENSA_ILi1EEESC_EEENS1_35KernelTmaWarpSpecializedCooperativeEEENS5_IJNSA_ILi256EEENSA_ILi384EEENSA_ILi64EEEEEENS_10bfloat16_tENS5_IJlSC_lEEESK_SL_NS4_8TiledMMAINS4_8MMA_AtomIJNS4_4SM904GMMA28MMA_64x192x16_F32BF16BF16_SSILNSP_5MajorE0ELSR_0ELNSP_7ScaleInE1ELSS_1EEEEEENS4_6LayoutISD_NS5_IJSC_NSA_ILi0EEESW_EEEEENS5_IJNS4_10UnderscoreESZ_SZ_EEEEENS4_13SM90_TMA_LOADENS4_14ComposedLayoutINS4_7SwizzleILi3ELi4ELi3EEENS4_18smem_ptr_flag_bitsILi16EEENSV_INS5_IJNSA_ILi8EEESI_EEENS5_IJSI_SC_EEEEEEEvNS4_8identityENS4_23SM90_TMA_LOAD_MULTICASTES1C_vS1D_EENS_8epilogue10collective6detail29Sm90TmaWarpSpecializedAdapterINS1H_15DefaultEpilogueISK_SL_SL_NS1G_6thread17LinearCombinationISK_Li1EffLNS1L_9ScaleType4KindE0ELNS_15FloatRoundStyleE2ESK_EENS1_15EpilogueDefaultEEEEEvvEEEEvNT_6ParamsE)
        /*6348*/ 	.short	0x0210
        /*634a*/ 	.short	0x0470


	//----- nvinfo : EIATTR_SW_WAR
	.align		4
.L_45:
        /*634c*/ 	.byte	0x04, 0x36
        /*634e*/ 	.short	(.L_47 - .L_46)
.L_46:
        /*6350*/ 	.word	0x00000008
.L_47:


//--------------------- .nv.callgraph             --------------------------
	.section	.nv.callgraph,"",@"SHT_CUDA_CALLGRAPH"
	.align	4
	.sectionentsize	8
	.align		4
        /*0000*/ 	.word	0x00000000
	.align		4
        /*0004*/ 	.word	0xffffffff
	.align		4
        /*0008*/ 	.word	index@(_ZN7cutlass13device_kernelINS_4gemm6kernel13GemmUniversalIN4cute5tupleIJiiiiEEENS1_10collective13CollectiveMmaINS1_34MainloopSm90TmaGmmaWarpSpecializedILi2ENS5_IJNS4_1CILi2EEENSA_ILi1EEESC_EEENS1_35KernelTmaWarpSpecializedCooperativeEEENS5_IJNSA_ILi256EEENSA_ILi384EEENSA_ILi64EEEEEENS_10bfloat16_tENS5_IJlSC_lEEESK_SL_NS4_8TiledMMAINS4_8MMA_AtomIJNS4_4SM904GMMA28MMA_64x192x16_F32BF16BF16_SSILNSP_5MajorE0ELSR_0ELNSP_7ScaleInE1ELSS_1EEEEEENS4_6LayoutISD_NS5_IJSC_NSA_ILi0EEESW_EEEEENS5_IJNS4_10UnderscoreESZ_SZ_EEEEENS4_13SM90_TMA_LOADENS4_14ComposedLayoutINS4_7SwizzleILi3ELi4ELi3EEENS4_18smem_ptr_flag_bitsILi16EEENSV_INS5_IJNSA_ILi8EEESI_EEENS5_IJSI_SC_EEEEEEEvNS4_8identityENS4_23SM90_TMA_LOAD_MULTICASTES1C_vS1D_EENS_8epilogue10collective6detail29Sm90TmaWarpSpecializedAdapterINS1H_15DefaultEpilogueISK_SL_SL_NS1G_6thread17LinearCombinationISK_Li1EffLNS1L_9ScaleType4KindE0ELNS_15FloatRoundStyleE2ESK_EENS1_15EpilogueDefaultEEEEEvvEEEEvNT_6ParamsE)
	.align		4
        /*000c*/ 	.word	index@(__assertfail)
	.align		4
        /*0010*/ 	.word	0x00000000
	.align		4
        /*0014*/ 	.word	0xfffffffe
	.align		4
        /*0018*/ 	.word	0x00000000
	.align		4
        /*001c*/ 	.word	0xfffffffd
	.align		4
        /*0020*/ 	.word	0x00000000
	.align		4
        /*0024*/ 	.word	0xfffffffc


//--------------------- .nv.constant4             --------------------------
	.section	.nv.constant4,"a",@progbits
	.align	8
	.align		8
.nv.constant4:
        /*0000*/ 	.dword	__assertfail
	.align		8
        /*0008*/ 	.dword	__unnamed_1
	.align		8
        /*0010*/ 	.dword	_ZN40_INTERNAL_b3b47ee7_4_k_cu_1f0f7b60_146664cuda3std3__45__cpo5beginE
	.align		8
        /*0018*/ 	.dword	_ZN40_INTERNAL_b3b47ee7_4_k_cu_1f0f7b60_146664cuda3std3__45__cpo3endE
	.align		8
        /*0020*/ 	.dword	_ZN40_INTERNAL_b3b47ee7_4_k_cu_1f0f7b60_146664cuda3std3__45__cpo6cbeginE
	.align		8
        /*0028*/ 	.dword	_ZN40_INTERNAL_b3b47ee7_4_k_cu_1f0f7b60_146664cuda3std3__45__cpo4cendE
	.align		8
        /*0030*/ 	.dword	_ZN40_INTERNAL_b3b47ee7_4_k_cu_1f0f7b60_146664cuda3std3__442_GLOBAL__N__b3b47ee7_4_k_cu_1f0f7b60_146666ignoreE
	.align		8
        /*0038*/ 	.dword	_ZN40_INTERNAL_b3b47ee7_4_k_cu_1f0f7b60_146664cuda3std3__419piecewise_constructE
	.align		8
        /*0040*/ 	.dword	_ZN40_INTERNAL_b3b47ee7_4_k_cu_1f0f7b60_146664cuda3std3__48in_placeE
	.align		8
        /*0048*/ 	.dword	_ZN40_INTERNAL_b3b47ee7_4_k_cu_1f0f7b60_146664cuda3std6ranges3__45__cpo4swapE
	.align		8
        /*0050*/ 	.dword	_ZN40_INTERNAL_b3b47ee7_4_k_cu_1f0f7b60_146664cuda3std6ranges3__45__cpo9iter_moveE
	.align		8
        /*0058*/ 	.dword	_ZN40_INTERNAL_b3b47ee7_4_k_cu_1f0f7b60_146664cute7productE
	.align		8
        /*0060*/ 	.dword	_ZN40_INTERNAL_b3b47ee7_4_k_cu_1f0f7b60_146664cute1_E
	.align		8
        /*0068*/ 	.dword	$str$22
	.align		8
        /*0070*/ 	.dword	$str$23


//--------------------- .text._ZN7cutlass13device_kernelINS_4gemm6kernel13GemmUniversalIN4cute5tupleIJiiiiEEENS1_10collective13CollectiveMmaINS1_34MainloopSm90TmaGmmaWarpSpecializedILi2ENS5_IJNS4_1CILi2EEENSA_ILi1EEESC_EEENS1_35KernelTmaWarpSpecializedCooperativeEEENS5_IJNSA_ILi256EEENSA_ILi384EEENSA_ILi64EEEEEENS_10bfloat16_tENS5_IJlSC_lEEESK_SL_NS4_8TiledMMAINS4_8MMA_AtomIJNS4_4SM904GMMA28MMA_64x192x16_F32BF16BF16_SSILNSP_5MajorE0ELSR_0ELNSP_7ScaleInE1ELSS_1EEEEEENS4_6LayoutISD_NS5_IJSC_NSA_ILi0EEESW_EEEEENS5_IJNS4_10UnderscoreESZ_SZ_EEEEENS4_13SM90_TMA_LOADENS4_14ComposedLayoutINS4_7SwizzleILi3ELi4ELi3EEENS4_18smem_ptr_flag_bitsILi16EEENSV_INS5_IJNSA_ILi8EEESI_EEENS5_IJSI_SC_EEEEEEEvNS4_8identityENS4_23SM90_TMA_LOAD_MULTICASTES1C_vS1D_EENS_8epilogue10collective6detail29Sm90TmaWarpSpecializedAdapterINS1H_15DefaultEpilogueISK_SL_SL_NS1G_6thread17LinearCombinationISK_Li1EffLNS1L_9ScaleType4KindE0ELNS_15FloatRoundStyleE2ESK_EENS1_15EpilogueDefaultEEEEEvvEEEEvNT_6ParamsE --------------------------
	.section	.text._ZN7cutlass13device_kernelINS_4gemm6kernel13GemmUniversalIN4cute5tupleIJiiiiEEENS1_10collective13CollectiveMmaINS1_34MainloopSm90TmaGmmaWarpSpecializedILi2ENS5_IJNS4_1CILi2EEENSA_ILi1EEESC_EEENS1_35KernelTmaWarpSpecializedCooperativeEEENS5_IJNSA_ILi256EEENSA_ILi384EEENSA_ILi64EEEEEENS_10bfloat16_tENS5_IJlSC_lEEESK_SL_NS4_8TiledMMAINS4_8MMA_AtomIJNS4_4SM904GMMA28MMA_64x192x16_F32BF16BF16_SSILNSP_5MajorE0ELSR_0ELNSP_7ScaleInE1ELSS_1EEEEEENS4_6LayoutISD_NS5_IJSC_NSA_ILi0EEESW_EEEEENS5_IJNS4_10UnderscoreESZ_SZ_EEEEENS4_13SM90_TMA_LOADENS4_14ComposedLayoutINS4_7SwizzleILi3ELi4ELi3EEENS4_18smem_ptr_flag_bitsILi16EEENSV_INS5_IJNSA_ILi8EEESI_EEENS5_IJSI_SC_EEEEEEEvNS4_8identityENS4_23SM90_TMA_LOAD_MULTICASTES1C_vS1D_EENS_8epilogue10collective6detail29Sm90TmaWarpSpecializedAdapterINS1H_15DefaultEpilogueISK_SL_SL_NS1G_6thread17LinearCombinationISK_Li1EffLNS1L_9ScaleType4KindE0ELNS_15FloatRoundStyleE2ESK_EENS1_15EpilogueDefaultEEEEEvvEEEEvNT_6ParamsE,"ax",@progbits
	.align	128
.text._ZN7cutlass13device_kernelINS_4gemm6kernel13GemmUniversalIN4cute5tupleIJiiiiEEENS1_10collective13CollectiveMmaINS1_34MainloopSm90TmaGmmaWarpSpecializedILi2ENS5_IJNS4_1CILi2EEENSA_ILi1EEESC_EEENS1_35KernelTmaWarpSpecializedCooperativeEEENS5_IJNSA_ILi256EEENSA_ILi384EEENSA_ILi64EEEEEENS_10bfloat16_tENS5_IJlSC_lEEESK_SL_NS4_8TiledMMAINS4_8MMA_AtomIJNS4_4SM904GMMA28MMA_64x192x16_F32BF16BF16_SSILNSP_5MajorE0ELSR_0ELNSP_7ScaleInE1ELSS_1EEEEEENS4_6LayoutISD_NS5_IJSC_NSA_ILi0EEESW_EEEEENS5_IJNS4_10UnderscoreESZ_SZ_EEEEENS4_13SM90_TMA_LOADENS4_14ComposedLayoutINS4_7SwizzleILi3ELi4ELi3EEENS4_18smem_ptr_flag_bitsILi16EEENSV_INS5_IJNSA_ILi8EEESI_EEENS5_IJSI_SC_EEEEEEEvNS4_8identityENS4_23SM90_TMA_LOAD_MULTICASTES1C_vS1D_EENS_8epilogue10collective6detail29Sm90TmaWarpSpecializedAdapterINS1H_15DefaultEpilogueISK_SL_SL_NS1G_6thread17LinearCombinationISK_Li1EffLNS1L_9ScaleType4KindE0ELNS_15FloatRoundStyleE2ESK_EENS1_15EpilogueDefaultEEEEEvvEEEEvNT_6ParamsE:
        .type           _ZN7cutlass13device_kernelINS_4gemm6kernel13GemmUniversalIN4cute5tupleIJiiiiEEENS1_10collective13CollectiveMmaINS1_34MainloopSm90TmaGmmaWarpSpecializedILi2ENS5_IJNS4_1CILi2EEENSA_ILi1EEESC_EEENS1_35KernelTmaWarpSpecializedCooperativeEEENS5_IJNSA_ILi256EEENSA_ILi384EEENSA_ILi64EEEEEENS_10bfloat16_tENS5_IJlSC_lEEESK_SL_NS4_8TiledMMAINS4_8MMA_AtomIJNS4_4SM904GMMA28MMA_64x192x16_F32BF16BF16_SSILNSP_5MajorE0ELSR_0ELNSP_7ScaleInE1ELSS_1EEEEEENS4_6LayoutISD_NS5_IJSC_NSA_ILi0EEESW_EEEEENS5_IJNS4_10UnderscoreESZ_SZ_EEEEENS4_13SM90_TMA_LOADENS4_14ComposedLayoutINS4_7SwizzleILi3ELi4ELi3EEENS4_18smem_ptr_flag_bitsILi16EEENSV_INS5_IJNSA_ILi8EEESI_EEENS5_IJSI_SC_EEEEEEEvNS4_8identityENS4_23SM90_TMA_LOAD_MULTICASTES1C_vS1D_EENS_8epilogue10collective6detail29Sm90TmaWarpSpecializedAdapterINS1H_15DefaultEpilogueISK_SL_SL_NS1G_6thread17LinearCombinationISK_Li1EffLNS1L_9ScaleType4KindE0ELNS_15FloatRoundStyleE2ESK_EENS1_15EpilogueDefaultEEEEEvvEEEEvNT_6ParamsE,@function
        .size           _ZN7cutlass13device_kernelINS_4gemm6kernel13GemmUniversalIN4cute5tupleIJiiiiEEENS1_10collective13CollectiveMmaINS1_34MainloopSm90TmaGmmaWarpSpecializedILi2ENS5_IJNS4_1CILi2EEENSA_ILi1EEESC_EEENS1_35KernelTmaWarpSpecializedCooperativeEEENS5_IJNSA_ILi256EEENSA_ILi384EEENSA_ILi64EEEEEENS_10bfloat16_tENS5_IJlSC_lEEESK_SL_NS4_8TiledMMAINS4_8MMA_AtomIJNS4_4SM904GMMA28MMA_64x192x16_F32BF16BF16_SSILNSP_5MajorE0ELSR_0ELNSP_7ScaleInE1ELSS_1EEEEEENS4_6LayoutISD_NS5_IJSC_NSA_ILi0EEESW_EEEEENS5_IJNS4_10UnderscoreESZ_SZ_EEEEENS4_13SM90_TMA_LOADENS4_14ComposedLayoutINS4_7SwizzleILi3ELi4ELi3EEENS4_18smem_ptr_flag_bitsILi16EEENSV_INS5_IJNSA_ILi8EEESI_EEENS5_IJSI_SC_EEEEEEEvNS4_8identityENS4_23SM90_TMA_LOAD_MULTICASTES1C_vS1D_EENS_8epilogue10collective6detail29Sm90TmaWarpSpecializedAdapterINS1H_15DefaultEpilogueISK_SL_SL_NS1G_6thread17LinearCombinationISK_Li1EffLNS1L_9ScaleType4KindE0ELNS_15FloatRoundStyleE2ESK_EENS1_15EpilogueDefaultEEEEEvvEEEEvNT_6ParamsE,(.L_x_831 - _ZN7cutlass13device_kernelINS_4gemm6kernel13GemmUniversalIN4cute5tupleIJiiiiEEENS1_10collective13CollectiveMmaINS1_34MainloopSm90TmaGmmaWarpSpecializedILi2ENS5_IJNS4_1CILi2EEENSA_ILi1EEESC_EEENS1_35KernelTmaWarpSpecializedCooperativeEEENS5_IJNSA_ILi256EEENSA_ILi384EEENSA_ILi64EEEEEENS_10bfloat16_tENS5_IJlSC_lEEESK_SL_NS4_8TiledMMAINS4_8MMA_AtomIJNS4_4SM904GMMA28MMA_64x192x16_F32BF16BF16_SSILNSP_5MajorE0ELSR_0ELNSP_7ScaleInE1ELSS_1EEEEEENS4_6LayoutISD_NS5_IJSC_NSA_ILi0EEESW_EEEEENS5_IJNS4_10UnderscoreESZ_SZ_EEEEENS4_13SM90_TMA_LOADENS4_14ComposedLayoutINS4_7SwizzleILi3ELi4ELi3EEENS4_18smem_ptr_flag_bitsILi16EEENSV_INS5_IJNSA_ILi8EEESI_EEENS5_IJSI_SC_EEEEEEEvNS4_8identityENS4_23SM90_TMA_LOAD_MULTICASTES1C_vS1D_EENS_8epilogue10collective6detail29Sm90TmaWarpSpecializedAdapterINS1H_15DefaultEpilogueISK_SL_SL_NS1G_6thread17LinearCombinationISK_Li1EffLNS1L_9ScaleType4KindE0ELNS_15FloatRoundStyleE2ESK_EENS1_15EpilogueDefaultEEEEEvvEEEEvNT_6ParamsE)
        .other          _ZN7cutlass13device_kernelINS_4gemm6kernel13GemmUniversalIN4cute5tupleIJiiiiEEENS1_10collective13CollectiveMmaINS1_34MainloopSm90TmaGmmaWarpSpecializedILi2ENS5_IJNS4_1CILi2EEENSA_ILi1EEESC_EEENS1_35KernelTmaWarpSpecializedCooperativeEEENS5_IJNSA_ILi256EEENSA_ILi384EEENSA_ILi64EEEEEENS_10bfloat16_tENS5_IJlSC_lEEESK_SL_NS4_8TiledMMAINS4_8MMA_AtomIJNS4_4SM904GMMA28MMA_64x192x16_F32BF16BF16_SSILNSP_5MajorE0ELSR_0ELNSP_7ScaleInE1ELSS_1EEEEEENS4_6LayoutISD_NS5_IJSC_NSA_ILi0EEESW_EEEEENS5_IJNS4_10UnderscoreESZ_SZ_EEEEENS4_13SM90_TMA_LOADENS4_14ComposedLayoutINS4_7SwizzleILi3ELi4ELi3EEENS4_18smem_ptr_flag_bitsILi16EEENSV_INS5_IJNSA_ILi8EEESI_EEENS5_IJSI_SC_EEEEEEEvNS4_8identityENS4_23SM90_TMA_LOAD_MULTICASTES1C_vS1D_EENS_8epilogue10collective6detail29Sm90TmaWarpSpecializedAdapterINS1H_15DefaultEpilogueISK_SL_SL_NS1G_6thread17LinearCombinationISK_Li1EffLNS1L_9ScaleType4KindE0ELNS_15FloatRoundStyleE2ESK_EENS1_15EpilogueDefaultEEEEEvvEEEEvNT_6ParamsE,@"STO_CUDA_ENTRY STV_DEFAULT"
_ZN7cutlass13device_kernelINS_4gemm6kernel13GemmUniversalIN4cute5tupleIJiiiiEEENS1_10collective13CollectiveMmaINS1_34MainloopSm90TmaGmmaWarpSpecializedILi2ENS5_IJNS4_1CILi2EEENSA_ILi1EEESC_EEENS1_35KernelTmaWarpSpecializedCooperativeEEENS5_IJNSA_ILi256EEENSA_ILi384EEENSA_ILi64EEEEEENS_10bfloat16_tENS5_IJlSC_lEEESK_SL_NS4_8TiledMMAINS4_8MMA_AtomIJNS4_4SM904GMMA28MMA_64x192x16_F32BF16BF16_SSILNSP_5MajorE0ELSR_0ELNSP_7ScaleInE1ELSS_1EEEEEENS4_6LayoutISD_NS5_IJSC_NSA_ILi0EEESW_EEEEENS5_IJNS4_10UnderscoreESZ_SZ_EEEEENS4_13SM90_TMA_LOADENS4_14ComposedLayoutINS4_7SwizzleILi3ELi4ELi3EEENS4_18smem_ptr_flag_bitsILi16EEENSV_INS5_IJNSA_ILi8EEESI_EEENS5_IJSI_SC_EEEEEEEvNS4_8identityENS4_23SM90_TMA_LOAD_MULTICASTES1C_vS1D_EENS_8epilogue10collective6detail29Sm90TmaWarpSpecializedAdapterINS1H_15DefaultEpilogueISK_SL_SL_NS1G_6thread17LinearCombinationISK_Li1EffLNS1L_9ScaleType4KindE0ELNS_15FloatRoundStyleE2ESK_EENS1_15EpilogueDefaultEEEEEvvEEEEvNT_6ParamsE:
[----:B------:R-:W0:Y:S02]  /*0000*/  LDC R1, c[0x0][0x28] ;  /* 0x00000a00ff017b82 */ /* 0x000e240000000800 */
[----:B0-----:R-:W-:Y:S01]  /*0010*/  VIADD R1, R1, 0xfffff048 ;  /* 0xfffff04801017836 */ /* 0x001fe20000000000 */
[----:B------:R-:W0:Y:S01]  /*0020*/  S2R R4, SR_TID.X ;  /* 0x0000000000047919 */ /* 0x000e220000002100 */
[----:B------:R-:W-:Y:S01]  /*0030*/  ELECT P0, URZ, PT ;  /* 0x00000000003f782f */ /* 0x000fe20003800000 */
[----:B------:R-:W-:Y:S01]  /*0040*/  BSSY B0, `(.L_x_0) ;  /* 0x0000015000007945 */ /* 0x000fe20003800000 */
[--C-:B0-----:R-:W-:Y:S02]  /*0050*/  SHF.R.U32.HI R0, RZ, 0x5, R4.reuse ;  /* 0x00000005ff007819 */ /* 0x101fe40000011604 */
[----:B------:R-:W-:-:S03]  /*0060*/  SHF.R.U32.HI R2, RZ, 0x7, R4 ;  /* 0x00000007ff027819 */ /* 0x000fc60000011604 */
[----:B------:R-:W0:Y:S04]  /*0070*/  SHFL.IDX PT, R3, R0, RZ, 0x1f ;  /* 0x00001fff00037589 */ /* 0x000e2800000e0000 */
[----:B------:R-:W1:Y:S01]  /*0080*/  SHFL.IDX PT, R2, R2, RZ, 0x1f ;  /* 0x00001fff02027589 */ /* 0x000e6200000e0000 */
[----:B0-----:R-:W-:Y:S02]  /*0090*/  R2UR UR9, R3 ;  /* 0x00000000030972ca */ /* 0x001fe400000e0000 */
[----:B-1----:R-:W-:-:S11]  /*00a0*/  R2UR UR5, R2 ;  /* 0x00000000020572ca */ /* 0x002fd600000e0000 */
[----:B------:R-:W-:Y:S02]  /*00b0*/  USHF.R.S32.HI UR4, URZ, 0x1f, UR9 ;  /* 0x0000001f3f047899 */ /* 0x000fe40008011409 */
[----:B------:R-:W-:Y:S02]  /*00c0*/  ISETP.NE.OR P0, PT, RZ, UR9, !P0 ;  /* 0x00000009ff007c0c */ /* 0x000fe4000c705670 */
[----:B------:R-:W-:-:S04]  /*00d0*/  ULEA.HI UR4, UR4, UR9, URZ, 0x2 ;  /* 0x0000000904047291 */ /* 0x000fc8000f8f103f */
[----:B------:R-:W-:-:S04]  /*00e0*/  ULOP3.LUT UR4, UR4, 0xfffffffc, URZ, 0xc0, !UPT ;  /* 0xfffffffc04047892 */ /* 0x000fc8000f8ec03f */
[----:B------:R-:W-:-:S03]  /*00f0*/  UIADD3 UR9, UR9, -UR4, URZ ;  /* 0x8000000409097290 */ /* 0x000fc6000fffe03f */
[----:B------:R-:W-:Y:S09]  /*0100*/  @P0 BRA `(.L_x_1) ;  /* 0x0000000000200947 */ /* 0x000ff20003800000 */
[----:B------:R-:W-:Y:S02]  /*0110*/  ULDC.64 UR6, c[0x0][0x198] ;  /* 0x0000660000067ab9 */ /* 0x000fe40000000a00 */
[----:B------:R-:W-:Y:S02]  /*0120*/  UIADD3 UR10, UP0, UR6, 0xf0, URZ ;  /* 0x000000f0060a7890 */ /* 0x000fe4000ff1e03f */
[----:B------:R-:W-:Y:S02]  /*0130*/  UIADD3 UR6, UP1, UR6, 0x1f0, URZ ;  /* 0x000001f006067890 */ /* 0x000fe4000ff3e03f */
[----:B------:R-:W-:Y:S02]  /*0140*/  UIADD3.X UR11, URZ, UR7, URZ, UP0, !UPT ;  /* 0x000000073f0b7290 */ /* 0x000fe400087fe43f */
[----:B------:R-:W-:-:S07]  /*0150*/  UIADD3.X UR7, URZ, UR7, URZ, UP1, !UPT ;  /* 0x000000073f077290 */ /* 0x000fce0008ffe43f */
[----:B------:R0:W-:Y:S02]  /*0160*/  UTMACCTL.PF [UR10] ;  /* 0x000000000a0079b9 */ /* 0x0001e40008040000 */
[----:B------:R0:W-:Y:S02]  /*0170*/  UTMACCTL.PF [UR6] ;  /* 0x00000000060079b9 */ /* 0x0001e40008040000 */
[----:B0-----:R-:W-:Y:S01]  /*0180*/  NOP ;  /* 0x0000000000007918 */ /* 0x001fe20000000000 */
.L_x_1:
[----:B------:R-:W-:Y:S05]  /*0190*/  BSYNC B0 ;  /* 0x0000000000007941 */ /* 0x000fea0003800000 */
.L_x_0:
[----:B------:R-:W0:Y:S01]  /*01a0*/  SHFL.IDX PT, R2, R0, RZ, 0x1f ;  /* 0x00001fff00027589 */ /* 0x000e2200000e0000 */
[----:B------:R-:W-:Y:S01]  /*01b0*/  UISETP.NE.AND UP0, UPT, UR9, 0x3, UPT ;  /* 0x000000030900788c */ /* 0x000fe2000bf05270 */
[----:B------:R-:W-:Y:S01]  /*01c0*/  ISETP.NE.AND P1, PT, RZ, UR5, PT ;  /* 0x00000005ff007c0c */ /* 0x000fe2000bf25270 */
[----:B------:R-:W-:Y:S02]  /*01d0*/  UIADD3 UR16, UR5, -0x1, URZ ;  /* 0xffffffff05107890 */ /* 0x000fe4000fffe03f */
[----:B------:R-:W-:Y:S02]  /*01e0*/  UISETP.EQ.OR UP0, UPT, UR9, URZ, !UP0 ;  /* 0x0000003f0900728c */ /* 0x000fe4000c702670 */
[----:B------:R-:W-:Y:S02]  /*01f0*/  UISETP.GE.U32.AND UP1, UPT, UR16, 0x2, UPT ;  /* 0x000000021000788c */ /* 0x000fe4000bf26070 */
[----:B------:R-:W-:-:S04]  /*0200*/  UISETP.EQ.AND UP0, UPT, UR5, URZ, UP0 ;  /* 0x0000003f0500728c */ /* 0x000fc80008702270 */
[----:B------:R-:W-:-:S04]  /*0210*/  USEL UR38, URZ, 0x1, !UP0 ;  /* 0x000000013f267887 */ /* 0x000fc8000c000000 */
[----:B------:R-:W-:Y:S01]  /*0220*/  USEL UR38, UR38, 0x2, UP1 ;  /* 0x0000000226267887 */ /* 0x000fe20008800000 */
[----:B0-----:R-:W-:-:S13]  /*0230*/  ISETP.NE.AND P0, PT, R2, RZ, PT ;  /* 0x000000ff0200720c */ /* 0x001fda0003f05270 */
[----:B------:R-:W-:Y:S05]  /*0240*/  @P0 BRA `(.L_x_2) ;  /* 0x0000000000480947 */ /* 0x000fea0003800000 */
[----:B------:R-:W0:Y:S01]  /*0250*/  S2UR UR8, SR_CgaCtaId ;  /* 0x00000000000879c3 */ /* 0x000e220000008800 */
[----:B------:R-:W-:Y:S01]  /*0260*/  UMOV UR4, 0x400 ;  /* 0x0000040000047882 */ /* 0x000fe20000000000 */
[----:B------:R-:W-:Y:S01]  /*0270*/  UMOV UR5, 0x1 ;  /* 0x0000000100057882 */ /* 0x000fe20000000000 */
[----:B------:R-:W-:Y:S01]  /*0280*/  UMOV UR6, 0x4 ;  /* 0x0000000400067882 */ /* 0x000fe20000000000 */
[----:B------:R-:W-:Y:S01]  /*0290*/  ELECT P0, URZ, PT ;  /* 0x00000000003f782f */ /* 0x000fe20003800000 */
[----:B------:R-:W-:-:S04]  /*02a0*/  UIADD3 UR6, -UR6, 0x100000, URZ ;  /* 0x0010000006067890 */ /* 0x000fc8000fffe13f */
[----:B------:R-:W-:Y:S02]  /*02b0*/  USHF.L.U32 UR7, UR6, 0xb, URZ ;  /* 0x0000000b06077899 */ /* 0x000fe4000800063f */
[----:B------:R-:W-:Y:S02]  /*02c0*/  USHF.L.U32 UR6, UR6, 0x1, URZ ;  /* 0x0000000106067899 */ /* 0x000fe4000800063f */
[----:B0-----:R-:W-:Y:S02]  /*02d0*/  ULEA UR8, UR8, UR4, 0x18 ;  /* 0x0000000408087291 */ /* 0x001fe4000f8ec03f */
[----:B------:R-:W-:-:S04]  /*02e0*/  UIADD3 UR4, -UR5, 0x100000, URZ ;  /* 0x0010000005047890 */ /* 0x000fc8000fffe13f */
[----:B------:R-:W-:Y:S02]  /*02f0*/  USHF.L.U32 UR5, UR4, 0xb, URZ ;  /* 0x0000000b04057899 */ /* 0x000fe4000800063f */
[----:B------:R-:W-:Y:S01]  /*0300*/  USHF.L.U32 UR4, UR4, 0x1, URZ ;  /* 0x0000000104047899 */ /* 0x000fe2000800063f */
[----:B------:R-:W0:Y:S11]  /*0310*/  FENCE.VIEW.ASYNC.S ;  /* 0x00000000000073c6 */ /* 0x000e360000000000 */
[----:B0-----:R0:W1:Y:S01]  /*0320*/  SYNCS.EXCH.64 URZ, [UR8], UR4 ;  /* 0x00000004083f75b2 */ /* 0x0010620008000100 */
[----:B------:R0:W2:Y:S01]  /*0330*/  SYNCS.EXCH.64 URZ, [UR8+0x10], UR6 ;  /* 0x00001006083f75b2 */ /* 0x0000a20008000100 */
[----:B------:R0:W3:Y:S01]  /*0340*/  SYNCS.EXCH.64 URZ, [UR8+0x8], UR4 ;  /* 0x00000804083f75b2 */ /* 0x0000e20008000100 */
[----:B------:R0:W4:Y:S01]  /*0350*/  SYNCS.EXCH.64 URZ, [UR8+0x18], UR6 ;  /* 0x00001806083f75b2 */ /* 0x0001220008000100 */
[----:B------:R-:W-:Y:S01]  /*0360*/  NOP ;  /* 0x0000000000007918 */ /* 0x000fe20000000000 */
.L_x_2:
[----:B------:R-:W5:Y:S01]  /*0370*/  S2UR UR13, SR_CTAID.X ;  /* 0x00000000000d79c3 */ /* 0x000f620000002500 */
[----:B------:R-:W-:Y:S01]  /*0380*/  SHF.R.S32.HI R3, RZ, 0x1f, R4 ;  /* 0x0000001fff037819 */ /* 0x000fe20000011404 */
[----:B------:R5:W1:Y:S01]  /*0390*/  SHFL.IDX PT, R6, R0, RZ, 0x1f ;  /* 0x00001fff00067589 */ /* 0x000a6200000e0000 */
[----:B0-----:R-:W-:Y:S01]  /*03a0*/  ULDC UR4, c[0x0][0x150] ;  /* 0x0000540000047ab9 */ /* 0x001fe20000000800 */
[----:B------:R-:W-:Y:S02]  /*03b0*/  ELECT P0, URZ, PT ;  /* 0x00000000003f782f */ /* 0x000fe40003800000 */
[----:B------:R-:W-:Y:S01]  /*03c0*/  LEA.HI R3, R3, R4, RZ, 0x7 ;  /* 0x0000000403037211 */ /* 0x000fe200078f38ff */
[----:B------:R-:W-:Y:S01]  /*03d0*/  ULDC UR5, c[0x0][0x154] ;  /* 0x0000550000057ab9 */ /* 0x000fe20000000800 */
[----:B------:R-:W-:Y:S01]  /*03e0*/  SHF.R.S32.HI R7, RZ, 0x1f, R2 ;  /* 0x0000001fff077819 */ /* 0x000fe20000011402 */
[----:B------:R-:W0:Y:S01]  /*03f0*/  S2UR UR10, SR_CTAID.Y ;  /* 0x00000000000a79c3 */ /* 0x000e220000002600 */
[----:B------:R-:W-:Y:S01]  /*0400*/  LOP3.LUT R3, R3, 0xffffff80, RZ, 0xc0, !PT ;  /* 0xffffff8003037812 */ /* 0x000fe200078ec0ff */
[----:B------:R-:W-:Y:S01]  /*0410*/  ULDC UR8, c[0x0][0x144] ;  /* 0x0000510000087ab9 */ /* 0x000fe20000000800 */
[----:B------:R-:W-:Y:S01]  /*0420*/  LEA.HI R7, R7, R2, RZ, 0x2 ;  /* 0x0000000207077211 */ /* 0x000fe200078f10ff */
[----:B------:R-:W-:Y:S01]  /*0430*/  NOP ;  /* 0x0000000000007918 */ /* 0x000fe20000000000 */
[----:B------:R-:W-:Y:S01]  /*0440*/  NOP ;  /* 0x0000000000007918 */ /* 0x000fe20000000000 */
[----:B------:R-:W-:Y:S01]  /*0450*/  IMAD.IADD R3, R4, 0x1, -R3 ;  /* 0x0000000104037824 */ /* 0x000fe200078e0a03 */
[----:B------:R-:W-:Y:S01]  /*0460*/  LOP3.LUT R7, R7, 0x3ffffffc, RZ, 0xc0, !PT ;  /* 0x3ffffffc07077812 */ /* 0x000fe200078ec0ff */
[----:B------:R-:W-:Y:S01]  /*0470*/  ULDC UR11, c[0x0][0x148] ;  /* 0x00005200000b7ab9 */ /* 0x000fe20000000800 */
[----:B------:R-:W-:-:S02]  /*0480*/  IMAD.MOV.U32 R23, RZ, RZ, 0x1 ;  /* 0x00000001ff177424 */ /* 0x000fc400078e00ff */
[----:B------:R-:W-:Y:S01]  /*0490*/  SHF.R.S32.HI R4, RZ, 0x1f, R3 ;  /* 0x0000001fff047819 */ /* 0x000fe20000011403 */
[----:B------:R-:W-:-:S03]  /*04a0*/  IMAD.IADD R2, R2, 0x1, -R7 ;  /* 0x0000000102027824 */ /* 0x000fc600078e0a07 */
[----:B------:R-:W-:Y:S02]  /*04b0*/  LEA.HI R4, R4, R3, RZ, 0x3 ;  /* 0x0000000304047211 */ /* 0x000fe400078f18ff */
[----:B-----5:R-:W-:Y:S02]  /*04c0*/  I2FP.F32.U32 R5, UR13 ;  /* 0x0000000d00057c45 */ /* 0x020fe40008201000 */
[--C-:B------:R-:W-:Y:S02]  /*04d0*/  SHF.R.S32.HI R0, RZ, 0x3, R4.reuse ;  /* 0x00000003ff007819 */ /* 0x100fe40000011404 */
[----:B-1----:R-:W-:Y:S01]  /*04e0*/  ISETP.NE.OR P0, PT, R6, RZ, !P0 ;  /* 0x000000ff0600720c */ /* 0x002fe20004705670 */
[----:B------:R-:W-:Y:S01]  /*04f0*/  FMUL R8, R5, UR4 ;  /* 0x0000000405087c20 */ /* 0x000fe20008400000 */
[----:B------:R-:W-:-:S04]  /*0500*/  SHF.R.S32.HI R5, RZ, 0x1f, R4 ;  /* 0x0000001fff057819 */ /* 0x000fc80000011404 */
[----:B------:R-:W-:Y:S01]  /*0510*/  LEA.HI R5, R5, R0, RZ, 0x2 ;  /* 0x0000000005057211 */ /* 0x000fe200078f10ff */
[----:B------:R-:W1:Y:S03]  /*0520*/  F2I.U32.TRUNC.NTZ R8, R8 ;  /* 0x0000000800087305 */ /* 0x000e66000020f000 */
[----:B------:R-:W-:-:S03]  /*0530*/  LOP3.LUT R5, R5, 0xfffffffc, RZ, 0xc0, !PT ;  /* 0xfffffffc05057812 */ /* 0x000fc600078ec0ff */
[----:B------:R-:W-:Y:S01]  /*0540*/  VOTEU.ALL UP0, P0 ;  /* 0x00000000003f7886 */ /* 0x000fe20000000000 */
[----:B------:R-:W-:Y:S01]  /*0550*/  VOTEU.ALL UP1, P0 ;  /* 0x00000000003f7886 */ /* 0x000fe20000020000 */
[----:B------:R-:W-:Y:S01]  /*0560*/  IMAD.IADD R5, R0, 0x1, -R5 ;  /* 0x0000000100057824 */ /* 0x000fe200078e0a05 */
[----:B0-----:R-:W-:Y:S02]  /*0570*/  I2FP.F32.U32 R0, UR10 ;  /* 0x0000000a00007c45 */ /* 0x001fe40008201000 */
[----:B------:R-:W0:Y:S01]  /*0580*/  @!UP0 S2UR UR7, SR_CgaCtaId ;  /* 0x00000000000789c3 */ /* 0x000e220000008800 */
[----:B------:R-:W-:Y:S01]  /*0590*/  IMAD R2, R2, 0x4, R5 ;  /* 0x0000000402027824 */ /* 0x000fe200078e0205 */
[----:B------:R-:W-:Y:S01]  /*05a0*/  @!UP0 UMOV UR6, 0x400 ;  /* 0x0000040000068882 */ /* 0x000fe20000000000 */
[----:B------:R-:W-:Y:S01]  /*05b0*/  FMUL R4, R0, UR5 ;  /* 0x0000000500047c20 */ /* 0x000fe20008400000 */
[----:B-1----:R-:W-:Y:S02]  /*05c0*/  R2UR UR4, R8 ;  /* 0x00000000080472ca */ /* 0x002fe400000e0000 */
[----:B------:R-:W-:-:S03]  /*05d0*/  LEA.HI R0, R2, R2, RZ, 0x1 ;  /* 0x0000000202007211 */ /* 0x000fc600078f08ff */
[----:B------:R-:W1:Y:S01]  /*05e0*/  F2I.U32.TRUNC.NTZ R4, R4 ;  /* 0x0000000400047305 */ /* 0x000e62000020f000 */
[----:B------:R-:W-:-:S05]  /*05f0*/  LOP3.LUT R5, R0, 0xfffffffe, RZ, 0xc0, !PT ;  /* 0xfffffffe00057812 */ /* 0x000fca00078ec0ff */
[----:B------:R-:W-:Y:S02]  /*0600*/  IMAD.IADD R5, R2, 0x1, -R5 ;  /* 0x0000000102057824 */ /* 0x000fe400078e0a05 */
[----:B------:R-:W-:-:S04]  /*0610*/  UIADD3 UR4, -UR4, URZ, URZ ;  /* 0x0000003f04047290 */ /* 0x000fc8000fffe13f */
[----:B------:R-:W-:Y:S01]  /*0620*/  UIMAD UR8, UR8, UR4, UR13 ;  /* 0x00000004080872a4 */ /* 0x000fe2000f8e020d */
[----:B-1----:R-:W-:Y:S02]  /*0630*/  R2UR UR12, R4 ;  /* 0x00000000040c72ca */ /* 0x002fe400000e0000 */
[----:B------:R-:W-:Y:S01]  /*0640*/  UMOV UR4, 0x20 ;  /* 0x0000002000047882 */ /* 0x000fe20000000000 */
[----:B------:R-:W1:Y:S02]  /*0650*/  LDC R4, c[0x0][0x140] ;  /* 0x00005000ff047b82 */ /* 0x000e640000000800 */
[----:B------:R-:W-:Y:S01]  /*0660*/  ISETP.NE.AND P3, PT, R5, UR8, PT ;  /* 0x0000000805007c0c */ /* 0x000fe2000bf65270 */
[----:B------:R-:W-:Y:S01]  /*0670*/  IMAD.SHL.U32 R5, R2, 0x4, RZ ;  /* 0x0000000402057824 */ /* 0x000fe200078e00ff */
[----:B------:R-:W-:-:S04]  /*0680*/  @!UP0 UIADD3 UR4, -UR4, 0x100000, URZ ;  /* 0x0010000004048890 */ /* 0x000fc8000fffe13f */
[----:B------:R-:W-:Y:S02]  /*0690*/  @!UP0 USHF.L.U32 UR5, UR4, 0xb, URZ ;  /* 0x0000000b04058899 */ /* 0x000fe4000800063f */
[----:B------:R-:W-:Y:S02]  /*06a0*/  @!UP0 USHF.L.U32 UR4, UR4, 0x1, URZ ;  /* 0x0000000104048899 */ /* 0x000fe4000800063f */
[----:B0-----:R-:W-:Y:S01]  /*06b0*/  @!UP0 ULEA UR6, UR7, UR6, 0x18 ;  /* 0x0000000607068291 */ /* 0x001fe2000f8ec03f */
[----:B------:R-:W-:Y:S01]  /*06c0*/  LOP3.LUT R9, R2, 0xc, R5, 0x78, !PT ;  /* 0x0000000c02097812 */ /* 0x000fe200078e7805 */
[----:B------:R-:W-:Y:S01]  /*06d0*/  VOTEU.ALL UP0, P0 ;  /* 0x00000000003f7886 */ /* 0x000fe20000000000 */
[----:B------:R-:W-:Y:S01]  /*06e0*/  LOP3.LUT P0, RZ, R3, 0x7, RZ, 0xc0, !PT ;  /* 0x0000000703ff7812 */ /* 0x000fe2000780c0ff */
[----:B------:R-:W-:Y:S02]  /*06f0*/  UIADD3 UR12, -UR12, URZ, URZ ;  /* 0x0000003f0c0c7290 */ /* 0x000fe4000fffe13f */
[----:B------:R0:W-:Y:S01]  /*0700*/  STL [R1+0x300], R9 ;  /* 0x0003000901007387 */ /* 0x0001e20000100800 */
[----:B------:R-:W-:-:S02]  /*0710*/  ISETP.LT.U32.AND P0, PT, R9, 0x2, !P0 ;  /* 0x000000020900780c */ /* 0x000fc40004701070 */
[----:B------:R-:W-:Y:S01]  /*0720*/  @P3 LEA.HI R0, R9, R9, RZ, 0x1 ;  /* 0x0000000909003211 */ /* 0x000fe200078f08ff */
[----:B------:R-:W5:Y:S02]  /*0730*/  FENCE.VIEW.ASYNC.S ;  /* 0x00000000000073c6 */ /* 0x000f640000000000 */
[----:B-----5:R-:W0:Y:S01]  /*0740*/  @!UP0 SYNCS.EXCH.64 URZ, [UR6+0x30], UR4 ;  /* 0x00003004063f85b2 */ /* 0x020e220008000100 */
[----:B------:R-:W-:Y:S02]  /*0750*/  @P3 SHF.R.S32.HI R0, RZ, 0x1, R0 ;  /* 0x00000001ff003819 */ /* 0x000fe40000011400 */
[----:B-1----:R-:W-:Y:S01]  /*0760*/  ISETP.EQ.U32.AND P2, PT, R4, 0x1, PT ;  /* 0x000000010400780c */ /* 0x002fe20003f42070 */
[----:B------:R1:W0:Y:S01]  /*0770*/  @!UP1 SYNCS.EXCH.64 URZ, [UR6+0x38], UR4 ;  /* 0x00003804063f95b2 */ /* 0x0002220008000100 */
[----:B------:R-:W-:Y:S01]  /*0780*/  NOP ;  /* 0x0000000000007918 */ /* 0x000fe20000000000 */
[----:B-1----:R-:W-:-:S06]  /*0790*/  UIMAD UR4, UR11, UR12, UR10 ;  /* 0x0000000c0b0472a4 */ /* 0x002fcc000f8e020a */
[----:B------:R-:W-:Y:S02]  /*07a0*/  @P3 ISETP.NE.AND P4, PT, R0, UR4, PT ;  /* 0x0000000400003c0c */ /* 0x000fe4000bf85270 */
[----:B------:R-:W-:Y:S02]  /*07b0*/  SEL R0, RZ, 0x1, !P0 ;  /* 0x00000001ff007807 */ /* 0x000fe40004000000 */
[----:B------:R-:W-:-:S04]  /*07c0*/  @P3 SEL R23, RZ, 0x1, P4 ;  /* 0x00000001ff173807 */ /* 0x000fc80002000000 */
[----:B------:R-:W-:Y:S01]  /*07d0*/  LOP3.LUT R23, R23, R0, RZ, 0xc0, !PT ;  /* 0x0000000017177212 */ /* 0x000fe200078ec0ff */
[----:B------:R-:W-:Y:S06]  /*07e0*/  @!P2 BRA `(.L_x_3) ;  /* 0x000000000008a947 */ /* 0x000fec0003800000 */
[----:B0-234-:R-:W-:Y:S01]  /*07f0*/  UCGABAR_ARV ;  /* 0x00000000000079c7 */ /* 0x01dfe20008000000 */
[----:B------:R-:W-:Y:S05]  /*0800*/  BRA `(.L_x_4) ;  /* 0x0000000000047947 */ /* 0x000fea0003800000 */
.L_x_3:
[----:B0-234-:R-:W-:Y:S01]  /*0810*/  NOP ;  /* 0x0000000000007918 */ /* 0x01dfe20000000000 */
.L_x_4:
[----:B------:R-:W-:Y:S01]  /*0820*/  ULDC UR4, c[0x0][0x65c] ;  /* 0x0001970000047ab9 */ /* 0x000fe20000000800 */
[----:B------:R-:W-:Y:S01]  /*0830*/  UMOV UR5, URZ ;  /* 0x0000003f00057c82 */ /* 0x000fe20008000000 */
[----:B------:R-:W-:-:S03]  /*0840*/  UISETP.NE.AND UP0, UPT, UR4, 0x1, UPT ;  /* 0x000000010400788c */ /* 0x000fc6000bf05270 */
[----:B------:R-:W-:Y:S01]  /*0850*/  UMOV UR4, UR13 ;  /* 0x0000000d00047c82 */ /* 0x000fe20008000000 */
[----:B------:R-:W-:Y:S02]  /*0860*/  UP2UR UR39, UPR, URZ, 0x1 ;  /* 0x000000013f277883 */ /* 0x000fe40008000000 */
[----:B------:R-:W-:Y:S02]  /*0870*/  PLOP3.LUT P0, PT, PT, PT, UP0, 0x80, 0x0 ;  /* 0x000000000000781c */ /* 0x000fe40003f0f008 */
[----:B------:R-:W-:Y:S02]  /*0880*/  PLOP3.LUT P3, PT, PT, PT, UP0, 0x80, 0x0 ;  /* 0x000000000000781c */ /* 0x000fe40003f6f008 */
[----:B------:R-:W-:Y:S01]  /*0890*/  PLOP3.LUT P5, PT, PT, PT, UP0, 0x80, 0x0 ;  /* 0x000000000000781c */ /* 0x000fe20003faf008 */
[----:B------:R-:W-:Y:S01]  /*08a0*/  @UP0 ULDC UR14, c[0x0][0x10] ;  /* 0x00000400000e0ab9 */ /* 0x000fe20000000800 */
[----:B------:R-:W-:Y:S01]  /*08b0*/  @UP0 UMOV UR6, UR10 ;  /* 0x0000000a00060c82 */ /* 0x000fe20008000000 */
[----:B------:R-:W-:Y:S01]  /*08c0*/  @UP0 UMOV UR7, URZ ;  /* 0x0000003f00070c82 */ /* 0x000fe20008000000 */
[----:B------:R-:W-:Y:S01]  /*08d0*/  PLOP3.LUT P4, PT, PT, PT, UP0, 0x80, 0x0 ;  /* 0x000000000000781c */ /* 0x000fe20003f8f008 */
[----:B------:R-:W-:-:S03]  /*08e0*/  @UP0 UIMAD.WIDE.U32 UR14, UR13, UR14, UR6 ;  /* 0x0000000e0d0e02a5 */ /* 0x000fc6000f8e0006 */
[----:B------:R-:W-:Y:S01]  /*08f0*/  @!UP0 ULDC UR7, c[0x0][0xc] ;  /* 0x0000030000078ab9 */ /* 0x000fe20000000800 */
[----:B------:R-:W-:Y:S01]  /*0900*/  @UP0 UMOV UR6, URZ ;  /* 0x0000003f00060c82 */ /* 0x000fe20008000000 */
[----:B------:R-:W-:Y:S01]  /*0910*/  @!UP0 UIMAD.WIDE.U32 UR4, UR10, UR7, UR4 ;  /* 0x000000070a0482a5 */ /* 0x000fe2000f8e0004 */
[----:B------:R-:W-:Y:S01]  /*0920*/  IMAD.U32 R2, RZ, RZ, UR14 ;  /* 0x0000000eff027e24 */ /* 0x000fe2000f8e00ff */
[----:B------:R-:W-:Y:S02]  /*0930*/  @UP0 UIADD3 UR6, UR15, UR6, URZ ;  /* 0x000000060f060290 */ /* 0x000fe4000fffe03f */
[----:B------:R-:W-:Y:S02]  /*0940*/  IMAD.U32 R3, RZ, RZ, UR15 ;  /* 0x0000000fff037e24 */ /* 0x000fe4000f8e00ff */
[----:B------:R-:W-:Y:S02]  /*0950*/  @P0 IMAD.MOV.U32 R7, RZ, RZ, R2 ;  /* 0x000000ffff070224 */ /* 0x000fe400078e0002 */
[----:B------:R-:W-:Y:S01]  /*0960*/  IMAD.U32 R5, RZ, RZ, UR5 ;  /* 0x00000005ff057e24 */ /* 0x000fe2000f8e00ff */
[----:B------:R-:W-:Y:S01]  /*0970*/  @P3 MOV R6, UR6 ;  /* 0x0000000600063c02 */ /* 0x000fe20008000f00 */
[----:B------:R-:W-:-:S02]  /*0980*/  IMAD.U32 R2, RZ, RZ, UR4 ;  /* 0x00000004ff027e24 */ /* 0x000fc4000f8e00ff */
[----:B------:R-:W-:Y:S02]  /*0990*/  @!P5 IMAD.MOV.U32 R6, RZ, RZ, R5 ;  /* 0x000000ffff06d224 */ /* 0x000fe400078e0005 */
[----:B------:R-:W-:Y:S02]  /*09a0*/  @!P4 IMAD.MOV.U32 R7, RZ, RZ, R2 ;  /* 0x000000ffff07c224 */ /* 0x000fe400078e0002 */
[----:B------:R-:W-:Y:S01]  /*09b0*/  IMAD.U32 R3, RZ, RZ, UR5 ;  /* 0x00000005ff037e24 */ /* 0x000fe2000f8e00ff */
[----:B------:R0:W-:Y:S01]  /*09c0*/  STL [R1+0x304], R6 ;  /* 0x0003040601007387 */ /* 0x0001e20000100800 */
[----:B------:R-:W-:-:S03]  /*09d0*/  IMAD.U32 R4, RZ, RZ, UR4 ;  /* 0x00000004ff047e24 */ /* 0x000fc6000f8e00ff */
[----:B------:R0:W-:Y:S01]  /*09e0*/  STL [R1+0x308], R7 ;  /* 0x0003080701007387 */ /* 0x0001e20000100800 */
[----:B------:R-:W-:Y:S05]  /*09f0*/  @!P2 BRA `(.L_x_5) ;  /* 0x00000000000ca947 */ /* 0x000fea0003800000 */
[----:B------:R-:W-:Y:S01]  /*0a00*/  UCGABAR_WAIT ;  /* 0x0000000000007dc7 */ /* 0x000fe20008000000 */
[----:B------:R-:W-:Y:S01]  /*0a10*/  CCTL.IVALL ;  /* 0x00000000ff00798f */ /* 0x000fe20002000000 */
[----:B------:R-:W-:Y:S05]  /*0a20*/  BRA `(.L_x_6) ;  /* 0x0000000000047947 */ /* 0x000fea0003800000 */
.L_x_5:
[----:B------:R-:W-:Y:S06]  /*0a30*/  BAR.SYNC.DEFER_BLOCKING 0x0 ;  /* 0x0000000000007b1d */ /* 0x000fec0000010000 */
.L_x_6:
[----:B------:R-:W-:Y:S05]  /*0a40*/  @!P1 BRA `(.L_x_7) ;  /* 0x000002a400cc9947 */ /* 0x000fea0003800000 */
[----:B------:R-:W-:-:S06]  /*0a50*/  UISETP.GT.U32.AND UP0, UPT, UR16, 0x1, UPT ;  /* 0x000000011000788c */ /* 0x000fcc000bf04070 */
[----:B------:R-:W-:-:S13]  /*0a60*/  PLOP3.LUT P0, PT, PT, PT, UP0, 0x80, 0x0 ;  /* 0x000000000000781c */ /* 0x000fda0003f0f008 */
[----:B------:R-:W-:Y:S05]  /*0a70*/  @P0 EXIT ;  /* 0x000000000000094d */ /* 0x000fea0003800000 */
[----:B------:R-:W-:Y:S01]  /*0a80*/  ULDC.64 UR4, c[0x0][0x650] ;  /* 0x0001940000047ab9 */ /* 0x000fe20000000a00 */
[----:B------:R-:W-:Y:S01]  /*0a90*/  UMOV UR40, 0xffffffff ;  /* 0xffffffff00287882 */ /* 0x000fe20000000000 */
[----:B------:R-:W-:Y:S01]  /*0aa0*/  ISETP.GE.U32.AND P0, PT, R7, UR4, PT ;  /* 0x0000000407007c0c */ /* 0x000fe2000bf06070 */
[----:B------:R-:W-:Y:S01]  /*0ab0*/  UMOV UR41, 0xffffffff ;  /* 0xffffffff00297882 */ /* 0x000fe20000000000 */
[----:B------:R-:W-:Y:S01]  /*0ac0*/  UMOV UR42, 0xffffffff ;  /* 0xffffffff002a7882 */ /* 0x000fe20000000000 */
[----:B------:R-:W-:Y:S02]  /*0ad0*/  PRMT R0, RZ, 0x7610, R0 ;  /* 0x00007610ff007816 */ /* 0x000fe40000000000 */
[----:B------:R-:W-:-:S13]  /*0ae0*/  ISETP.GE.U32.AND.EX P0, PT, R6, UR5, PT, P0 ;  /* 0x0000000506007c0c */ /* 0x000fda000bf06100 */
[----:B------:R-:W-:Y:S05]  /*0af0*/  @P0 BRA `(.L_x_8) ;  /* 0x0000000400480947 */ /* 0x000fea0003800000 */
[----:B------:R-:W-:Y:S01]  /*0b00*/  ULDC.64 UR16, c[0x0][0x628] ;  /* 0x00018a0000107ab9 */ /* 0x000fe20000000a00 */
[C---:B------:R-:W-:Y:S01]  /*0b10*/  R2UR UR19, R7.reuse ;  /* 0x00000000071372ca */ /* 0x040fe200000e0000 */
[----:B------:R-:W-:Y:S01]  /*0b20*/  ULDC UR18, c[0x0][0x630] ;  /* 0x00018c0000127ab9 */ /* 0x000fe20000000800 */
[----:B------:R-:W-:Y:S02]  /*0b30*/  ISETP.NE.U32.AND P0, PT, RZ, UR16, PT ;  /* 0x00000010ff007c0c */ /* 0x000fe4000bf05070 */
[----:B------:R-:W-:Y:S02]  /*0b40*/  R2UR UR4, R7 ;  /* 0x00000000070472ca */ /* 0x000fe400000e0000 */
[----:B------:R-:W-:Y:S02]  /*0b50*/  ISETP.NE.AND.EX P0, PT, RZ, UR17, PT, P0 ;  /* 0x00000011ff007c0c */ /* 0x000fe4000bf05300 */
[----:B------:R-:W-:-:S11]  /*0b60*/  R2UR UR5, R6 ;  /* 0x00000000060572ca */ /* 0x000fd600000e0000 */
[----:B------:R-:W-:Y:S05]  /*0b70*/  @!P0 BRA `(.L_x_9) ;  /* 0x0000000000308947 */ /* 0x000fea0003800000 */
[----:B------:R-:W-:Y:S01]  /*0b80*/  R2UR UR4, R7 ;  /* 0x00000000070472ca */ /* 0x000fe200000e0000 */
[----:B------:R-:W-:Y:S01]  /*0b90*/  ULDC UR9, c[0x0][0x634] ;  /* 0x00018d0000097ab9 */ /* 0x000fe20000000800 */
[----:B------:R-:W-:-:S11]  /*0ba0*/  R2UR UR13, R6 ;  /* 0x00000000060d72ca */ /* 0x000fd600000e0000 */
[----:B------:R-:W-:-:S04]  /*0bb0*/  UIADD3 UR9, UP0, UR4, UR9, URZ ;  /* 0x0000000904097290 */ /* 0x000fc8000ff1e03f */
[----:B------:R-:W-:-:S04]  /*0bc0*/  UIADD3.X UR13, URZ, UR13, URZ, UP0, !UPT ;  /* 0x0000000d3f0d7290 */ /* 0x000fc800087fe43f */
[----:B------:R-:W-:-:S04]  /*0bd0*/  UIMAD.WIDE.U32 UR4, UR13, UR16, URZ ;  /* 0x000000100d0472a5 */ /* 0x000fc8000f8e003f */
[----:B------:R-:W-:Y:S02]  /*0be0*/  UIMAD.WIDE.U32 UR6, UP0, UR9, UR17, UR4 ;  /* 0x00000011090672a5 */ /* 0x000fe4000f800004 */
[----:B------:R-:W-:Y:S02]  /*0bf0*/  UIMAD.WIDE.U32 UR4, UR9, UR16, URZ ;  /* 0x00000010090472a5 */ /* 0x000fe4000f8e003f */
[----:B------:R-:W-:Y:S02]  /*0c00*/  UIADD3.X UR15, URZ, URZ, URZ, UP0, !UPT ;  /* 0x0000003f3f0f7290 */ /* 0x000fe400087fe43f */
[----:B------:R-:W-:Y:S01]  /*0c10*/  UIADD3 URZ, UP0, UR5, UR6, URZ ;  /* 0x00000006053f7290 */ /* 0x000fe2000ff1e03f */
[----:B------:R-:W-:-:S03]  /*0c20*/  UMOV UR14, UR7 ;  /* 0x00000007000e7c82 */ /* 0x000fc60008000000 */
[----:B------:R-:W-:-:S12]  /*0c30*/  UIMAD.WIDE.U32.X UR4, UR13, UR17, UR14, UP0 ;  /* 0x000000110d0472a5 */ /* 0x000fd800080e040e */
.L_x_9:
[----:B------:R-:W-:Y:S01]  /*0c40*/  USHF.R.U64 UR42, UR4, UR18, UR5 ;  /* 0x00000012042a7299 */ /* 0x000fe20008001205 */
[----:B------:R-:W-:Y:S01]  /*0c50*/  R2UR UR7, R6 ;  /* 0x00000000060772ca */ /* 0x000fe200000e0000 */
[----:B------:R-:W-:Y:S02]  /*0c60*/  USHF.R.U32.HI UR4, URZ, UR18, UR5 ;  /* 0x000000123f047299 */ /* 0x000fe40008011605 */
[----:B------:R-:W-:Y:S01]  /*0c70*/  UIADD3 UR5, UP0, URZ, -UR42, URZ ;  /* 0x8000002a3f057290 */ /* 0x000fe2000ff1e03f */
[----:B------:R-:W-:Y:S01]  /*0c80*/  ULDC.64 UR14, c[0x0][0x620] ;  /* 0x00018800000e7ab9 */ /* 0x000fe20000000a00 */
[----:B------:R-:W-:Y:S02]  /*0c90*/  UMOV UR6, UR19 ;  /* 0x0000001300067c82 */ /* 0x000fe40008000000 */
[----:B------:R-:W-:Y:S01]  /*0ca0*/  UIADD3.X UR4, URZ, ~UR4, URZ, UP0, !UPT ;  /* 0x800000043f047290 */ /* 0x000fe200087fe43f */
[----:B------:R-:W-:Y:S01]  /*0cb0*/  ULDC UR9, c[0x0][0x618] ;  /* 0x0001860000097ab9 */ /* 0x000fe20000000800 */
[----:B------:R-:W-:-:S02]  /*0cc0*/  UIMAD UR12, UR11, UR12, UR10 ;  /* 0x0000000c0b0c72a4 */ /* 0x000fc4000f8e020a */
[----:B------:R-:W-:Y:S02]  /*0cd0*/  UIMAD UR4, UR4, UR14, URZ ;  /* 0x0000000e040472a4 */ /* 0x000fe4000f8e023f */
[----:B------:R-:W-:Y:S02]  /*0ce0*/  UIMAD.WIDE.U32 UR6, UR5, UR14, UR6 ;  /* 0x0000000e050672a5 */ /* 0x000fe4000f8e0006 */
[----:B------:R-:W-:Y:S01]  /*0cf0*/  UIMAD UR4, UR5, UR15, UR4 ;  /* 0x0000000f050472a4 */ /* 0x000fe2000f8e0204 */
[----:B------:R-:W-:Y:S01]  /*0d00*/  ULDC UR10, c[0x0][0x608] ;  /* 0x00018200000a7ab9 */ /* 0x000fe20000000800 */
[----:B------:R-:W-:Y:S02]  /*0d10*/  ULDC UR18, c[0x0][0x658] ;  /* 0x0001960000127ab9 */ /* 0x000fe40000000800 */
[----:B------:R-:W-:Y:S01]  /*0d20*/  UIADD3 UR7, UR7, UR4, URZ ;  /* 0x0000000407077290 */ /* 0x000fe2000fffe03f */
[----:B------:R-:W-:Y:S02]  /*0d30*/  UMOV UR11, 0xffffffff ;  /* 0xffffffff000b7882 */ /* 0x000fe40000000000 */
[----:B------:R-:W-:Y:S01]  /*0d40*/  ULDC.64 UR4, c[0x0][0x640] ;  /* 0x0001900000047ab9 */ /* 0x000fe20000000a00 */
[----:B------:R-:W-:Y:S01]  /*0d50*/  USHF.R.U64 UR16, UR6, UR9, UR7 ;  /* 0x0000000906107299 */ /* 0x000fe20008001207 */
[----:B------:R-:W-:Y:S01]  /*0d60*/  ISETP.NE.U32.AND P0, PT, RZ, UR4, PT ;  /* 0x00000004ff007c0c */ /* 0x000fe2000bf05070 */
[----:B------:R-:W-:-:S02]  /*0d70*/  USHF.R.U32.HI UR7, URZ, UR9, UR7 ;  /* 0x000000093f077299 */ /* 0x000fc40008011607 */
[----:B------:R-:W-:Y:S01]  /*0d80*/  USHF.L.U32 UR6, UR11, UR18, URZ ;  /* 0x000000120b067299 */ /* 0x000fe2000800063f */
[----:B------:R-:W-:Y:S01]  /*0d90*/  ISETP.NE.AND.EX P0, PT, RZ, UR5, PT, P0 ;  /* 0x00000005ff007c0c */ /* 0x000fe2000bf05300 */
[----:B------:R-:W-:Y:S02]  /*0da0*/  USHF.R.U64 UR22, UR16, UR10, UR7 ;  /* 0x0000000a10167299 */ /* 0x000fe40008001207 */
[----:B------:R-:W-:Y:S02]  /*0db0*/  USHF.R.U32.HI UR7, URZ, UR10, UR7 ;  /* 0x0000000a3f077299 */ /* 0x000fe40008011607 */
[----:B------:R-:W-:Y:S02]  /*0dc0*/  UISETP.NE.AND UP1, UPT, UR39, URZ, UPT ;  /* 0x0000003f2700728c */ /* 0x000fe4000bf25270 */
[----:B------:R-:W-:Y:S01]  /*0dd0*/  USHF.R.U64 UR23, UR22, UR18, UR7 ;  /* 0x0000001216177299 */ /* 0x000fe20008001207 */
[----:B------:R-:W-:Y:S01]  /*0de0*/  ULDC UR17, c[0x0][0x600] ;  /* 0x0001800000117ab9 */ /* 0x000fe20000000800 */
[----:B------:R-:W-:-:S02]  /*0df0*/  ULOP3.LUT UR13, URZ, UR6, URZ, 0x33, !UPT ;  /* 0x000000063f0d7292 */ /* 0x000fc4000f8e333f */
[----:B------:R-:W-:Y:S02]  /*0e00*/  UIADD3 UR15, UR17, -0x1, URZ ;  /* 0xffffffff110f7890 */ /* 0x000fe4000fffe03f */
[----:B------:R-:W-:Y:S02]  /*0e10*/  USEL UR12, UR8, UR12, !UP1 ;  /* 0x0000000c080c7287 */ /* 0x000fe4000c800000 */
[----:B------:R-:W-:Y:S01]  /*0e20*/  USHF.R.U32.HI UR7, URZ, UR18, UR7 ;  /* 0x000000123f077299 */ /* 0x000fe20008011607 */
[----:B------:R-:W-:Y:S01]  /*0e30*/  ULDC UR19, c[0x0][0x648] ;  /* 0x0001920000137ab9 */ /* 0x000fe20000000800 */
[----:B------:R-:W-:Y:S01]  /*0e40*/  ULDC UR20, c[0x0][0x638] ;  /* 0x00018e0000147ab9 */ /* 0x000fe20000000800 */
[----:B------:R-:W-:Y:S01]  /*0e50*/  UMOV UR21, 0x1 ;  /* 0x0000000100157882 */ /* 0x000fe20000000000 */
[----:B------:R-:W-:Y:S01]  /*0e60*/  UMOV UR6, UR23 ;  /* 0x0000001700067c82 */ /* 0x000fe20008000000 */
[----:B------:R-:W-:Y:S07]  /*0e70*/  @!P0 BRA `(.L_x_10) ;  /* 0x0000000000308947 */ /* 0x000fee0003800000 */
[----:B------:R-:W-:Y:S02]  /*0e80*/  ULDC UR10, c[0x0][0x64c] ;  /* 0x00019300000a7ab9 */ /* 0x000fe40000000800 */
        /* <DEDUP_REMOVED lines=8> */
[----:B------:R-:W-:-:S07]  /*0f10*/  UIMAD.WIDE.U32.X UR4, UR14, UR5, UR10, UP0 ;  /* 0x000000050e0472a5 */ /* 0x000fce00080e040a */
[----:B------:R-:W-:Y:S01]  /*0f20*/  UMOV UR6, UR4 ;  /* 0x0000000400067c82 */ /* 0x000fe20008000000 */
[----:B------:R-:W-:-:S05]  /*0f30*/  UMOV UR7, UR5 ;  /* 0x0000000500077c82 */ /* 0x000fca0008000000 */
.L_x_10:
[----:B------:R-:W-:Y:S01]  /*0f40*/  USHF.R.U64 UR5, UR6, UR19, UR7 ;  /* 0x0000001306057299 */ /* 0x000fe20008001207 */
[----:B------:R-:W-:Y:S01]  /*0f50*/  IMAD.MOV.U32 R0, RZ, RZ, 0x1 ;  /* 0x00000001ff007424 */ /* 0x000fe200078e00ff */
[----:B------:R-:W-:Y:S02]  /*0f60*/  USHF.L.U32 UR4, UR21, UR18, URZ ;  /* 0x0000001215047299 */ /* 0x000fe4000800063f */
[----:B------:R-:W-:Y:S02]  /*0f70*/  ULOP3.LUT UR13, UR22, UR13, URZ, 0xc0, !UPT ;  /* 0x0000000d160d7292 */ /* 0x000fe4000f8ec03f */
[----:B------:R-:W-:Y:S02]  /*0f80*/  UIADD3 UR6, -UR5, URZ, URZ ;  /* 0x0000003f05067290 */ /* 0x000fe4000fffe13f */
[----:B------:R-:W-:Y:S02]  /*0f90*/  UIMAD UR13, UR4, UR5, UR13 ;  /* 0x00000005040d72a4 */ /* 0x000fe4000f8e020d */
[----:B------:R-:W-:-:S02]  /*0fa0*/  ULOP3.LUT UR15, UR16, UR15, URZ, 0xc0, !UPT ;  /* 0x0000000f100f7292 */ /* 0x000fc4000f8ec03f */
[----:B------:R-:W-:Y:S01]  /*0fb0*/  UIMAD UR4, UR6, UR20, UR23 ;  /* 0x00000014060472a4 */ /* 0x000fe2000f8e0217 */
[----:B------:R-:W-:Y:S01]  /*0fc0*/  ULDC UR5, c[0x0][0x610] ;  /* 0x0001840000057ab9 */ /* 0x000fe20000000800 */
[----:B------:R-:W-:Y:S02]  /*0fd0*/  UISETP.NE.AND UP0, UPT, UR39, URZ, UPT ;  /* 0x0000003f2700728c */ /* 0x000fe4000bf05270 */
[----:B------:R-:W-:Y:S02]  /*0fe0*/  UIMAD UR12, UR13, UR5, UR12 ;  /* 0x000000050d0c72a4 */ /* 0x000fe4000f8e020c */
[----:B------:R-:W-:-:S04]  /*0ff0*/  UIMAD UR4, UR4, UR17, UR15 ;  /* 0x00000011040472a4 */ /* 0x000fc8000f8e020f */
[----:B------:R-:W-:Y:S02]  /*1000*/  USEL UR41, UR4, UR12, !UP0 ;  /* 0x0000000c04297287 */ /* 0x000fe4000c000000 */
[----:B------:R-:W-:-:S12]  /*1010*/  USEL UR40, UR12, UR4, !UP0 ;  /* 0x000000040c287287 */ /* 0x000fd8000c000000 */
.L_x_8:
[----:B------:R-:W-:-:S08]  /*1020*/  NOP ;  /* 0x0000000000007918 */ /* 0x000fd00000000000 */
[----:B------:R-:W1:Y:S02]  /*1030*/  USETMAXREG.TRY_ALLOC.CTAPOOL UP0, 0xf0 ;  /* 0x000000f0000079c8 */ /* 0x000e640008000600 */
[----:B-1----:R-:W-:-:S13]  /*1040*/  PLOP3.LUT P0, PT, PT, PT, UP0, 0x80, 0x0 ;  /* 0x000000000000781c */ /* 0x002fda0003f0f008 */
[----:B------:R-:W-:Y:S05]  /*1050*/  @!P0 BRA `(.L_x_8) ;  /* 0xfffffffc00f08947 */ /* 0x000fea000383ffff */
[----:B------:R-:W-:Y:S01]  /*1060*/  ULDC.64 UR4, c[0x0][0x598] ;  /* 0x0001660000047ab9 */ /* 0x000fe20000000a00 */
[----:B------:R-:W-:Y:S01]  /*1070*/  ULDC.64 UR44, c[0x0][0x208] ;  /* 0x00008200002c7ab9 */ /* 0x000fe20000000a00 */
[----:B------:R-:W-:-:S04]  /*1080*/  ISETP.NE.U32.AND P0, PT, RZ, UR4, PT ;  /* 0x00000004ff007c0c */ /* 0x000fc8000bf05070 */
[----:B------:R-:W-:-:S13]  /*1090*/  ISETP.NE.AND.EX P0, PT, RZ, UR5, PT, P0 ;  /* 0x00000005ff007c0c */ /* 0x000fda000bf05300 */
[----:B------:R-:W-:Y:S05]  /*10a0*/  @!P0 BRA `(.L_x_11) ;  /* 0x00000000001c8947 */ /* 0x000fea0003800000 */
[----:B------:R-:W1:Y:S02]  /*10b0*/  LDC.64 R2, c[0x0][0x598] ;  /* 0x00016600ff027b82 */ /* 0x000e640000000a00 */
[----:B-1----:R-:W2:Y:S02]  /*10c0*/  LDG.E.64 R2, desc[UR44][R2.64] ;  /* 0x0000002c02027981 */ /* 0x002ea4000c1e1b00 */
[----:B--2---:R-:W-:-:S04]  /*10d0*/  ISETP.NE.U32.AND P0, PT, R2, RZ, PT ;  /* 0x000000ff0200720c */ /* 0x004fc80003f05070 */
[----:B------:R-:W-:-:S13]  /*10e0*/  ISETP.NE.AND.EX P0, PT, R3, RZ, PT, P0 ;  /* 0x000000ff0300720c */ /* 0x000fda0003f05300 */
[----:B------:R-:W-:Y:S05]  /*10f0*/  @!P0 BRA `(.L_x_11) ;  /* 0x0000000000088947 */ /* 0x000fea0003800000 */
[----:B------:R1:W5:Y:S01]  /*1100*/  LD.E R2, desc[UR44][R2.64] ;  /* 0x0000002c02027980 */ /* 0x000362000c101900 */
[----:B------:R-:W-:Y:S05]  /*1110*/  BRA `(.L_x_12) ;  /* 0x0000000000247947 */ /* 0x000fea0003800000 */
.L_x_11:
[----:B------:R-:W-:Y:S02]  /*1120*/  ULDC.64 UR4, c[0x0][0x588] ;  /* 0x0001620000047ab9 */ /* 0x000fe40000000a00 */
[----:B------:R-:W-:-:S04]  /*1130*/  ISETP.NE.U32.AND P0, PT, RZ, UR4, PT ;  /* 0x00000004ff007c0c */ /* 0x000fc8000bf05070 */
[----:B------:R-:W-:-:S13]  /*1140*/  ISETP.NE.AND.EX P0, PT, RZ, UR5, PT, P0 ;  /* 0x00000005ff007c0c */ /* 0x000fda000bf05300 */
[----:B------:R-:W-:Y:S05]  /*1150*/  @!P0 BRA `(.L_x_13) ;  /* 0x00000000000c8947 */ /* 0x000fea0003800000 */
[----:B------:R-:W1:Y:S02]  /*1160*/  LDC.64 R2, c[0x0][0x588] ;  /* 0x00016200ff027b82 */ /* 0x000e640000000a00 */
[----:B-1----:R2:W5:Y:S01]  /*1170*/  LDG.E R2, desc[UR44][R2.64] ;  /* 0x0000002c02027981 */ /* 0x002562000c1e1900 */
[----:B------:R-:W-:Y:S05]  /*1180*/  BRA `(.L_x_12) ;  /* 0x0000000000087947 */ /* 0x000fea0003800000 */
.L_x_13:
[----:B------:R-:W-:Y:S02]  /*1190*/  ULDC UR4, c[0x0][0x580] ;  /* 0x0001600000047ab9 */ /* 0x000fe40000000800 */
[----:B------:R-:W-:-:S07]  /*11a0*/  IMAD.U32 R2, RZ, RZ, UR4 ;  /* 0x00000004ff027e24 */ /* 0x000fce000f8e00ff */
.L_x_12:
[----:B------:R-:W-:Y:S02]  /*11b0*/  ULDC.64 UR4, c[0x0][0x5a0] ;  /* 0x0001680000047ab9 */ /* 0x000fe40000000a00 */
[----:B------:R-:W-:-:S04]  /*11c0*/  ISETP.NE.U32.AND P0, PT, RZ, UR4, PT ;  /* 0x00000004ff007c0c */ /* 0x000fc8000bf05070 */
[----:B------:R-:W-:-:S13]  /*11d0*/  ISETP.NE.AND.EX P0, PT, RZ, UR5, PT, P0 ;  /* 0x00000005ff007c0c */ /* 0x000fda000bf05300 */
[----:B------:R-:W-:Y:S05]  /*11e0*/  @!P0 BRA `(.L_x_14) ;  /* 0x00000000001c8947 */ /* 0x000fea0003800000 */
[----:B------:R-:W3:Y:S02]  /*11f0*/  LDC.64 R4, c[0x0][0x5a0] ;  /* 0x00016800ff047b82 */ /* 0x000ee40000000a00 */
[----:B---3--:R-:W3:Y:S02]  /*1200*/  LDG.E.64 R4, desc[UR44][R4.64] ;  /* 0x0000002c04047981 */ /* 0x008ee4000c1e1b00 */
[----:B---3--:R-:W-:-:S04]  /*1210*/  ISETP.NE.U32.AND P0, PT, R4, RZ, PT ;  /* 0x000000ff0400720c */ /* 0x008fc80003f05070 */
[----:B------:R-:W-:-:S13]  /*1220*/  ISETP.NE.AND.EX P0, PT, R5, RZ, PT, P0 ;  /* 0x000000ff0500720c */ /* 0x000fda0003f05300 */
[----:B------:R-:W-:Y:S05]  /*1230*/  @!P0 BRA `(.L_x_14) ;  /* 0x0000000000088947 */ /* 0x000fea0003800000 */
[----:B------:R3:W5:Y:S01]  /*1240*/  LD.E R16, desc[UR44][R4.64] ;  /* 0x0000002c04107980 */ /* 0x000762000c101900 */
[----:B------:R-:W-:Y:S05]  /*1250*/  BRA `(.L_x_15) ;  /* 0x0000000000247947 */ /* 0x000fea0003800000 */
.L_x_14:
[----:B------:R-:W-:Y:S02]  /*1260*/  ULDC.64 UR4, c[0x0][0x590] ;  /* 0x0001640000047ab9 */ /* 0x000fe40000000a00 */
[----:B------:R-:W-:-:S04]  /*1270*/  ISETP.NE.U32.AND P0, PT, RZ, UR4, PT ;  /* 0x00000004ff007c0c */ /* 0x000fc8000bf05070 */
[----:B------:R-:W-:-:S13]  /*1280*/  ISETP.NE.AND.EX P0, PT, RZ, UR5, PT, P0 ;  /* 0x00000005ff007c0c */ /* 0x000fda000bf05300 */
[----:B------:R-:W-:Y:S05]  /*1290*/  @!P0 BRA `(.L_x_16) ;  /* 0x00000000000c8947 */ /* 0x000fea0003800000 */
[----:B------:R-:W3:Y:S02]  /*12a0*/  LDC.64 R16, c[0x0][0x590] ;  /* 0x00016400ff107b82 */ /* 0x000ee40000000a00 */
[----:B---3--:R4:W5:Y:S01]  /*12b0*/  LDG.E R16, desc[UR44][R16.64] ;  /* 0x0000002c10107981 */ /* 0x008962000c1e1900 */
[----:B------:R-:W-:Y:S05]  /*12c0*/  BRA `(.L_x_15) ;  /* 0x0000000000087947 */ /* 0x000fea0003800000 */
.L_x_16:
[----:B------:R-:W-:Y:S02]  /*12d0*/  ULDC UR4, c[0x0][0x584] ;  /* 0x0001610000047ab9 */ /* 0x000fe40000000800 */
[----:B------:R-:W-:-:S07]  /*12e0*/  IMAD.U32 R16, RZ, RZ, UR4 ;  /* 0x00000004ff107e24 */ /* 0x000fce000f8e00ff */
.L_x_15:
[----:B------:R-:W-:-:S13]  /*12f0*/  LOP3.LUT P0, RZ, R0, 0xff, RZ, 0xc0, !PT ;  /* 0x000000ff00ff7812 */ /* 0x000fda000780c0ff */
[----:B------:R-:W-:Y:S05]  /*1300*/  @!P0 EXIT ;  /* 0x000000000000894d */ /* 0x000fea0003800000 */
[----:B------:R-:W-:Y:S01]  /*1310*/  ULDC UR4, c[0x0][0x28c] ;  /* 0x0000a30000047ab9 */ /* 0x000fe20000000800 */
[----:B------:R-:W-:Y:S01]  /*1320*/  UMOV UR36, URZ ;  /* 0x0000003f00247c82 */ /* 0x000fe20008000000 */
[----:B------:R-:W-:Y:S01]  /*1330*/  UIADD3 UR4, UR4, 0x3f, URZ ;  /* 0x0000003f04047890 */ /* 0x000fe2000fffe03f */
[----:B------:R-:W-:-:S03]  /*1340*/  UMOV UR37, URZ ;  /* 0x0000003f00257c82 */ /* 0x000fc60008000000 */
[----:B------:R-:W-:-:S04]  /*1350*/  USHF.R.S32.HI UR5, URZ, 0x1f, UR4 ;  /* 0x0000001f3f057899 */ /* 0x000fc80008011404 */
[----:B------:R-:W-:-:S04]  /*1360*/  ULEA.HI UR5, UR5, UR4, URZ, 0x6 ;  /* 0x0000000405057291 */ /* 0x000fc8000f8f303f */
[----:B------:R-:W-:-:S12]  /*1370*/  USHF.R.S32.HI UR43, URZ, 0x6, UR5 ;  /* 0x000000063f2b7899 */ /* 0x000fd80008011405 */
.L_x_800:
[----:B------:R-:W0:Y:S01]  /*1380*/  S2R R0, SR_TID.X ;  /* 0x0000000000007919 */ /* 0x000e220000002100 */
[----:B-1----:R-:W1:Y:S01]  /*1390*/  S2UR UR7, SR_CgaCtaId ;  /* 0x00000000000779c3 */ /* 0x002e620000008800 */
[----:B------:R-:W-:Y:S02]  /*13a0*/  UMOV UR6, 0x400 ;  /* 0x0000040000067882 */ /* 0x000fe40000000000 */
[----:B-1----:R-:W-:Y:S01]  /*13b0*/  ULEA UR6, UR7, UR6, 0x18 ;  /* 0x0000000607067291 */ /* 0x002fe2000f8ec03f */
[----:B0-----:R-:W-:-:S04]  /*13c0*/  LOP3.LUT R0, R0, 0x80, RZ, 0xc0, !PT ;  /* 0x0000008000007812 */ /* 0x001fc800078ec0ff */
[----:B------:R-:W-:-:S06]  /*13d0*/  SHF.R.U32.HI R0, RZ, 0x7, R0 ;  /* 0x00000007ff007819 */ /* 0x000fcc0000011600 */
[----:B------:R-:W0:Y:S02]  /*13e0*/  SHFL.IDX PT, R0, R0, RZ, 0x1f ;  /* 0x00001fff00007589 */ /* 0x000e2400000e0000 */
[----:B0-----:R-:W-:-:S13]  /*13f0*/  R2UR UR4, R0 ;  /* 0x00000000000472ca */ /* 0x001fda00000e0000 */
[----:B------:R-:W-:-:S04]  /*1400*/  ULEA.HI UR5, UR4, UR4, URZ, 0x1 ;  /* 0x0000000404057291 */ /* 0x000fc8000f8f083f */
[----:B------:R-:W-:-:S04]  /*1410*/  ULOP3.LUT UR5, UR5, 0x7fffe, URZ, 0xc0, !UPT ;  /* 0x0007fffe05057892 */ /* 0x000fc8000f8ec03f */
[----:B------:R-:W-:-:S03]  /*1420*/  UIADD3 UR5, UR4, -UR5, URZ ;  /* 0x8000000504057290 */ /* 0x000fc6000fffe03f */
[----:B------:R-:W-:Y:S01]  /*1430*/  ULDC UR4, c[0x0][0x28c] ;  /* 0x0000a30000047ab9 */ /* 0x000fe20000000800 */
[----:B------:R-:W-:Y:S01]  /*1440*/  ULEA UR5, UR5, UR6, 0xd ;  /* 0x0000000605057291 */ /* 0x000fe2000f8e683f */
[----:B------:R-:W-:-:S03]  /*1450*/  ISETP.LT.AND P0, PT, RZ, UR4, PT ;  /* 0x00000004ff007c0c */ /* 0x000fc6000bf01270 */
[----:B------:R-:W-:-:S04]  /*1460*/  UIADD3 UR5, UR5, 0x100, URZ ;  /* 0x0000010005057890 */ /* 0x000fc8000fffe03f */
[----:B------:R-:W-:-:S04]  /*1470*/  USHF.R.U32.HI UR5, URZ, 0x4, UR5 ;  /* 0x000000043f057899 */ /* 0x000fc80008011605 */
[----:B------:R-:W-:Y:S02]  /*1480*/  ULOP3.LUT UR46, UR5, 0x3fff, URZ, 0xc0, !UPT ;  /* 0x00003fff052e7892 */ /* 0x000fe4000f8ec03f */
[----:B---345:R-:W-:Y:S10]  /*1490*/  @P0 BRA `(.L_x_17) ;  /* 0x0000000000400947 */ /* 0x038ff40003800000 */
[----:B------:R-:W-:Y:S01]  /*14a0*/  MOV R0, 0x0 ;  /* 0x0000000000007802 */ /* 0x000fe20000000f00 */
[----:B------:R-:W-:Y:S01]  /*14b0*/  ULDC.64 UR4, c[0x4][0x68] ;  /* 0x01001a0000047ab9 */ /* 0x000fe20000000a00 */
[----:B------:R-:W-:Y:S01]  /*14c0*/  ULDC.64 UR6, c[0x4][0x8] ;  /* 0x0100020000067ab9 */ /* 0x000fe20000000a00 */
[----:B---3--:R-:W-:Y:S01]  /*14d0*/  IMAD.U32 R4, RZ, RZ, UR4 ;  /* 0x00000004ff047e24 */ /* 0x008fe2000f8e00ff */
[----:B------:R0:W1:Y:S01]  /*14e0*/  LDC.64 R14, c[0x4][R0] ;  /* 0x01000000000e7b82 */ /* 0x0000620000000a00 */
[----:B------:R-:W-:Y:S01]  /*14f0*/  IMAD.U32 R5, RZ, RZ, UR5 ;  /* 0x00000005ff057e24 */ /* 0x000fe2000f8e00ff */
[----:B------:R-:W-:Y:S01]  /*1500*/  ULDC.64 UR4, c[0x4][0x70] ;  /* 0x01001c0000047ab9 */ /* 0x000fe20000000a00 */
[----:B------:R-:W-:Y:S01]  /*1510*/  IMAD.U32 R10, RZ, RZ, UR6 ;  /* 0x00000006ff0a7e24 */ /* 0x000fe2000f8e00ff */
[----:B------:R-:W-:Y:S01]  /*1520*/  MOV R6, UR4 ;  /* 0x0000000400067c02 */ /* 0x000fe20008000f00 */
[----:B------:R-:W-:Y:S02]  /*1530*/  IMAD.U32 R7, RZ, RZ, UR5 ;  /* 0x00000005ff077e24 */ /* 0x000fe4000f8e00ff */
[----:B------:R-:W-:-:S02]  /*1540*/  IMAD.U32 R11, RZ, RZ, UR7 ;  /* 0x00000007ff0b7e24 */ /* 0x000fc4000f8e00ff */
[----:B------:R-:W-:Y:S02]  /*1550*/  IMAD.MOV.U32 R8, RZ, RZ, 0x1e1 ;  /* 0x000001e1ff087424 */ /* 0x000fe400078e00ff */
[----:B------:R-:W-:Y:S02]  /*1560*/  IMAD.MOV.U32 R12, RZ, RZ, 0x1 ;  /* 0x00000001ff0c7424 */ /* 0x000fe400078e00ff */
[----:B0-----:R-:W-:-:S07]  /*1570*/  IMAD.MOV.U32 R13, RZ, RZ, RZ ;  /* 0x000000ffff0d7224 */ /* 0x001fce00078e00ff */
[----:B------:R-:W-:-:S07]  /*1580*/  LEPC R20, `(.L_x_17) ;  /* 0x000000001014794e */ /* 0x000fce0000000000 */
[----:B-12-45:R-:W-:Y:S05]  /*1590*/  CALL.ABS.NOINC R14 ;  /* 0x000000000e007343 */ /* 0x036fea0003c00000 */
.L_x_17:
[----:B------:R-:W-:-:S06]  /*15a0*/  ULOP3.LUT UR4, UR38, 0x1, URZ, 0xfc, !UPT ;  /* 0x0000000126047892 */ /* 0x000fcc000f8efc3f */
[----:B------:R-:W-:-:S05]  /*15b0*/  IMAD.U32 R0, RZ, RZ, UR4 ;  /* 0x00000004ff007e24 */ /* 0x000fca000f8e00ff */
[----:B------:R-:W-:-:S13]  /*15c0*/  ISETP.NE.AND P0, PT, R0, 0x3, PT ;  /* 0x000000030000780c */ /* 0x000fda0003f05270 */
[----:B------:R-:W-:Y:S05]  /*15d0*/  @!P0 BRA `(.L_x_18) ;  /* 0x0000000000048947 */ /* 0x000fea0003800000 */
[----:B------:R-:W-:Y:S01]  /*15e0*/  BPT.TRAP 0x1 ;  /* 0x000000040000795c */ /* 0x000fe20000300000 */
.L_x_18:
[----:B------:R-:W0:Y:S01]  /*15f0*/  S2UR UR5, SR_CgaCtaId ;  /* 0x00000000000579c3 */ /* 0x000e220000008800 */
[----:B------:R-:W-:Y:S01]  /*1600*/  UMOV UR4, 0x400 ;  /* 0x0000040000047882 */ /* 0x000fe20000000000 */
[----:B--2---:R-:W-:Y:S02]  /*1610*/  IMAD.U32 R3, RZ, RZ, UR36 ;  /* 0x00000024ff037e24 */ /* 0x004fe4000f8e00ff */
[----:B---3--:R-:W-:-:S03]  /*1620*/  IMAD.U32 R5, RZ, RZ, UR37 ;  /* 0x00000025ff057e24 */ /* 0x008fc6000f8e00ff */
[----:B------:R-:W-:Y:S01]  /*1630*/  SHF.L.U32 R3, R3, 0x1f, RZ ;  /* 0x0000001f03037819 */ /* 0x000fe200000006ff */
[----:B0-----:R-:W-:-:S06]  /*1640*/  ULEA UR4, UR5, UR4, 0x18 ;  /* 0x0000000405047291 */ /* 0x001fcc000f8ec03f */
[----:B------:R-:W-:-:S04]  /*1650*/  IMAD.U32 R0, RZ, RZ, UR4 ;  /* 0x00000004ff007e24 */ /* 0x000fc8000f8e00ff */
[----:B------:R-:W-:-:S04]  /*1660*/  IMAD R4, R5, 0x8, R0 ;  /* 0x0000000805047824 */ /* 0x000fc800078e0200 */
[----:B------:R0:W1:Y:S01]  /*1670*/  SYNCS.PHASECHK.TRANS64.TRYWAIT P1, [R4+URZ], R3 ;  /* 0x00000003040075a7 */ /* 0x000062000802017f */
[----:B------:R-:W-:Y:S05]  /*1680*/  @!P0 BRA `(.L_x_19) ;  /* 0x0000000000048947 */ /* 0x000fea0003800000 */
[----:B------:R-:W-:Y:S01]  /*1690*/  BPT.TRAP 0x1 ;  /* 0x000000040000795c */ /* 0x000fe20000300000 */
.L_x_19:
[----:B-1----:R-:W-:Y:S05]  /*16a0*/  @P1 BRA `(.L_x_20) ;  /* 0x0000000000081947 */ /* 0x002fea0003800000 */
[----:B------:R-:W1:Y:S02]  /*16b0*/  SYNCS.PHASECHK.TRANS64.TRYWAIT P1, [R4+URZ], R3 ;  /* 0x00000003040075a7 */ /* 0x000e64000802017f */
[----:B-1----:R-:W-:Y:S05]  /*16c0*/  @!P1 BRA `(.L_x_21) ;  /* 0x000002b000309947 */ /* 0x002fea0003800000 */
.L_x_20:
[----:B------:R-:W-:-:S04]  /*16d0*/  UISETP.LT.AND UP0, UPT, UR43, 0x1, UPT ;  /* 0x000000012b00788c */ /* 0x000fc8000bf01270 */
[----:B------:R-:W-:-:S06]  /*16e0*/  USEL UR4, UR43, 0x1, UP0 ;  /* 0x000000012b047887 */ /* 0x000fcc0008000000 */
[----:B01----:R-:W-:Y:S01]  /*16f0*/  MOV R3, UR4 ;  /* 0x0000000400037c02 */ /* 0x003fe20008000f00 */
[----:B------:R-:W-:Y:S05]  /*1700*/  WARPSYNC.ALL ;  /* 0x0000000000007948 */ /* 0x000fea0003800000 */
[----:B------:R-:W-:-:S04]  /*1710*/  IADD3 R3, -R3, UR43, RZ ;  /* 0x0000002b03037c10 */ /* 0x000fc8000fffe1ff */
[----:B------:R-:W-:Y:S02]  /*1720*/  ISETP.GE.AND P1, PT, R3, 0x1, PT ;  /* 0x000000010300780c */ /* 0x000fe40003f26270 */
[----:B------:R-:W-:Y:S01]  /*1730*/  R2UR UR4, R0 ;  /* 0x00000000000472ca */ /* 0x000fe200000e0000 */
[----:B------:R-:W-:Y:S01]  /*1740*/  WARPGROUP.ARRIVE ;  /* 0x00000000000079c5 */ /* 0x000fe20000000000 */
[----:B------:R-:W-:Y:S01]  /*1750*/  UMOV UR9, 0x40000040 ;  /* 0x4000004000097882 */ /* 0x000fe20000000000 */
[----:B------:R-:W-:Y:S01]  /*1760*/  UMOV UR11, 0x40000040 ;  /* 0x40000040000b7882 */ /* 0x000fe20000000000 */
[----:B------:R-:W-:Y:S01]  /*1770*/  STL [R1+0x454], R23 ;  /* 0x0004541701007387 */ /* 0x000fe20000100800 */
[----:B------:R-:W-:Y:S01]  /*1780*/  UMOV UR13, UR9 ;  /* 0x00000009000d7c82 */ /* 0x000fe20008000000 */
[----:B------:R-:W-:Y:S02]  /*1790*/  UMOV UR15, 0x40000040 ;  /* 0x40000040000f7882 */ /* 0x000fe40000000000 */
[----:B------:R-:W-:Y:S04]  /*17a0*/  STL [R1+0x450], R22 ;  /* 0x0004501601007387 */ /* 0x000fe80000100800 */
[----:B------:R-:W-:Y:S01]  /*17b0*/  STL [R1+0x44c], R17 ;  /* 0x00044c1101007387 */ /* 0x000fe20000100800 */
[----:B------:R-:W-:-:S03]  /*17c0*/  UIADD3 UR4, UR4, 0x10100, URZ ;  /* 0x0001010004047890 */ /* 0x000fc6000fffe03f */
[----:B-----5:R-:W-:Y:S01]  /*17d0*/  STL [R1+0x448], R16 ;  /* 0x0004481001007387 */ /* 0x020fe20000100800 */
[----:B------:R-:W-:-:S03]  /*17e0*/  USHF.R.U32.HI UR4, URZ, 0x4, UR4 ;  /* 0x000000043f047899 */ /* 0x000fc60008011604 */
[----:B------:R0:W-:Y:S01]  /*17f0*/  STL [R1+0x444], R3 ;  /* 0x0004440301007387 */ /* 0x0001e20000100800 */
[----:B------:R-:W-:Y:S02]  /*1800*/  ULOP3.LUT UR5, UR4, 0x3fff, URZ, 0xc0, !UPT ;  /* 0x00003fff04057892 */ /* 0x000fe4000f8ec03f */
[----:B------:R-:W-:Y:S01]  /*1810*/  ULOP3.LUT UR4, UR46, 0x10000, URZ, 0xfc, !UPT ;  /* 0x000100002e047892 */ /* 0x000fe2000f8efc3f */
[----:B------:R1:W-:Y:S01]  /*1820*/  STL [R1+0x440], R2 ;  /* 0x0004400201007387 */ /* 0x0003e20000100800 */
[----:B------:R-:W-:Y:S02]  /*1830*/  ULOP3.LUT UR5, UR5, 0x10000, URZ, 0xfc, !UPT ;  /* 0x0001000005057892 */ /* 0x000fe4000f8efc3f */
[----:B------:R-:W-:Y:S01]  /*1840*/  ULEA UR6, UR37, UR4, 0xb ;  /* 0x0000000425067291 */ /* 0x000fe2000f8e583f */
[----:B------:R2:W-:Y:S01]  /*1850*/  STL [R1+0x458], R0 ;  /* 0x0004580001007387 */ /* 0x0005e20000100800 */
[----:B------:R-:W-:-:S04]  /*1860*/  UIMAD UR7, UR37, 0xc00, UR5 ;  /* 0x00000c00250778a4 */ /* 0x000fc8000f8e0205 */
[----:B------:R-:W-:Y:S01]  /*1870*/  UIADD3 UR14, UR7, 0x600, URZ ;  /* 0x00000600070e7890 */ /* 0x000fe2000fffe03f */
[----:B------:R-:W-:Y:S02]  /*1880*/  UMOV UR8, UR6 ;  /* 0x0000000600087c82 */ /* 0x000fe40008000000 */
[----:B------:R-:W-:Y:S01]  /*1890*/  UMOV UR10, UR7 ;  /* 0x00000007000a7c82 */ /* 0x000fe20008000000 */
[----:B------:R-:W-:Y:S01]  /*18a0*/  UMOV UR12, UR8 ;  /* 0x00000008000c7c82 */ /* 0x000fe20008000000 */
[----:B------:R-:W-:Y:S03]  /*18b0*/  HGMMA.64x192x16.F32.BF16 R100, gdesc[UR8], RZ, !UPT, gsb0 ;  /* 0x02e00000086479f0 */ /* 0x000fe6000c0018ff */
[----:B------:R-:W-:Y:S02]  /*18c0*/  WARPGROUP.DEPBAR.LE gsb0, 0x0 ;  /* 0x00008000000079c5 */ /* 0x000fe40000010000 */
[----:B------:R-:W-:Y:S01]  /*18d0*/  IMAD.MOV.U32 R76, RZ, RZ, R120 ;  /* 0x000000ffff4c7224 */ /* 0x000fe200078e0078 */
[----:B------:R-:W-:Y:S01]  /*18e0*/  MOV R73, R123 ;  /* 0x0000007b00497202 */ /* 0x000fe20000000f00 */
        /* <DEDUP_REMOVED lines=11> */
[----:B0-----:R-:W-:Y:S01]  /*19a0*/  MOV R3, R193 ;  /* 0x000000c100037202 */ /* 0x001fe20000000f00 */
[----:B------:R-:W-:Y:S01]  /*19b0*/  IMAD.MOV.U32 R68, RZ, RZ, R128 ;  /* 0x000000ffff447224 */ /* 0x000fe200078e0080 */
[----:B------:R-:W-:Y:S01]  /*19c0*/  MOV R85, R111 ;  /* 0x0000006f00557202 */ /* 0x000fe20000000f00 */
[----:B------:R-:W-:-:S02]  /*19d0*/  IMAD.MOV.U32 R67, RZ, RZ, R129 ;  /* 0x000000ffff437224 */ /* 0x000fc400078e0081 */
[----:B------:R-:W-:Y:S02]  /*19e0*/  IMAD.MOV.U32 R66, RZ, RZ, R130 ;  /* 0x000000ffff427224 */ /* 0x000fe400078e0082 */
[----:B------:R-:W-:Y:S02]  /*19f0*/  IMAD.MOV.U32 R65, RZ, RZ, R131 ;  /* 0x000000ffff417224 */ /* 0x000fe400078e0083 */
[----:B------:R-:W-:Y:S02]  /*1a00*/  IMAD.MOV.U32 R64, RZ, RZ, R132 ;  /* 0x000000ffff407224 */ /* 0x000fe400078e0084 */
[----:B------:R-:W-:Y:S02]  /*1a10*/  IMAD.MOV.U32 R63, RZ, RZ, R133 ;  /* 0x000000ffff3f7224 */ /* 0x000fe400078e0085 */
[----:B------:R-:W-:Y:S02]  /*1a20*/  IMAD.MOV.U32 R62, RZ, RZ, R134 ;  /* 0x000000ffff3e7224 */ /* 0x000fe400078e0086 */
        /* <DEDUP_REMOVED lines=40> */
[----:B----4-:R-:W-:Y:S02]  /*1cb0*/  IMAD.MOV.U32 R17, RZ, RZ, R179 ;  /* 0x000000ffff117224 */ /* 0x010fe400078e00b3 */
        /* <DEDUP_REMOVED lines=12> */
[----:B-1----:R-:W-:Y:S02]  /*1d80*/  IMAD.MOV.U32 R2, RZ, RZ, R194 ;  /* 0x000000ffff027224 */ /* 0x002fe400078e00c2 */
[----:B--2---:R-:W-:-:S02]  /*1d90*/  IMAD.MOV.U32 R0, RZ, RZ, R195 ;  /* 0x000000ffff007224 */ /* 0x004fc400078e00c3 */
[----:B------:R-:W-:Y:S01]  /*1da0*/  WARPGROUP.ARRIVE ;  /* 0x00000000000079c5 */ /* 0x000fe20000000000 */
[----:B------:R-:W-:Y:S02]  /*1db0*/  IMAD.MOV.U32 R96, RZ, RZ, R100 ;  /* 0x000000ffff607224 */ /* 0x000fe400078e0064 */
[----:B------:R-:W-:Y:S02]  /*1dc0*/  IMAD.MOV.U32 R95, RZ, RZ, R101 ;  /* 0x000000ffff5f7224 */ /* 0x000fe400078e0065 */
[----:B------:R-:W-:Y:S01]  /*1dd0*/  IMAD.MOV.U32 R94, RZ, RZ, R102 ;  /* 0x000000ffff5e7224 */ /* 0x000fe200078e0066 */
[----:B------:R-:W-:Y:S01]  /*1de0*/  HGMMA.64x192x16.F32.BF16 R120, gdesc[UR12], RZ, !UPT, gsb0 ;  /* 0x02e000000c7879f0 */ /* 0x000fe2000c0018ff */
[----:B------:R-:W-:Y:S01]  /*1df0*/  IMAD.MOV.U32 R93, RZ, RZ, R103 ;  /* 0x000000ffff5d7224 */ /* 0x000fe200078e0067 */
[----:B------:R-:W-:Y:S01]  /*1e00*/  UIADD3 UR12, UR6, 0x400, URZ ;  /* 0x00000400060c7890 */ /* 0x000fe2000fffe03f */
[----:B------:R-:W-:Y:S01]  /*1e10*/  IMAD.MOV.U32 R92, RZ, RZ, R104 ;  /* 0x000000ffff5c7224 */ /* 0x000fe200078e0068 */
[----:B------:R-:W-:Y:S01]  /*1e20*/  UMOV UR13, 0x40000040 ;  /* 0x40000040000d7882 */ /* 0x000fe20000000000 */
        /* <DEDUP_REMOVED lines=13> */
[----:B------:R-:W-:Y:S01]  /*1f00*/  IMAD.MOV.U32 R77, RZ, RZ, R119 ;  /* 0x000000ffff4d7224 */ /* 0x000fe200078e0077 */
[----:B------:R-:W-:Y:S02]  /*1f10*/  WARPGROUP.DEPBAR.LE gsb0, 0x0 ;  /* 0x00008000000079c5 */ /* 0x000fe40000010000 */
[----:B------:R0:W-:Y:S04]  /*1f20*/  STL.64 [R1+0xcb0], R214 ;  /* 0x000cb0d601007387 */ /* 0x0001e80000100a00 */
[----:B------:R1:W-:Y:S04]  /*1f30*/  STL.64 [R1+0xca8], R212 ;  /* 0x000ca8d401007387 */ /* 0x0003e80000100a00 */
[----:B------:R2:W-:Y:S04]  /*1f40*/  STL.64 [R1+0xca0], R210 ;  /* 0x000ca0d201007387 */ /* 0x0005e80000100a00 */
[----:B------:R3:W-:Y:S01]  /*1f50*/  STL.64 [R1+0xc98], R208 ;  /* 0x000c98d001007387 */ /* 0x0007e20000100a00 */
[----:B0-----:R-:W-:-:S02]  /*1f60*/  IMAD.MOV.U32 R214, RZ, RZ, R2 ;  /* 0x000000ffffd67224 */ /* 0x001fc400078e0002 */
[----:B------:R-:W-:Y:S01]  /*1f70*/  IMAD.MOV.U32 R215, RZ, RZ, R0 ;  /* 0x000000ffffd77224 */ /* 0x000fe200078e0000 */
[----:B------:R0:W-:Y:S01]  /*1f80*/  STL.64 [R1+0xc90], R206 ;  /* 0x000c90ce01007387 */ /* 0x0001e20000100a00 */
[----:B-1----:R-:W-:Y:S02]  /*1f90*/  IMAD.MOV.U32 R212, RZ, RZ, R4 ;  /* 0x000000ffffd47224 */ /* 0x002fe400078e0004 */
[----:B------:R-:W-:Y:S01]  /*1fa0*/  IMAD.MOV.U32 R213, RZ, RZ, R3 ;  /* 0x000000ffffd57224 */ /* 0x000fe200078e0003 */
[----:B------:R1:W-:Y:S01]  /*1fb0*/  STL.64 [R1+0xc88], R204 ;  /* 0x000c88cc01007387 */ /* 0x0003e20000100a00 */
[----:B--2---:R-:W-:Y:S02]  /*1fc0*/  IMAD.MOV.U32 R210, RZ, RZ, R6 ;  /* 0x000000ffffd27224 */ /* 0x004fe400078e0006 */
[----:B------:R-:W-:Y:S01]  /*1fd0*/  IMAD.MOV.U32 R211, RZ, RZ, R5 ;  /* 0x000000ffffd37224 */ /* 0x000fe200078e0005 */
[----:B------:R2:W-:Y:S01]  /*1fe0*/  STL.64 [R1+0xc80], R202 ;  /* 0x000c80ca01007387 */ /* 0x0005e20000100a00 */
[----:B---3--:R-:W-:-:S02]  /*1ff0*/  IMAD.MOV.U32 R208, RZ, RZ, R8 ;  /* 0x000000ffffd07224 */ /* 0x008fc400078e0008 */
[----:B------:R-:W-:Y:S01]  /*2000*/  IMAD.MOV.U32 R209, RZ, RZ, R7 ;  /* 0x000000ffffd17224 */ /* 0x000fe200078e0007 */
[----:B------:R3:W-:Y:S01]  /*2010*/  STL.64 [R1+0xc78], R200 ;  /* 0x000c78c801007387 */ /* 0x0007e20000100a00 */
[----:B0-----:R-:W-:Y:S02]  /*2020*/  IMAD.MOV.U32 R206, RZ, RZ, R10 ;  /* 0x000000ffffce7224 */ /* 0x001fe400078e000a */
[----:B------:R-:W-:Y:S01]  /*2030*/  IMAD.MOV.U32 R207, RZ, RZ, R9 ;  /* 0x000000ffffcf7224 */ /* 0x000fe200078e0009 */
[----:B------:R0:W-:Y:S01]  /*2040*/  STL.64 [R1+0xc70], R198 ;  /* 0x000c70c601007387 */ /* 0x0001e20000100a00 */
[----:B-1----:R-:W-:Y:S01]  /*2050*/  IMAD.MOV.U32 R204, RZ, RZ, R12 ;  /* 0x000000ffffcc7224 */ /* 0x002fe200078e000c */
[----:B------:R-:W-:Y:S02]  /*2060*/  MOV R205, R11 ;  /* 0x0000000b00cd7202 */ /* 0x000fe40000000f00 */
[----:B------:R1:W-:Y:S01]  /*2070*/  STL.64 [R1+0xc68], R196 ;  /* 0x000c68c401007387 */ /* 0x0003e20000100a00 */
[----:B--2---:R-:W-:-:S02]  /*2080*/  IMAD.MOV.U32 R202, RZ, RZ, R14 ;  /* 0x000000ffffca7224 */ /* 0x004fc400078e000e */
[----:B------:R-:W-:Y:S01]  /*2090*/  IMAD.MOV.U32 R203, RZ, RZ, R13 ;  /* 0x000000ffffcb7224 */ /* 0x000fe200078e000d */
[----:B------:R2:W-:Y:S01]  /*20a0*/  STL.64 [R1+0xc60], R194 ;  /* 0x000c60c201007387 */ /* 0x0005e20000100a00 */
[----:B---3--:R-:W-:Y:S02]  /*20b0*/  IMAD.MOV.U32 R200, RZ, RZ, R16 ;  /* 0x000000ffffc87224 */ /* 0x008fe400078e0010 */
[----:B------:R-:W-:Y:S01]  /*20c0*/  IMAD.MOV.U32 R201, RZ, RZ, R15 ;  /* 0x000000ffffc97224 */ /* 0x000fe200078e000f */
[----:B------:R3:W-:Y:S01]  /*20d0*/  STL.64 [R1+0xc58], R192 ;  /* 0x000c58c001007387 */ /* 0x0007e20000100a00 */
[----:B0-----:R-:W-:Y:S02]  /*20e0*/  IMAD.MOV.U32 R198, RZ, RZ, R18 ;  /* 0x000000ffffc67224 */ /* 0x001fe400078e0012 */
[----:B------:R-:W-:Y:S01]  /*20f0*/  IMAD.MOV.U32 R199, RZ, RZ, R17 ;  /* 0x000000ffffc77224 */ /* 0x000fe200078e0011 */
[----:B------:R0:W-:Y:S01]  /*2100*/  STL.64 [R1+0xc50], R190 ;  /* 0x000c50be01007387 */ /* 0x0001e20000100a00 */
[----:B-1----:R-:W-:-:S02]  /*2110*/  IMAD.MOV.U32 R196, RZ, RZ, R20 ;  /* 0x000000ffffc47224 */ /* 0x002fc400078e0014 */
[----:B------:R-:W-:Y:S01]  /*2120*/  IMAD.MOV.U32 R197, RZ, RZ, R19 ;  /* 0x000000ffffc57224 */ /* 0x000fe200078e0013 */
[----:B------:R1:W-:Y:S01]  /*2130*/  STL.64 [R1+0xc48], R188 ;  /* 0x000c48bc01007387 */ /* 0x0003e20000100a00 */
[----:B--2---:R-:W-:Y:S01]  /*2140*/  MOV R194, R22 ;  /* 0x0000001600c27202 */ /* 0x004fe20000000f00 */
[----:B------:R-:W-:Y:S02]  /*2150*/  IMAD.MOV.U32 R195, RZ, RZ, R21 ;  /* 0x000000ffffc37224 */ /* 0x000fe400078e0015 */
[----:B------:R2:W-:Y:S01]  /*2160*/  STL.64 [R1+0xc40], R186 ;  /* 0x000c40ba01007387 */ /* 0x0005e20000100a00 */
[----:B---3--:R-:W-:Y:S02]  /*2170*/  IMAD.MOV.U32 R192, RZ, RZ, R24 ;  /* 0x000000ffffc07224 */ /* 0x008fe400078e0018 */
[----:B------:R-:W-:Y:S01]  /*2180*/  IMAD.MOV.U32 R193, RZ, RZ, R23 ;  /* 0x000000ffffc17224 */ /* 0x000fe200078e0017 */
        /* <DEDUP_REMOVED lines=13> */
[----:B0-----:R-:W-:Y:S01]  /*2260*/  IMAD.MOV.U32 R182, RZ, RZ, R34 ;  /* 0x000000ffffb67224 */ /* 0x001fe200078e0022 */
[----:B------:R-:W-:Y:S02]  /*2270*/  MOV R183, R33 ;  /* 0x0000002100b77202 */ /* 0x000fe40000000f00 */
[----:B------:R0:W-:Y:S01]  /*2280*/  STL.64 [R1+0xc10], R174 ;  /* 0x000c10ae01007387 */ /* 0x0001e20000100a00 */
[----:B-1----:R-:W-:Y:S02]  /*2290*/  IMAD.MOV.U32 R180, RZ, RZ, R36 ;  /* 0x000000ffffb47224 */ /* 0x002fe400078e0024 */
[----:B------:R-:W-:Y:S01]  /*22a0*/  IMAD.MOV.U32 R181, RZ, RZ, R35 ;  /* 0x000000ffffb57224 */ /* 0x000fe200078e0023 */
        /* <DEDUP_REMOVED lines=10> */
[----:B-1----:R-:W-:Y:S01]  /*2350*/  MOV R172, R44 ;  /* 0x0000002c00ac7202 */ /* 0x002fe20000000f00 */
[----:B------:R-:W-:-:S02]  /*2360*/  IMAD.MOV.U32 R173, RZ, RZ, R43 ;  /* 0x000000ffffad7224 */ /* 0x000fc400078e002b */
[----:B------:R1:W-:Y:S01]  /*2370*/  STL.64 [R1+0xbe8], R164 ;  /* 0x000be8a401007387 */ /* 0x0003e20000100a00 */
[----:B--2---:R-:W-:Y:S02]  /*2380*/  IMAD.MOV.U32 R170, RZ, RZ, R46 ;  /* 0x000000ffffaa7224 */ /* 0x004fe400078e002e */
        /* <DEDUP_REMOVED lines=11> */
[----:B--2---:R-:W-:Y:S02]  /*2440*/  IMAD.MOV.U32 R162, RZ, RZ, R54 ;  /* 0x000000ffffa27224 */ /* 0x004fe400078e0036 */
[----:B------:R-:W-:Y:S01]  /*2450*/  IMAD.MOV.U32 R163, RZ, RZ, R53 ;  /* 0x000000ffffa37224 */ /* 0x000fe200078e0035 */
[----:B------:R2:W-:Y:S01]  /*2460*/  STL.64 [R1+0xbc0], R154 ;  /* 0x000bc09a01007387 */ /* 0x0005e20000100a00 */
[----:B---3--:R-:W-:Y:S01]  /*2470*/  IMAD.MOV.U32 R160, RZ, RZ, R56 ;  /* 0x000000ffffa07224 */ /* 0x008fe200078e0038 */
[----:B------:R-:W-:Y:S02]  /*2480*/  MOV R161, R55 ;  /* 0x0000003700a17202 */ /* 0x000fe40000000f00 */
        /* <DEDUP_REMOVED lines=13> */
[----:B0-----:R-:W-:Y:S01]  /*2560*/  MOV R150, R66 ;  /* 0x0000004200967202 */ /* 0x001fe20000000f00 */
[----:B------:R-:W-:Y:S02]  /*2570*/  IMAD.MOV.U32 R151, RZ, RZ, R65 ;  /* 0x000000ffff977224 */ /* 0x000fe400078e0041 */
        /* <DEDUP_REMOVED lines=16> */
[----:B--2---:R-:W-:Y:S01]  /*2680*/  IMAD.MOV.U32 R138, RZ, RZ, R78 ;  /* 0x000000ffff8a7224 */ /* 0x004fe200078e004e */
[----:B------:R-:W-:Y:S02]  /*2690*/  MOV R139, R77 ;  /* 0x0000004d008b7202 */ /* 0x000fe40000000f00 */
        /* <DEDUP_REMOVED lines=13> */
[----:B---3--:R-:W-:Y:S01]  /*2770*/  MOV R128, R88 ;  /* 0x0000005800807202 */ /* 0x008fe20000000f00 */
[----:B------:R-:W-:-:S02]  /*2780*/  IMAD.MOV.U32 R129, RZ, RZ, R87 ;  /* 0x000000ffff817224 */ /* 0x000fc400078e0057 */
[----:B------:R3:W-:Y:S01]  /*2790*/  STL.64 [R1+0xb38], R120 ;  /* 0x000b387801007387 */ /* 0x0007e20000100a00 */
[----:B0-----:R-:W-:Y:S02]  /*27a0*/  IMAD.MOV.U32 R126, RZ, RZ, R90 ;  /* 0x000000ffff7e7224 */ /* 0x001fe400078e005a */
[----:B------:R-:W-:Y:S01]  /*27b0*/  IMAD.MOV.U32 R127, RZ, RZ, R89 ;  /* 0x000000ffff7f7224 */ /* 0x000fe200078e0059 */
[----:B------:R-:W-:Y:S01]  /*27c0*/  STL.64 [R1+0xe30], R214 ;  /* 0x000e30d601007387 */ /* 0x000fe20000100a00 */
[----:B-1----:R-:W-:Y:S02]  /*27d0*/  IMAD.MOV.U32 R124, RZ, RZ, R92 ;  /* 0x000000ffff7c7224 */ /* 0x002fe400078e005c */
[----:B------:R-:W-:Y:S01]  /*27e0*/  IMAD.MOV.U32 R125, RZ, RZ, R91 ;  /* 0x000000ffff7d7224 */ /* 0x000fe200078e005b */
[----:B------:R-:W-:Y:S01]  /*27f0*/  STL.64 [R1+0xe28], R212 ;  /* 0x000e28d401007387 */ /* 0x000fe20000100a00 */
[----:B--2---:R-:W-:Y:S02]  /*2800*/  IMAD.MOV.U32 R122, RZ, RZ, R94 ;  /* 0x000000ffff7a7224 */ /* 0x004fe400078e005e */
[----:B------:R-:W-:Y:S01]  /*2810*/  IMAD.MOV.U32 R123, RZ, RZ, R93 ;  /* 0x000000ffff7b7224 */ /* 0x000fe200078e005d */
[----:B------:R-:W-:Y:S01]  /*2820*/  STL.64 [R1+0xe20], R210 ;  /* 0x000e20d201007387 */ /* 0x000fe20000100a00 */
[----:B---3--:R-:W-:-:S02]  /*2830*/  IMAD.MOV.U32 R120, RZ, RZ, R96 ;  /* 0x000000ffff787224 */ /* 0x008fc400078e0060 */
[----:B------:R-:W-:Y:S01]  /*2840*/  IMAD.MOV.U32 R121, RZ, RZ, R95 ;  /* 0x000000ffff797224 */ /* 0x000fe200078e005f */
[----:B------:R-:W-:Y:S01]  /*2850*/  STL.64 [R1+0xe18], R208 ;  /* 0x000e18d001007387 */ /* 0x000fe20000100a00 */
[----:B------:R-:W-:-:S03]  /*2860*/  WARPGROUP.ARRIVE ;  /* 0x00000000000079c5 */ /* 0x000fc60000000000 */
[----:B------:R-:W-:Y:S03]  /*2870*/  STL.64 [R1+0xe10], R206 ;  /* 0x000e10ce01007387 */ /* 0x000fe60000100a00 */
[----:B------:R-:W-:Y:S01]  /*2880*/  HGMMA.64x192x16.F32.BF16 R24, gdesc[UR12], RZ, !UPT, gsb0 ;  /* 0x02e000000c1879f0 */ /* 0x000fe2000c0018ff */
[----:B------:R-:W-:Y:S01]  /*2890*/  STL.64 [R1+0xe08], R204 ;  /* 0x000e08cc01007387 */ /* 0x000fe20000100a00 */
[----:B------:R-:W-:Y:S01]  /*28a0*/  UMOV UR14, UR10 ;  /* 0x0000000a000e7c82 */ /* 0x000fe20008000000 */
[----:B------:R-:W-:Y:S02]  /*28b0*/  UMOV UR15, UR11 ;  /* 0x0000000b000f7c82 */ /* 0x000fe40008000000 */
[----:B------:R-:W-:Y:S04]  /*28c0*/  STL.64 [R1+0xe00], R202 ;  /* 0x000e00ca01007387 */ /* 0x000fe80000100a00 */
        /* <DEDUP_REMOVED lines=40> */
[----:B------:R0:W-:Y:S01]  /*2b50*/  STL.64 [R1+0xcb8], R120 ;  /* 0x000cb87801007387 */ /* 0x0001e20000100a00 */
[----:B------:R-:W-:-:S02]  /*2b60*/  WARPGROUP.DEPBAR.LE gsb0, 0x0 ;  /* 0x00008000000079c5 */ /* 0x000fc40000010000 */
[----:B0-----:R-:W-:-:S06]  /*2b70*/  WARPGROUP.ARRIVE ;  /* 0x00000000000079c5 */ /* 0x001fcc0000000000 */
[----:B------:R-:W-:Y:S03]  /*2b80*/  HGMMA.64x192x16.F32.BF16 R120, gdesc[UR12], RZ, !UPT, gsb0 ;  /* 0x02e000000c7879f0 */ /* 0x000fe6000c0018ff */
[----:B------:R-:W-:Y:S02]  /*2b90*/  WARPGROUP.DEPBAR.LE gsb0, 0x0 ;  /* 0x00008000000079c5 */ /* 0x000fe40000010000 */
[----:B------:R-:W-:Y:S01]  /*2ba0*/  STL.64 [R1], R120 ;  /* 0x0000007801007387 */ /* 0x000fe20000100a00 */
[----:B------:R-:W-:Y:S01]  /*2bb0*/  IMAD.MOV.U32 R2, RZ, RZ, R214 ;  /* 0x000000ffff027224 */ /* 0x000fe200078e00d6 */
[----:B------:R-:W-:Y:S01]  /*2bc0*/  MOV R10, R206 ;  /* 0x000000ce000a7202 */ /* 0x000fe20000000f00 */
[----:B------:R-:W-:Y:S01]  /*2bd0*/  IMAD.MOV.U32 R0, RZ, RZ, R215 ;  /* 0x000000ffff007224 */ /* 0x000fe200078e00d7 */
[----:B------:R-:W-:Y:S01]  /*2be0*/  STL.64 [R1+0x8], R122 ;  /* 0x0000087a01007387 */ /* 0x000fe20000100a00 */
        /* <DEDUP_REMOVED lines=12> */
[----:B------:R-:W-:-:S02]  /*2cb0*/  IMAD.MOV.U32 R9, RZ, RZ, R207 ;  /* 0x000000ffff097224 */ /* 0x000fc400078e00cf */
[----:B------:R-:W-:Y:S01]  /*2cc0*/  IMAD.MOV.U32 R12, RZ, RZ, R204 ;  /* 0x000000ffff0c7224 */ /* 0x000fe200078e00cc */
[----:B------:R-:W-:Y:S01]  /*2cd0*/  STL.64 [R1+0x28], R130 ;  /* 0x0000288201007387 */ /* 0x000fe20000100a00 */
[----:B------:R-:W-:Y:S02]  /*2ce0*/  IMAD.MOV.U32 R11, RZ, RZ, R205 ;  /* 0x000000ffff0b7224 */ /* 0x000fe400078e00cd */
[----:B------:R-:W-:Y:S01]  /*2cf0*/  IMAD.MOV.U32 R14, RZ, RZ, R202 ;  /* 0x000000ffff0e7224 */ /* 0x000fe200078e00ca */
[----:B------:R-:W-:Y:S01]  /*2d00*/  STL.64 [R1+0x30], R132 ;  /* 0x0000308401007387 */ /* 0x000fe20000100a00 */
[----:B------:R-:W-:Y:S02]  /*2d10*/  IMAD.MOV.U32 R13, RZ, RZ, R203 ;  /* 0x000000ffff0d7224 */ /* 0x000fe400078e00cb */
        /* <DEDUP_REMOVED lines=38> */
[----:B------:R-:W-:-:S03]  /*2f80*/  IMAD.MOV.U32 R233, RZ, RZ, R175 ;  /* 0x000000ffffe97224 */ /* 0x000fc600078e00af */
[----:B------:R-:W-:Y:S04]  /*2f90*/  STL.64 [R1+0xa0], R160 ;  /* 0x0000a0a001007387 */ /* 0x000fe80000100a00 */
[----:B------:R-:W-:Y:S04]  /*2fa0*/  STL.64 [R1+0xa8], R162 ;  /* 0x0000a8a201007387 */ /* 0x000fe80000100a00 */
[----:B------:R-:W-:Y:S04]  /*2fb0*/  STL.64 [R1+0xb0], R164 ;  /* 0x0000b0a401007387 */ /* 0x000fe80000100a00 */
[----:B------:R-:W-:Y:S04]  /*2fc0*/  STL.64 [R1+0xb8], R166 ;  /* 0x0000b8a601007387 */ /* 0x000fe80000100a00 */
[----:B------:R-:W-:Y:S04]  /*2fd0*/  STL.64 [R1+0xc0], R168 ;  /* 0x0000c0a801007387 */ /* 0x000fe80000100a00 */
[----:B------:R-:W-:Y:S04]  /*2fe0*/  STL.64 [R1+0xc8], R170 ;  /* 0x0000c8aa01007387 */ /* 0x000fe80000100a00 */
[----:B------:R0:W-:Y:S04]  /*2ff0*/  STL [R1+0xd0], R172 ;  /* 0x0000d0ac01007387 */ /* 0x0001e80000100800 */
[----:B------:R-:W2:Y:S04]  /*3000*/  LDL.LU.64 R214, [R1+0xe30] ;  /* 0x000e300001d67983 */ /* 0x000ea80000300a00 */
        /* <DEDUP_REMOVED lines=20> */
[----:B0-----:R-:W2:Y:S04]  /*3150*/  LDL.LU.64 R172, [R1+0xd88] ;  /* 0x000d880001ac7983 */ /* 0x001ea80000300a00 */
        /* <DEDUP_REMOVED lines=25> */
[----:B------:R-:W2:Y:S01]  /*32f0*/  LDL.LU.64 R120, [R1+0xcb8] ;  /* 0x000cb80001787983 */ /* 0x000ea20000300a00 */
[----:B------:R-:W-:-:S02]  /*3300*/  UIADD3 UR8, UR6, 0x2, URZ ;  /* 0x0000000206087890 */ /* 0x000fc4000fffe03f */
[----:B------:R-:W-:Y:S01]  /*3310*/  UIADD3 UR10, UR7, 0x2, URZ ;  /* 0x00000002070a7890 */ /* 0x000fe2000fffe03f */
[----:B------:R-:W-:Y:S01]  /*3320*/  UMOV UR9, 0x40000040 ;  /* 0x4000004000097882 */ /* 0x000fe20000000000 */
[----:B------:R-:W-:Y:S01]  /*3330*/  UMOV UR11, 0x40000040 ;  /* 0x40000040000b7882 */ /* 0x000fe20000000000 */
[----:B--2---:R-:W-:-:S06]  /*3340*/  WARPGROUP.ARRIVE ;  /* 0x00000000000079c5 */ /* 0x004fcc0000000000 */
[----:B------:R-:W-:Y:S03]  /*3350*/  HGMMA.64x192x16.F32.BF16 R120, gdesc[UR8], R120, gsb0 ;  /* 0x02e00000087879f0 */ /* 0x000fe60008001878 */
[----:B------:R-:W-:Y:S02]  /*3360*/  WARPGROUP.DEPBAR.LE gsb0, 0x0 ;  /* 0x00008000000079c5 */ /* 0x000fe40000010000 */
        /* <DEDUP_REMOVED lines=47> */
[----:B------:R0:W-:Y:S04]  /*3660*/  STL.64 [R1+0x2f8], R214 ;  /* 0x0002f8d601007387 */ /* 0x0001e80000100a00 */
        /* <DEDUP_REMOVED lines=48> */
[----:B------:R-:W-:Y:S01]  /*3970*/  UIADD3 UR14, UR7, 0x602, URZ ;  /* 0x00000602070e7890 */ /* 0x000fe2000fffe03f */
[----:B------:R-:W-:Y:S01]  /*3980*/  UMOV UR12, UR8 ;  /* 0x00000008000c7c82 */ /* 0x000fe20008000000 */
[----:B------:R-:W-:Y:S01]  /*3990*/  UMOV UR13, UR9 ;  /* 0x00000009000d7c82 */ /* 0x000fe20008000000 */
        /* <DEDUP_REMOVED lines=53> */
[----:B------:R-:W3:Y:S04]  /*3cf0*/  LDL.LU.64 R122, [R1+0x188] ;  /* 0x00018800017a7983 */ /* 0x000ee80000300a00 */
[----:B------:R-:W4:Y:S04]  /*3d00*/  LDL.LU.64 R124, [R1+0x190] ;  /* 0x00019000017c7983 */ /* 0x000f280000300a00 */
[----:B------:R-:W2:Y:S04]  /*3d10*/  LDL.LU.64 R126, [R1+0x198] ;  /* 0x00019800017e7983 */ /* 0x000ea80000300a00 */
        /* <DEDUP_REMOVED lines=43> */
[----:B------:R-:W4:Y:S01]  /*3fd0*/  LDL.LU.64 R214, [R1+0x2f8] ;  /* 0x0002f80001d67983 */ /* 0x000f220000300a00 */
[----:B------:R-:W-:Y:S01]  /*3fe0*/  UIADD3 UR12, UR6, 0x402, URZ ;  /* 0x00000402060c7890 */ /* 0x000fe2000fffe03f */
[----:B------:R-:W-:Y:S01]  /*3ff0*/  WARPGROUP.ARRIVE ;  /* 0x00000000000079c5 */ /* 0x000fe20000000000 */
[----:B------:R-:W-:-:S07]  /*4000*/  UMOV UR13, 0x40000040 ;  /* 0x40000040000d7882 */ /* 0x000fce0000000000 */
[----:B------:R-:W-:Y:S01]  /*4010*/  HGMMA.64x192x16.F32.BF16 R24, gdesc[UR12], R24, gsb0 ;  /* 0x02e000000c1879f0 */ /* 0x000fe20008001818 */
[----:B----4-:R-:W-:Y:S04]  /*4020*/  STL.64 [R1+0xb30], R214 ;  /* 0x000b30d601007387 */ /* 0x010fe80000100a00 */
[----:B---3--:R-:W-:Y:S04]  /*4030*/  STL.64 [R1+0xb28], R212 ;  /* 0x000b28d401007387 */ /* 0x008fe80000100a00 */
[----:B--2---:R-:W-:Y:S04]  /*4040*/  STL.64 [R1+0xb20], R210 ;  /* 0x000b20d201007387 */ /* 0x004fe80000100a00 */
        /* <DEDUP_REMOVED lines=35> */
[----:B0-----:R-:W2:Y:S04]  /*4280*/  LDL.LU R140, [R1] ;  /* 0x00000000018c7983 */ /* 0x001ea80000300800 */
[----:B------:R-:W2:Y:S04]  /*4290*/  LDL.LU R141, [R1+0x4] ;  /* 0x00000400018d7983 */ /* 0x000ea80000300800 */
        /* <DEDUP_REMOVED lines=50> */
[----:B------:R-:W2:Y:S01]  /*45c0*/  LDL.LU R192, [R1+0xd0] ;  /* 0x0000d00001c07983 */ /* 0x000ea20000300800 */
[----:B------:R-:W-:Y:S01]  /*45d0*/  IMAD.MOV.U32 R193, RZ, RZ, R235 ;  /* 0x000000ffffc17224 */ /* 0x000fe200078e00eb */
[----:B------:R-:W-:Y:S01]  /*45e0*/  MOV R194, R234 ;  /* 0x000000ea00c27202 */ /* 0x000fe20000000f00 */
[----:B------:R-:W-:Y:S01]  /*45f0*/  IMAD.MOV.U32 R195, RZ, RZ, R233 ;  /* 0x000000ffffc37224 */ /* 0x000fe200078e00e9 */
[----:B------:R-:W-:Y:S01]  /*4600*/  MOV R205, R223 ;  /* 0x000000df00cd7202 */ /* 0x000fe20000000f00 */
[----:B------:R-:W-:Y:S01]  /*4610*/  IMAD.MOV.U32 R196, RZ, RZ, R232 ;  /* 0x000000ffffc47224 */ /* 0x000fe200078e00e8 */
[----:B------:R-:W-:-:S02]  /*4620*/  WARPGROUP.DEPBAR.LE gsb0, 0x0 ;  /* 0x00008000000079c5 */ /* 0x000fc40000010000 */
[----:B------:R-:W-:Y:S01]  /*4630*/  IMAD.MOV.U32 R197, RZ, RZ, R231 ;  /* 0x000000ffffc57224 */ /* 0x000fe200078e00e7 */
[----:B------:R-:W-:Y:S01]  /*4640*/  UMOV UR8, UR12 ;  /* 0x0000000c00087c82 */ /* 0x000fe20008000000 */
[----:B------:R-:W-:Y:S01]  /*4650*/  IMAD.MOV.U32 R198, RZ, RZ, R230 ;  /* 0x000000ffffc67224 */ /* 0x000fe200078e00e6 */
[----:B------:R-:W-:Y:S01]  /*4660*/  UMOV UR9, UR13 ;  /* 0x0000000d00097c82 */ /* 0x000fe20008000000 */
[----:B------:R-:W-:Y:S01]  /*4670*/  IMAD.MOV.U32 R199, RZ, RZ, R229 ;  /* 0x000000ffffc77224 */ /* 0x000fe200078e00e5 */
[----:B------:R-:W-:Y:S01]  /*4680*/  STL.64 [R1+0xa00], R138 ;  /* 0x000a008a01007387 */ /* 0x000fe20000100a00 */
[----:B------:R-:W-:Y:S02]  /*4690*/  IMAD.MOV.U32 R200, RZ, RZ, R228 ;  /* 0x000000ffffc87224 */ /* 0x000fe400078e00e4 */
        /* <DEDUP_REMOVED lines=16> */
[----:B------:R-:W-:Y:S01]  /*47a0*/  IMAD.MOV.U32 R212, RZ, RZ, R216 ;  /* 0x000000ffffd47224 */ /* 0x000fe200078e00d8 */
[----:B------:R-:W-:Y:S01]  /*47b0*/  MOV R216, R20 ;  /* 0x0000001400d87202 */ /* 0x000fe20000000f00 */
        /* <DEDUP_REMOVED lines=13> */
[----:B------:R-:W-:Y:S01]  /*4890*/  STL [R1+0x830], R67 ;  /* 0x0008304301007387 */ /* 0x000fe20000100800 */
[----:B------:R-:W-:-:S02]  /*48a0*/  IMAD.MOV.U32 R223, RZ, RZ, R13 ;  /* 0x000000ffffdf7224 */ /* 0x000fc400078e000d */
[----:B------:R-:W-:Y:S01]  /*48b0*/  IMAD.MOV.U32 R224, RZ, RZ, R12 ;  /* 0x000000ffffe07224 */ /* 0x000fe200078e000c */
[----:B------:R-:W-:Y:S01]  /*48c0*/  STL [R1+0x82c], R68 ;  /* 0x00082c4401007387 */ /* 0x000fe20000100800 */
[----:B------:R-:W-:Y:S02]  /*48d0*/  IMAD.MOV.U32 R225, RZ, RZ, R11 ;  /* 0x000000ffffe17224 */ /* 0x000fe400078e000b */
[----:B------:R-:W-:Y:S01]  /*48e0*/  IMAD.MOV.U32 R226, RZ, RZ, R10 ;  /* 0x000000ffffe27224 */ /* 0x000fe200078e000a */
[----:B------:R-:W-:Y:S01]  /*48f0*/  STL [R1+0x828], R69 ;  /* 0x0008284501007387 */ /* 0x000fe20000100800 */
        /* <DEDUP_REMOVED lines=11> */
[----:B------:R-:W-:Y:S04]  /*49b0*/  STL [R1+0x818], R73 ;  /* 0x0008184901007387 */ /* 0x000fe80000100800 */
        /* <DEDUP_REMOVED lines=45> */
[----:B------:R-:W-:Y:S01]  /*4c90*/  STL [R1+0x760], R119 ;  /* 0x0007607701007387 */ /* 0x000fe20000100800 */
[----:B--2---:R-:W-:-:S06]  /*4ca0*/  WARPGROUP.ARRIVE ;  /* 0x00000000000079c5 */ /* 0x004fcc0000000000 */
[----:B------:R-:W-:Y:S03]  /*4cb0*/  HGMMA.64x192x16.F32.BF16 R140, gdesc[UR8], R140, gsb0 ;  /* 0x02e00000088c79f0 */ /* 0x000fe6000800188c */
[----:B------:R-:W-:Y:S02]  /*4cc0*/  WARPGROUP.DEPBAR.LE gsb0, 0x0 ;  /* 0x00008000000079c5 */ /* 0x000fe40000010000 */
[----:B------:R-:W-:Y:S04]  /*4cd0*/  STL.64 [R1], R140 ;  /* 0x0000008c01007387 */ /* 0x000fe80000100a00 */
        /* <DEDUP_REMOVED lines=37> */
[----:B------:R-:W-:Y:S04]  /*4f30*/  STL.64 [R1+0x130], R216 ;  /* 0x000130d801007387 */ /* 0x000fe80000100a00 */
[----:B------:R-:W-:Y:S04]  /*4f40*/  STL.64 [R1+0x138], R218 ;  /* 0x000138da01007387 */ /* 0x000fe80000100a00 */
[----:B------:R1:W-:Y:S04]  /*4f50*/  STL.64 [R1+0x140], R220 ;  /* 0x000140dc01007387 */ /* 0x0003e80000100a00 */
[----:B------:R-:W-:Y:S04]  /*4f60*/  STL.64 [R1+0x148], R222 ;  /* 0x000148de01007387 */ /* 0x000fe80000100a00 */
[----:B------:R-:W-:Y:S04]  /*4f70*/  STL.64 [R1+0x150], R224 ;  /* 0x000150e001007387 */ /* 0x000fe80000100a00 */
[----:B------:R-:W-:Y:S04]  /*4f80*/  STL.64 [R1+0x158], R226 ;  /* 0x000158e201007387 */ /* 0x000fe80000100a00 */
[----:B------:R-:W-:Y:S04]  /*4f90*/  STL.64 [R1+0x160], R228 ;  /* 0x000160e401007387 */ /* 0x000fe80000100a00 */
[----:B------:R2:W-:Y:S04]  /*4fa0*/  STL.64 [R1+0x168], R230 ;  /* 0x000168e601007387 */ /* 0x0005e80000100a00 */
[----:B------:R3:W-:Y:S04]  /*4fb0*/  STL.64 [R1+0x170], R232 ;  /* 0x000170e801007387 */ /* 0x0007e80000100a00 */
        /* <DEDUP_REMOVED lines=56> */
[----:B------:R-:W-:Y:S01]  /*5340*/  IMAD.MOV.U32 R2, RZ, RZ, R214 ;  /* 0x000000ffff027224 */ /* 0x000fe200078e00d6 */
[----:B------:R-:W-:Y:S01]  /*5350*/  MOV R6, R210 ;  /* 0x000000d200067202 */ /* 0x000fe20000000f00 */
[----:B------:R-:W-:Y:S01]  /*5360*/  IMAD.MOV.U32 R0, RZ, RZ, R215 ;  /* 0x000000ffff007224 */ /* 0x000fe200078e00d7 */
[----:B------:R-:W-:Y:S01]  /*5370*/  MOV R17, R199 ;  /* 0x000000c700117202 */ /* 0x000fe20000000f00 */
[----:B------:R-:W-:Y:S01]  /*5380*/  IMAD.MOV.U32 R4, RZ, RZ, R212 ;  /* 0x000000ffff047224 */ /* 0x000fe200078e00d4 */
[----:B------:R-:W2:Y:S01]  /*5390*/  LDL.LU.64 R214, [R1+0x9b0] ;  /* 0x0009b00001d67983 */ /* 0x000ea20000300a00 */
[----:B------:R-:W-:Y:S01]  /*53a0*/  IMAD.MOV.U32 R3, RZ, RZ, R213 ;  /* 0x000000ffff037224 */ /* 0x000fe200078e00d5 */
[----:B-1----:R-:W-:Y:S01]  /*53b0*/  MOV R220, R188 ;  /* 0x000000bc00dc7202 */ /* 0x002fe20000000f00 */
[----:B------:R-:W-:Y:S01]  /*53c0*/  IMAD.MOV.U32 R5, RZ, RZ, R211 ;  /* 0x000000ffff057224 */ /* 0x000fe200078e00d3 */
[----:B------:R-:W2:Y:S01]  /*53d0*/  LDL.LU.64 R212, [R1+0x9a8] ;  /* 0x0009a80001d47983 */ /* 0x000ea20000300a00 */
[----:B------:R-:W-:Y:S01]  /*53e0*/  IMAD.MOV.U32 R8, RZ, RZ, R208 ;  /* 0x000000ffff087224 */ /* 0x000fe200078e00d0 */
[----:B------:R-:W-:Y:S01]  /*53f0*/  MOV R231, R177 ;  /* 0x000000b100e77202 */ /* 0x000fe20000000f00 */
        /* <DEDUP_REMOVED lines=22> */
[----:B------:R-:W-:-:S02]  /*5560*/  IMAD.MOV.U32 R19, RZ, RZ, R197 ;  /* 0x000000ffff137224 */ /* 0x000fc400078e00c5 */
[----:B------:R-:W-:Y:S01]  /*5570*/  IMAD.MOV.U32 R22, RZ, RZ, R194 ;  /* 0x000000ffff167224 */ /* 0x000fe200078e00c2 */
[----:B------:R-:W2:Y:S01]  /*5580*/  LDL.LU.64 R198, [R1+0x970] ;  /* 0x0009700001c67983 */ /* 0x000ea20000300a00 */
[----:B------:R-:W-:Y:S02]  /*5590*/  IMAD.MOV.U32 R21, RZ, RZ, R195 ;  /* 0x000000ffff157224 */ /* 0x000fe400078e00c3 */
[----:B------:R-:W-:Y:S01]  /*55a0*/  IMAD.MOV.U32 R216, RZ, RZ, R192 ;  /* 0x000000ffffd87224 */ /* 0x000fe200078e00c0 */
[----:B------:R-:W2:Y:S01]  /*55b0*/  LDL.LU.64 R196, [R1+0x968] ;  /* 0x0009680001c47983 */ /* 0x000ea20000300a00 */
[----:B------:R-:W-:Y:S02]  /*55c0*/  IMAD.MOV.U32 R23, RZ, RZ, R193 ;  /* 0x000000ffff177224 */ /* 0x000fe400078e00c1 */
        /* <DEDUP_REMOVED lines=20> */
[----:B---3--:R-:W-:-:S02]  /*5710*/  IMAD.MOV.U32 R232, RZ, RZ, R176 ;  /* 0x000000ffffe87224 */ /* 0x008fc400078e00b0 */
[----:B----4-:R-:W-:Y:S01]  /*5720*/  IMAD.MOV.U32 R234, RZ, RZ, R174 ;  /* 0x000000ffffea7224 */ /* 0x010fe200078e00ae */
        /* <DEDUP_REMOVED lines=133> */
[----:B------:R1:W-:Y:S04]  /*5f80*/  STL.64 [R1+0x470], R124 ;  /* 0x0004707c01007387 */ /* 0x0003e80000100a00 */
[----:B------:R2:W-:Y:S04]  /*5f90*/  STL.64 [R1+0x468], R122 ;  /* 0x0004687a01007387 */ /* 0x0005e80000100a00 */
[----:B------:R3:W-:Y:S01]  /*5fa0*/  STL.64 [R1+0x460], R120 ;  /* 0x0004607801007387 */ /* 0x0007e20000100a00 */
[----:B0-----:R-:W-:-:S02]  /*5fb0*/  IMAD.MOV.U32 R126, RZ, RZ, R73 ;  /* 0x000000ffff7e7224 */ /* 0x001fc400078e0049 */
[----:B-1----:R-:W-:Y:S01]  /*5fc0*/  IMAD.MOV.U32 R124, RZ, RZ, R71 ;  /* 0x000000ffff7c7224 */ /* 0x002fe200078e0047 */
[----:B------:R-:W-:Y:S01]  /*5fd0*/  MOV R125, R72 ;  /* 0x00000048007d7202 */ /* 0x000fe20000000f00 */
[----:B--2---:R-:W-:Y:S02]  /*5fe0*/  IMAD.MOV.U32 R122, RZ, RZ, R69 ;  /* 0x000000ffff7a7224 */ /* 0x004fe400078e0045 */
[----:B---3--:R-:W-:Y:S02]  /*5ff0*/  IMAD.MOV.U32 R120, RZ, RZ, R67 ;  /* 0x000000ffff787224 */ /* 0x008fe400078e0043 */
[----:B------:R-:W2:Y:S01]  /*6000*/  LDL.LU R67, [R1+0x830] ;  /* 0x0008300001437983 */ /* 0x000ea20000300800 */
[----:B------:R-:W-:Y:S02]  /*6010*/  IMAD.MOV.U32 R121, RZ, RZ, R68 ;  /* 0x000000ffff797224 */ /* 0x000fe400078e0044 */
[----:B------:R-:W-:Y:S01]  /*6020*/  IMAD.MOV.U32 R123, RZ, RZ, R70 ;  /* 0x000000ffff7b7224 */ /* 0x000fe200078e0046 */
[----:B------:R-:W2:Y:S04]  /*6030*/  LDL.LU R68, [R1+0x82c] ;  /* 0x00082c0001447983 */ /* 0x000ea80000300800 */
[----:B------:R-:W2:Y:S01]  /*6040*/  LDL.LU R69, [R1+0x828] ;  /* 0x0008280001457983 */ /* 0x000ea20000300800 */
[----:B------:R-:W-:-:S03]  /*6050*/  IMAD.MOV.U32 R127, RZ, RZ, R74 ;  /* 0x000000ffff7f7224 */ /* 0x000fc600078e004a */
        /* <DEDUP_REMOVED lines=17> */
[----:B------:R-:W-:-:S03]  /*6170*/  MOV R136, R83 ;  /* 0x0000005300887202 */ /* 0x000fc60000000f00 */
        /* <DEDUP_REMOVED lines=72> */
[----:B------:R-:W2:Y:S04]  /*6600*/  LDL.LU R115, [R1+0x770] ;  /* 0x0007700001737983 */ /* 0x000ea80000300800 */
[----:B------:R-:W2:Y:S04]  /*6610*/  LDL.LU R116, [R1+0x76c] ;  /* 0x00076c0001747983 */ /* 0x000ea80000300800 */
[----:B------:R-:W2:Y:S04]  /*6620*/  LDL.LU R117, [R1+0x768] ;  /* 0x0007680001757983 */ /* 0x000ea80000300800 */
[----:B------:R-:W2:Y:S04]  /*6630*/  LDL.LU R118, [R1+0x764] ;  /* 0x0007640001767983 */ /* 0x000ea80000300800 */
[----:B------:R-:W2:Y:S01]  /*6640*/  LDL.LU R119, [R1+0x760] ;  /* 0x0007600001777983 */ /* 0x000ea20000300800 */
[----:B------:R-:W-:Y:S01]  /*6650*/  IMAD.MOV.U32 R214, RZ, RZ, R2 ;  /* 0x000000ffffd67224 */ /* 0x000fe200078e0002 */
[----:B------:R-:W-:Y:S01]  /*6660*/  MOV R213, R3 ;  /* 0x0000000300d57202 */ /* 0x000fe20000000f00 */
[----:B------:R-:W-:-:S02]  /*6670*/  IMAD.MOV.U32 R215, RZ, RZ, R0 ;  /* 0x000000ffffd77224 */ /* 0x000fc400078e0000 */
[----:B------:R-:W-:Y:S02]  /*6680*/  IMAD.MOV.U32 R212, RZ, RZ, R4 ;  /* 0x000000ffffd47224 */ /* 0x000fe400078e0004 */
[----:B------:R-:W-:Y:S02]  /*6690*/  IMAD.MOV.U32 R210, RZ, RZ, R6 ;  /* 0x000000ffffd27224 */ /* 0x000fe400078e0006 */
[----:B------:R-:W-:Y:S02]  /*66a0*/  IMAD.MOV.U32 R211, RZ, RZ, R5 ;  /* 0x000000ffffd37224 */ /* 0x000fe400078e0005 */
[----:B------:R-:W-:Y:S02]  /*66b0*/  IMAD.MOV.U32 R208, RZ, RZ, R8 ;  /* 0x000000ffffd07224 */ /* 0x000fe400078e0008 */
[----:B------:R-:W-:Y:S01]  /*66c0*/  IMAD.MOV.U32 R209, RZ, RZ, R7 ;  /* 0x000000ffffd17224 */ /* 0x000fe200078e0007 */
[----:B------:R-:W-:Y:S01]  /*66d0*/  STL.64 [R1+0x758], R214 ;  /* 0x000758d601007387 */ /* 0x000fe20000100a00 */
[----:B------:R-:W-:-:S02]  /*66e0*/  IMAD.MOV.U32 R206, RZ, RZ, R10 ;  /* 0x000000ffffce7224 */ /* 0x000fc400078e000a */
[----:B------:R-:W-:Y:S01]  /*66f0*/  IMAD.MOV.U32 R207, RZ, RZ, R9 ;  /* 0x000000ffffcf7224 */ /* 0x000fe200078e0009 */
[----:B------:R-:W-:Y:S01]  /*6700*/  MOV R202, R14 ;  /* 0x0000000e00ca7202 */ /* 0x000fe20000000f00 */
        /* <DEDUP_REMOVED lines=79> */
[----:B0-----:R-:W3:Y:S04]  /*6c00*/  LDL.LU.64 R120, [R1] ;  /* 0x0000000001787983 */ /* 0x001ee80000300a00 */
[----:B------:R-:W3:Y:S04]  /*6c10*/  LDL.LU.64 R122, [R1+0x8] ;  /* 0x00000800017a7983 */ /* 0x000ee80000300a00 */
        /* <DEDUP_REMOVED lines=45> */
[----:B------:R-:W3:Y:S01]  /*6ef0*/  LDL.LU.64 R214, [R1+0x178] ;  /* 0x0001780001d67983 */ /* 0x000ee20000300a00 */
[----:B------:R-:W-:Y:S01]  /*6f00*/  UIADD3 UR12, UR6, 0x404, URZ ;  /* 0x00000404060c7890 */ /* 0x000fe2000fffe03f */
[----:B--2---:R-:W-:Y:S01]  /*6f10*/  WARPGROUP.ARRIVE ;  /* 0x00000000000079c5 */ /* 0x004fe20000000000 */
[----:B------:R-:W-:-:S07]  /*6f20*/  UMOV UR13, 0x40000040 ;  /* 0x40000040000d7882 */ /* 0x000fce0000000000 */
[----:B------:R-:W-:Y:S01]  /*6f30*/  HGMMA.64x192x16.F32.BF16 R24, gdesc[UR12], R24, gsb0 ;  /* 0x02e000000c1879f0 */ /* 0x000fe20008001818 */
[----:B------:R-:W-:Y:S01]  /*6f40*/  UMOV UR8, UR12 ;  /* 0x0000000c00087c82 */ /* 0x000fe20008000000 */
[----:B------:R-:W-:Y:S01]  /*6f50*/  UMOV UR9, UR13 ;  /* 0x0000000d00097c82 */ /* 0x000fe20008000000 */
[----:B------:R-:W-:Y:S02]  /*6f60*/  WARPGROUP.DEPBAR.LE gsb0, 0x0 ;  /* 0x00008000000079c5 */ /* 0x000fe40000010000 */
[----:B---3--:R-:W-:-:S15]  /*6f70*/  WARPGROUP.ARRIVE ;  /* 0x00000000000079c5 */ /* 0x008fde0000000000 */
        /* <DEDUP_REMOVED lines=24> */
[----:B------:R-:W-:Y:S01]  /*7100*/  STL.64 [R1+0xb0], R164 ;  /* 0x0000b0a401007387 */ /* 0x000fe20000100a00 */
[----:B------:R-:W-:-:S03]  /*7110*/  MOV R5, R214 ;  /* 0x000000d600057202 */ /* 0x000fc60000000f00 */
[----:B------:R-:W-:Y:S01]  /*7120*/  STL.64 [R1+0xb8], R166 ;  /* 0x0000b8a601007387 */ /* 0x000fe20000100a00 */
[----:B------:R-:W-:-:S03]  /*7130*/  IMAD.MOV.U32 R4, RZ, RZ, R215 ;  /* 0x000000ffff047224 */ /* 0x000fc600078e00d7 */
[----:B------:R-:W-:Y:S01]  /*7140*/  STL.64 [R1+0xc0], R168 ;  /* 0x0000c0a801007387 */ /* 0x000fe20000100a00 */
[----:B------:R-:W-:-:S03]  /*7150*/  IMAD.MOV.U32 R7, RZ, RZ, R212 ;  /* 0x000000ffff077224 */ /* 0x000fc600078e00d4 */
[----:B------:R-:W-:Y:S01]  /*7160*/  STL.64 [R1+0xc8], R170 ;  /* 0x0000c8aa01007387 */ /* 0x000fe20000100a00 */
[----:B------:R-:W-:-:S03]  /*7170*/  IMAD.MOV.U32 R6, RZ, RZ, R213 ;  /* 0x000000ffff067224 */ /* 0x000fc600078e00d5 */
[----:B------:R0:W-:Y:S01]  /*7180*/  STL [R1+0xd0], R172 ;  /* 0x0000d0ac01007387 */ /* 0x0001e20000100800 */
[----:B------:R-:W-:Y:S02]  /*7190*/  IMAD.MOV.U32 R9, RZ, RZ, R210 ;  /* 0x000000ffff097224 */ /* 0x000fe400078e00d2 */
        /* <DEDUP_REMOVED lines=8> */
[----:B------:R-:W-:Y:S01]  /*7220*/  IMAD.MOV.U32 R15, RZ, RZ, R204 ;  /* 0x000000ffff0f7224 */ /* 0x000fe200078e00cc */
[----:B------:R-:W-:Y:S01]  /*7230*/  MOV R18, R203 ;  /* 0x000000cb00127202 */ /* 0x000fe20000000f00 */
[----:B------:R-:W-:Y:S01]  /*7240*/  IMAD.MOV.U32 R14, RZ, RZ, R205 ;  /* 0x000000ffff0e7224 */ /* 0x000fe200078e00cd */
[----:B------:R-:W2:Y:S01]  /*7250*/  LDL.LU.64 R208, [R1+0x740] ;  /* 0x0007400001d07983 */ /* 0x000ea20000300a00 */
[----:B------:R-:W-:-:S03]  /*7260*/  IMAD.MOV.U32 R19, RZ, RZ, R202 ;  /* 0x000000ffff137224 */ /* 0x000fc600078e00ca */
[----:B------:R-:W2:Y:S01]  /*7270*/  LDL.LU.64 R206, [R1+0x738] ;  /* 0x0007380001ce7983 */ /* 0x000ea20000300a00 */
        /* <DEDUP_REMOVED lines=42> */
[----:B------:R-:W-:-:S03]  /*7520*/  IMAD.MOV.U32 R0, RZ, RZ, R173 ;  /* 0x000000ffff007224 */ /* 0x000fc600078e00ad */
        /* <DEDUP_REMOVED lines=230> */
[----:B------:R-:W-:Y:S01]  /*8390*/  UIADD3 UR12, UR6, 0x406, URZ ;  /* 0x00000406060c7890 */ /* 0x000fe2000fffe03f */
[----:B------:R-:W-:Y:S01]  /*83a0*/  WARPGROUP.ARRIVE ;  /* 0x00000000000079c5 */ /* 0x000fe20000000000 */
[----:B------:R-:W-:-:S07]  /*83b0*/  UMOV UR13, 0x40000040 ;  /* 0x40000040000d7882 */ /* 0x000fce0000000000 */
[----:B------:R-:W-:Y:S01]  /*83c0*/  HGMMA.64x192x16.F32.BF16 R24, gdesc[UR12], R24, gsb0 ;  /* 0x02e000000c1879f0 */ /* 0x000fe20008001818 */
[----:B------:R-:W-:Y:S01]  /*83d0*/  IMAD.MOV.U32 R200, RZ, RZ, R235 ;  /* 0x000000ffffc87224 */ /* 0x000fe200078e00eb */
[----:B------:R-:W-:Y:S01]  /*83e0*/  MOV R202, R233 ;  /* 0x000000e900ca7202 */ /* 0x000fe20000000f00 */
[----:B------:R-:W-:Y:S01]  /*83f0*/  IMAD.MOV.U32 R201, RZ, RZ, R234 ;  /* 0x000000ffffc97224 */ /* 0x000fe200078e00ea */
[----:B------:R-:W-:Y:S01]  /*8400*/  MOV R213, R222 ;  /* 0x000000de00d57202 */ /* 0x000fe20000000f00 */
[----:B------:R-:W-:Y:S02]  /*8410*/  IMAD.MOV.U32 R203, RZ, RZ, R232 ;  /* 0x000000ffffcb7224 */ /* 0x000fe400078e00e8 */
[----:B------:R-:W-:Y:S02]  /*8420*/  IMAD.MOV.U32 R204, RZ, RZ, R231 ;  /* 0x000000ffffcc7224 */ /* 0x000fe400078e00e7 */
[----:B------:R-:W-:Y:S02]  /*8430*/  IMAD.MOV.U32 R205, RZ, RZ, R230 ;  /* 0x000000ffffcd7224 */ /* 0x000fe400078e00e6 */
[----:B------:R-:W-:-:S02]  /*8440*/  IMAD.MOV.U32 R206, RZ, RZ, R229 ;  /* 0x000000ffffce7224 */ /* 0x000fc400078e00e5 */
[----:B------:R-:W-:Y:S01]  /*8450*/  IMAD.MOV.U32 R207, RZ, RZ, R228 ;  /* 0x000000ffffcf7224 */ /* 0x000fe200078e00e4 */
[----:B------:R-:W-:Y:S01]  /*8460*/  MOV R228, R11 ;  /* 0x0000000b00e47202 */ /* 0x000fe20000000f00 */
        /* <DEDUP_REMOVED lines=13> */
[----:B------:R-:W-:Y:S01]  /*8540*/  IMAD.MOV.U32 R199, RZ, RZ, R2 ;  /* 0x000000ffffc77224 */ /* 0x000fe200078e0002 */
[----:B------:R-:W-:Y:S01]  /*8550*/  UMOV UR8, UR12 ;  /* 0x0000000c00087c82 */ /* 0x000fe20008000000 */
[----:B------:R-:W-:Y:S01]  /*8560*/  IMAD.MOV.U32 R220, RZ, RZ, R21 ;  /* 0x000000ffffdc7224 */ /* 0x000fe200078e0015 */
[----:B------:R-:W-:Y:S01]  /*8570*/  UMOV UR9, UR13 ;  /* 0x0000000d00097c82 */ /* 0x000fe20008000000 */
[----:B------:R-:W-:Y:S01]  /*8580*/  IMAD.MOV.U32 R221, RZ, RZ, R20 ;  /* 0x000000ffffdd7224 */ /* 0x000fe200078e0014 */
[----:B------:R0:W5:Y:S01]  /*8590*/  LDL.LU R0, [R1+0x458] ;  /* 0x0004580001007983 */ /* 0x0001620000300800 */
[----:B------:R-:W-:-:S02]  /*85a0*/  IMAD.MOV.U32 R222, RZ, RZ, R19 ;  /* 0x000000ffffde7224 */ /* 0x000fc400078e0013 */
[----:B------:R-:W-:Y:S01]  /*85b0*/  IMAD.MOV.U32 R223, RZ, RZ, R18 ;  /* 0x000000ffffdf7224 */ /* 0x000fe200078e0012 */
[----:B------:R0:W5:Y:S01]  /*85c0*/  LDL.LU R23, [R1+0x454] ;  /* 0x0004540001177983 */ /* 0x0001620000300800 */
[----:B------:R-:W-:Y:S02]  /*85d0*/  IMAD.MOV.U32 R224, RZ, RZ, R15 ;  /* 0x000000ffffe07224 */ /* 0x000fe400078e000f */
[----:B------:R-:W-:Y:S01]  /*85e0*/  IMAD.MOV.U32 R225, RZ, RZ, R14 ;  /* 0x000000ffffe17224 */ /* 0x000fe200078e000e */
[----:B------:R0:W5:Y:S01]  /*85f0*/  LDL.LU R22, [R1+0x450] ;  /* 0x0004500001167983 */ /* 0x0001620000300800 */
[----:B------:R-:W-:Y:S02]  /*8600*/  IMAD.MOV.U32 R226, RZ, RZ, R13 ;  /* 0x000000ffffe27224 */ /* 0x000fe400078e000d */
        /* <DEDUP_REMOVED lines=11> */
[----:B------:R-:W-:Y:S01]  /*86c0*/  IMAD.MOV.U32 R235, RZ, RZ, R4 ;  /* 0x000000ffffeb7224 */ /* 0x000fe200078e0004 */
[----:B------:R-:W-:-:S05]  /*86d0*/  WARPGROUP.DEPBAR.LE gsb0, 0x0 ;  /* 0x00008000000079c5 */ /* 0x000fca0000010000 */
        /* <DEDUP_REMOVED lines=51> */
[----:B-1----:R0:W5:Y:S04]  /*8a10*/  LDL.LU.64 R214, [R1+0x438] ;  /* 0x0004380001d67983 */ /* 0x0021680000300a00 */
[----:B------:R0:W5:Y:S04]  /*8a20*/  LDL.LU.64 R212, [R1+0x430] ;  /* 0x0004300001d47983 */ /* 0x0001680000300a00 */
        /* <DEDUP_REMOVED lines=35> */
[----:B------:R0:W5:Y:S01]  /*8c60*/  LDL.LU.64 R140, [R1+0x310] ;  /* 0x00031000018c7983 */ /* 0x0001620000300a00 */
[----:B------:R-:W-:Y:S05]  /*8c70*/  @!P1 BRA `(.L_x_22) ;  /* 0x0000008000909947 */ /* 0x000fea0003800000 */
[----:B------:R-:W-:Y:S01]  /*8c80*/  UIADD3 UR6, UR37, 0x1, URZ ;  /* 0x0000000125067890 */ /* 0x000fe2000fffe03f */
[----:B-----5:R-:W-:-:S03]  /*8c90*/  R2UR UR16, R3 ;  /* 0x00000000031072ca */ /* 0x020fc600000e0000 */
[----:B------:R-:W-:-:S04]  /*8ca0*/  UISETP.NE.AND UP0, UPT, UR6, 0x2, UPT ;  /* 0x000000020600788c */ /* 0x000fc8000bf05270 */
[----:B------:R-:W-:Y:S02]  /*8cb0*/  USEL UR7, URZ, 0x1, UP0 ;  /* 0x000000013f077887 */ /* 0x000fe40008000000 */
[----:B------:R-:W-:Y:S02]  /*8cc0*/  USEL UR6, UR6, URZ, UP0 ;  /* 0x0000003f06067287 */ /* 0x000fe40008000000 */
[----:B------:R-:W-:-:S06]  /*8cd0*/  ULOP3.LUT UR7, UR36, UR7, URZ, 0x3c, !UPT ;  /* 0x0000000724077292 */ /* 0x000fcc000f8e3c3f */
[----:B------:R-:W-:Y:S01]  /*8ce0*/  IMAD.U32 R3, RZ, RZ, UR7 ;  /* 0x00000007ff037e24 */ /* 0x000fe2000f8e00ff */
[----:B------:R-:W-:-:S06]  /*8cf0*/  UMOV UR7, UR37 ;  /* 0x0000002500077c82 */ /* 0x000fcc0008000000 */
.L_x_29:
[----:B------:R-:W-:Y:S05]  /*8d00*/  @!P0 BRA `(.L_x_23) ;  /* 0x0000000000048947 */ /* 0x000fea0003800000 */
[----:B------:R-:W-:Y:S01]  /*8d10*/  BPT.TRAP 0x1 ;  /* 0x000000040000795c */ /* 0x000fe20000300000 */
.L_x_23:
[----:B------:R-:W1:Y:S01]  /*8d20*/  S2UR UR9, SR_CgaCtaId ;  /* 0x00000000000979c3 */ /* 0x000e620000008800 */
[----:B------:R-:W-:Y:S01]  /*8d30*/  UMOV UR8, 0x400 ;  /* 0x0000040000087882 */ /* 0x000fe20000000000 */
[----:B------:R-:W-:Y:S01]  /*8d40*/  IMAD.U32 R4, RZ, RZ, UR6 ;  /* 0x00000006ff047e24 */ /* 0x000fe2000f8e00ff */
[----:B------:R-:W-:Y:S01]  /*8d50*/  SHF.L.U32 R5, R3, 0x1f, RZ ;  /* 0x0000001f03057819 */ /* 0x000fe200000006ff */
[----:B-1----:R-:W-:-:S06]  /*8d60*/  ULEA UR8, UR9, UR8, 0x18 ;  /* 0x0000000809087291 */ /* 0x002fcc000f8ec03f */
[----:B------:R-:W-:-:S05]  /*8d70*/  IMAD.U32 R0, RZ, RZ, UR8 ;  /* 0x00000008ff007e24 */ /* 0x000fca000f8e00ff */
[----:B------:R-:W-:-:S04]  /*8d80*/  LEA R4, R4, R0, 0x3 ;  /* 0x0000000004047211 */ /* 0x000fc800078e18ff */
[----:B------:R1:W2:Y:S01]  /*8d90*/  SYNCS.PHASECHK.TRANS64.TRYWAIT P1, [R4+URZ], R5 ;  /* 0x00000005040075a7 */ /* 0x0002a2000802017f */
[----:B------:R-:W-:Y:S05]  /*8da0*/  @!P0 BRA `(.L_x_24) ;  /* 0x0000000000048947 */ /* 0x000fea0003800000 */
[----:B------:R-:W-:Y:S01]  /*8db0*/  BPT.TRAP 0x1 ;  /* 0x000000040000795c */ /* 0x000fe20000300000 */
.L_x_24:
[----:B--2---:R-:W-:Y:S05]  /*8dc0*/  @P1 BRA `(.L_x_25) ;  /* 0x0000000000081947 */ /* 0x004fea0003800000 */
[----:B------:R-:W2:Y:S02]  /*8dd0*/  SYNCS.PHASECHK.TRANS64.TRYWAIT P1, [R4+URZ], R5 ;  /* 0x00000005040075a7 */ /* 0x000ea4000802017f */
[----:B--2---:R-:W-:Y:S05]  /*8de0*/  @!P1 BRA `(.L_x_26) ;  /* 0x00000238007c9947 */ /* 0x004fea0003800000 */
.L_x_25:
        /* <DEDUP_REMOVED lines=48> */
[----:B---3--:R-:W3:Y:S04]  /*90f0*/  LDL.LU.64 R24, [R1+0x180] ;  /* 0x0001800001187983 */ /* 0x008ee80000300a00 */
        /* <DEDUP_REMOVED lines=47> */
[----:B------:R-:W-:-:S02]  /*93f0*/  ULEA UR17, UR6, UR4, 0xb ;  /* 0x0000000406117291 */ /* 0x000fc4000f8e583f */
[----:B------:R-:W-:Y:S01]  /*9400*/  UIMAD UR18, UR6, 0xc00, UR5 ;  /* 0x00000c00061278a4 */ /* 0x000fe2000f8e0205 */
[----:B------:R-:W-:Y:S01]  /*9410*/  STL [R1+0x458], R23 ;  /* 0x0004581701007387 */ /* 0x000fe20000100800 */
[----:B------:R-:W-:Y:S01]  /*9420*/  UMOV UR9, 0x40000040 ;  /* 0x4000004000097882 */ /* 0x000fe20000000000 */
[----:B------:R-:W-:Y:S02]  /*9430*/  UMOV UR11, 0x40000040 ;  /* 0x40000040000b7882 */ /* 0x000fe40000000000 */
[----:B------:R-:W-:Y:S02]  /*9440*/  UMOV UR8, UR17 ;  /* 0x0000001100087c82 */ /* 0x000fe40008000000 */
[----:B------:R-:W-:Y:S01]  /*9450*/  UMOV UR10, UR18 ;  /* 0x00000012000a7c82 */ /* 0x000fe20008000000 */
[----:B------:R-:W-:Y:S01]  /*9460*/  UIADD3 UR14, UR18, 0x600, URZ ;  /* 0x00000600120e7890 */ /* 0x000fe2000fffe03f */
[----:B------:R-:W-:Y:S01]  /*9470*/  STL [R1+0x454], R22 ;  /* 0x0004541601007387 */ /* 0x000fe20000100800 */
[----:B------:R-:W-:Y:S01]  /*9480*/  UMOV UR12, UR8 ;  /* 0x00000008000c7c82 */ /* 0x000fe20008000000 */
[----:B------:R-:W-:Y:S01]  /*9490*/  UMOV UR13, UR9 ;  /* 0x00000009000d7c82 */ /* 0x000fe20008000000 */
[----:B------:R-:W-:Y:S01]  /*94a0*/  UMOV UR15, 0x40000040 ;  /* 0x40000040000f7882 */ /* 0x000fe20000000000 */
[----:B------:R-:W-:Y:S04]  /*94b0*/  STL [R1+0x450], R17 ;  /* 0x0004501101007387 */ /* 0x000fe80000100800 */
[----:B------:R-:W-:Y:S04]  /*94c0*/  STL [R1+0x44c], R16 ;  /* 0x00044c1001007387 */ /* 0x000fe80000100800 */
[----:B------:R-:W-:Y:S04]  /*94d0*/  STL [R1+0x448], R3 ;  /* 0x0004480301007387 */ /* 0x000fe80000100800 */
[----:B------:R4:W-:Y:S04]  /*94e0*/  STL [R1+0x444], R2 ;  /* 0x0004440201007387 */ /* 0x0009e80000100800 */
[----:B------:R0:W-:Y:S01]  /*94f0*/  STL [R1+0x440], R0 ;  /* 0x0004400001007387 */ /* 0x0001e20000100800 */
[----:B---3--:R-:W-:-:S06]  /*9500*/  WARPGROUP.ARRIVE ;  /* 0x00000000000079c5 */ /* 0x008fcc0000000000 */
[----:B------:R-:W-:Y:S03]  /*9510*/  HGMMA.64x192x16.F32.BF16 R24, gdesc[UR8], R24, gsb0 ;  /* 0x02e00000081879f0 */ /* 0x000fe60008001818 */
[----:B------:R-:W-:Y:S02]  /*9520*/  WARPGROUP.DEPBAR.LE gsb0, 0x0 ;  /* 0x00008000000079c5 */ /* 0x000fe40000010000 */
[----:B------:R-:W-:Y:S01]  /*9530*/  WARPGROUP.ARRIVE ;  /* 0x00000000000079c5 */ /* 0x000fe20000000000 */
[----:B------:R-:W-:Y:S01]  /*9540*/  STL.64 [R1+0x180], R24 ;  /* 0x0001801801007387 */ /* 0x000fe20000100a00 */
[----:B----4-:R-:W-:Y:S01]  /*9550*/  IMAD.MOV.U32 R2, RZ, RZ, R118 ;  /* 0x000000ffff027224 */ /* 0x010fe200078e0076 */
[----:B------:R-:W-:Y:S01]  /*9560*/  MOV R11, R109 ;  /* 0x0000006d000b7202 */ /* 0x000fe20000000f00 */
[----:B0-----:R-:W-:Y:S01]  /*9570*/  IMAD.MOV.U32 R0, RZ, RZ, R119 ;  /* 0x000000ffff007224 */ /* 0x001fe200078e0077 */
[----:B------:R-:W-:Y:S10]  /*9580*/  STL.64 [R1+0x188], R26 ;  /* 0x0001881a01007387 */ /* 0x000ff40000100a00 */
[----:B------:R-:W-:Y:S01]  /*9590*/  HGMMA.64x192x16.F32.BF16 R120, gdesc[UR12], R120, gsb0 ;  /* 0x02e000000c7879f0 */ /* 0x000fe20008001878 */
[----:B-12---:R-:W-:Y:S01]  /*95a0*/  IMAD.MOV.U32 R4, RZ, RZ, R116 ;  /* 0x000000ffff047224 */ /* 0x006fe200078e0074 */
[----:B------:R-:W-:Y:S01]  /*95b0*/  MOV R22, R98 ;  /* 0x0000006200167202 */ /* 0x000fe20000000f00 */
        /* <DEDUP_REMOVED lines=108> */
[----:B------:R-:W-:-:S03]  /*9c80*/  WARPGROUP.DEPBAR.LE gsb0, 0x0 ;  /* 0x00008000000079c5 */ /* 0x000fc60000010000 */
[----:B------:R-:W2:Y:S04]  /*9c90*/  LDL.LU.64 R28, [R1+0xe48] ;  /* 0x000e4800011c7983 */ /* 0x000ea80000300a00 */
[----:B------:R-:W2:Y:S04]  /*9ca0*/  LDL.LU.64 R26, [R1+0xe40] ;  /* 0x000e4000011a7983 */ /* 0x000ea80000300a00 */
[----:B------:R-:W2:Y:S04]  /*9cb0*/  LDL.LU.64 R24, [R1+0xe38] ;  /* 0x000e380001187983 */ /* 0x000ea80000300a00 */
        /* <DEDUP_REMOVED lines=48> */
[----:B0-----:R-:W3:Y:S04]  /*9fc0*/  LDL.LU R120, [R1+0x180] ;  /* 0x0001800001787983 */ /* 0x001ee80000300800 */
[----:B------:R-:W3:Y:S04]  /*9fd0*/  LDL.LU R121, [R1+0x184] ;  /* 0x0001840001797983 */ /* 0x000ee80000300800 */
[----:B------:R-:W4:Y:S04]  /*9fe0*/  LDL.LU R122, [R1+0x188] ;  /* 0x00018800017a7983 */ /* 0x000f280000300800 */
[----:B------:R-:W4:Y:S04]  /*9ff0*/  LDL.LU R123, [R1+0x18c] ;  /* 0x00018c00017b7983 */ /* 0x000f280000300800 */
[----:B------:R-:W2:Y:S04]  /*a000*/  LDL.LU R124, [R1+0x190] ;  /* 0x00019000017c7983 */ /* 0x000ea80000300800 */
[----:B------:R-:W2:Y:S04]  /*a010*/  LDL.LU R125, [R1+0x194] ;  /* 0x00019400017d7983 */ /* 0x000ea80000300800 */
[----:B------:R-:W3:Y:S04]  /*a020*/  LDL.LU R126, [R1+0x198] ;  /* 0x00019800017e7983 */ /* 0x000ee80000300800 */
        /* <DEDUP_REMOVED lines=45> */
[----:B------:R-:W2:Y:S01]  /*a300*/  LDL.LU R172, [R1+0x250] ;  /* 0x0002500001ac7983 */ /* 0x000ea20000300800 */
[----:B------:R-:W-:Y:S01]  /*a310*/  IMAD.MOV.U32 R214, RZ, RZ, R2 ;  /* 0x000000ffffd67224 */ /* 0x000fe200078e0002 */
[----:B------:R-:W-:Y:S01]  /*a320*/  MOV R206, R10 ;  /* 0x0000000a00ce7202 */ /* 0x000fe20000000f00 */
[----:B------:R-:W-:Y:S01]  /*a330*/  IMAD.MOV.U32 R215, RZ, RZ, R0 ;  /* 0x000000ffffd77224 */ /* 0x000fe200078e0000 */
[----:B------:R-:W-:Y:S01]  /*a340*/  MOV R195, R21 ;  /* 0x0000001500c37202 */ /* 0x000fe20000000f00 */
        /* <DEDUP_REMOVED lines=60> */
[----:B--2---:R-:W-:Y:S04]  /*a710*/  STL.64 [R1+0xd88], R172 ;  /* 0x000d88ac01007387 */ /* 0x004fe80000100a00 */
[----:B----4-:R-:W-:Y:S04]  /*a720*/  STL.64 [R1+0xd80], R170 ;  /* 0x000d80aa01007387 */ /* 0x010fe80000100a00 */
[----:B---3--:R-:W-:Y:S04]  /*a730*/  STL.64 [R1+0xd78], R168 ;  /* 0x000d78a801007387 */ /* 0x008fe80000100a00 */
        /* <DEDUP_REMOVED lines=24> */
[----:B0-----:R-:W2:Y:S04]  /*a8c0*/  LDL.LU.64 R120, [R1] ;  /* 0x0000000001787983 */ /* 0x001ea80000300a00 */
        /* <DEDUP_REMOVED lines=48> */
[----:B------:R-:W-:Y:S01]  /*abd0*/  WARPGROUP.ARRIVE ;  /* 0x00000000000079c5 */ /* 0x000fe20000000000 */
[----:B------:R-:W-:-:S07]  /*abe0*/  UMOV UR13, 0x40000040 ;  /* 0x40000040000d7882 */ /* 0x000fce0000000000 */
[----:B------:R-:W-:Y:S01]  /*abf0*/  HGMMA.64x192x16.F32.BF16 R24, gdesc[UR12], R24, gsb0 ;  /* 0x02e000000c1879f0 */ /* 0x000fe20008001818 */
[----:B------:R-:W-:Y:S01]  /*ac00*/  UMOV UR14, UR10 ;  /* 0x0000000a000e7c82 */ /* 0x000fe20008000000 */
[----:B------:R-:W-:Y:S01]  /*ac10*/  UMOV UR15, UR11 ;  /* 0x0000000b000f7c82 */ /* 0x000fe20008000000 */
[----:B------:R-:W-:Y:S02]  /*ac20*/  WARPGROUP.DEPBAR.LE gsb0, 0x0 ;  /* 0x00008000000079c5 */ /* 0x000fe40000010000 */
[----:B--2---:R-:W-:-:S15]  /*ac30*/  WARPGROUP.ARRIVE ;  /* 0x00000000000079c5 */ /* 0x004fde0000000000 */
[----:B------:R-:W-:Y:S03]  /*ac40*/  HGMMA.64x192x16.F32.BF16 R120, gdesc[UR12], R120, gsb0 ;  /* 0x02e000000c7879f0 */ /* 0x000fe60008001878 */
        /* <DEDUP_REMOVED lines=482> */
[----:B------:R-:W-:-:S03]  /*ca70*/  IMAD.MOV.U32 R235, RZ, RZ, R0 ;  /* 0x000000ffffeb7224 */ /* 0x000fc600078e0000 */
        /* <DEDUP_REMOVED lines=88> */
[----:B------:R1:W-:Y:S04]  /*d000*/  STL.64 [R1+0x138], R218 ;  /* 0x000138da01007387 */ /* 0x0003e80000100a00 */
        /* <DEDUP_REMOVED lines=122> */
[----:B---3--:R-:W-:Y:S01]  /*d7b0*/  IMAD.MOV.U32 R232, RZ, RZ, R176 ;  /* 0x000000ffffe87224 */ /* 0x008fe200078e00b0 */
[----:B------:R-:W2:Y:S01]  /*d7c0*/  LDL.LU.64 R182, [R1+0x930] ;  /* 0x0009300001b67983 */ /* 0x000ea20000300a00 */
[----:B------:R-:W-:-:S02]  /*d7d0*/  IMAD.MOV.U32 R231, RZ, RZ, R177 ;  /* 0x000000ffffe77224 */ /* 0x000fc400078e00b1 */
        /* <DEDUP_REMOVED lines=137> */
[----:B0-----:R-:W-:Y:S01]  /*e070*/  MOV R126, R73 ;  /* 0x00000049007e7202 */ /* 0x001fe20000000f00 */
[----:B-1----:R-:W-:-:S02]  /*e080*/  IMAD.MOV.U32 R124, RZ, RZ, R71 ;  /* 0x000000ffff7c7224 */ /* 0x002fc400078e0047 */
[----:B--2---:R-:W-:Y:S02]  /*e090*/  IMAD.MOV.U32 R122, RZ, RZ, R69 ;  /* 0x000000ffff7a7224 */ /* 0x004fe400078e0045 */
[----:B---3--:R-:W-:Y:S02]  /*e0a0*/  IMAD.MOV.U32 R120, RZ, RZ, R67 ;  /* 0x000000ffff787224 */ /* 0x008fe400078e0043 */
[----:B------:R-:W2:Y:S01]  /*e0b0*/  LDL.LU R67, [R1+0x830] ;  /* 0x0008300001437983 */ /* 0x000ea20000300800 */
[----:B------:R-:W-:Y:S02]  /*e0c0*/  IMAD.MOV.U32 R121, RZ, RZ, R68 ;  /* 0x000000ffff797224 */ /* 0x000fe400078e0044 */
[----:B------:R-:W-:Y:S01]  /*e0d0*/  IMAD.MOV.U32 R123, RZ, RZ, R70 ;  /* 0x000000ffff7b7224 */ /* 0x000fe200078e0046 */
        /* <DEDUP_REMOVED lines=99> */
[----:B------:R-:W-:Y:S01]  /*e710*/  MOV R214, R2 ;  /* 0x0000000200d67202 */ /* 0x000fe20000000f00 */
[----:B------:R-:W-:-:S02]  /*e720*/  IMAD.MOV.U32 R215, RZ, RZ, R0 ;  /* 0x000000ffffd77224 */ /* 0x000fc400078e0000 */
[----:B------:R-:W-:Y:S02]  /*e730*/  IMAD.MOV.U32 R212, RZ, RZ, R4 ;  /* 0x000000ffffd47224 */ /* 0x000fe400078e0004 */
        /* <DEDUP_REMOVED lines=169> */
[----:B------:R-:W-:-:S03]  /*f1d0*/  IMAD.MOV.U32 R5, RZ, RZ, R214 ;  /* 0x000000ffff057224 */ /* 0x000fc600078e00d6 */
[----:B------:R-:W-:Y:S01]  /*f1e0*/  STL.64 [R1+0xb8], R166 ;  /* 0x0000b8a601007387 */ /* 0x000fe20000100a00 */
[----:B------:R-:W-:-:S03]  /*f1f0*/  MOV R4, R215 ;  /* 0x000000d700047202 */ /* 0x000fc60000000f00 */
        /* <DEDUP_REMOVED lines=320> */
[----:B------:R-:W-:Y:S01]  /*10600*/  IMAD.MOV.U32 R199, RZ, RZ, R0 ;  /* 0x000000ffffc77224 */ /* 0x000fe200078e0000 */
[----:B------:R-:W-:Y:S01]  /*10610*/  UMOV UR8, UR12 ;  /* 0x0000000c00087c82 */ /* 0x000fe20008000000 */
[----:B------:R-:W-:Y:S01]  /*10620*/  IMAD.MOV.U32 R220, RZ, RZ, R21 ;  /* 0x000000ffffdc7224 */ /* 0x000fe200078e0015 */
[----:B------:R-:W-:Y:S01]  /*10630*/  UMOV UR9, UR13 ;  /* 0x0000000d00097c82 */ /* 0x000fe20008000000 */
        /* <DEDUP_REMOVED lines=112> */
[----:B------:R-:W-:Y:S01]  /*10d40*/  BPT.TRAP 0x1 ;  /* 0x000000040000795c */ /* 0x000fe20000300000 */
.L_x_27:
[----:B------:R-:W2:Y:S01]  /*10d50*/  LDL R5, [R1+0x300] ;  /* 0x0003000001057983 */ /* 0x000ea20000100800 */
[----:B-----5:R-:W-:Y:S01]  /*10d60*/  ISETP.NE.AND P1, PT, R23, RZ, PT ;  /* 0x000000ff1700720c */ /* 0x020fe20003f25270 */
[----:B------:R-:W-:Y:S01]  /*10d70*/  IMAD.U32 R4, RZ, RZ, UR7 ;  /* 0x00000007ff047e24 */ /* 0x000fe2000f8e00ff */
[----:B------:R-:W-:-:S11]  /*10d80*/  UISETP.GT.U32.AND UP0, UPT, UR38, 0x1, UPT ;  /* 0x000000012600788c */ /* 0x000fd6000bf04070 */
[----:B------:R-:W-:-:S04]  /*10d90*/  @P1 IMAD R4, R4, 0x8, R0 ;  /* 0x0000000804041824 */ /* 0x000fc800078e0200 */
[----:B------:R-:W-:-:S05]  /*10da0*/  @P1 VIADD R4, R4, 0x10 ;  /* 0x0000001004041836 */ /* 0x000fca0000000000 */
[----:B--2---:R-:W-:-:S04]  /*10db0*/  @P1 PRMT R4, R5, 0x654, R4 ;  /* 0x0000065405041816 */ /* 0x004fc80000000004 */
[----:B------:R1:W-:Y:S01]  /*10dc0*/  @P1 SYNCS.ARRIVE.TRANS64.RED.A1T0 RZ, [R4+URZ], RZ ;  /* 0x000000ff04ff19a7 */ /* 0x0003e2000810043f */
[----:B------:R-:W-:-:S13]  /*10dd0*/  PLOP3.LUT P1, PT, PT, PT, UP0, 0x80, 0x0 ;  /* 0x000000000000781c */ /* 0x000fda0003f2f008 */
[----:B-1----:R-:W-:Y:S05]  /*10de0*/  @P1 BRA `(.L_x_28) ;  /* 0x0000000000041947 */ /* 0x002fea0003800000 */
[----:B------:R-:W-:Y:S01]  /*10df0*/  BPT.TRAP 0x1 ;  /* 0x000000040000795c */ /* 0x000fe20000300000 */
.L_x_28:
[----:B------:R-:W-:Y:S02]  /*10e00*/  UISETP.GT.AND UP2, UPT, UR16, 0x1, UPT ;  /* 0x000000011000788c */ /* 0x000fe4000bf44270 */
[----:B------:R-:W-:Y:S02]  /*10e10*/  UIADD3 UR6, UR6, 0x1, URZ ;  /* 0x0000000106067890 */ /* 0x000fe4000fffe03f */
[----:B------:R-:W-:Y:S02]  /*10e20*/  UIADD3 UR7, UR7, 0x1, URZ ;  /* 0x0000000107077890 */ /* 0x000fe4000fffe03f */
[----:B------:R-:W-:Y:S01]  /*10e30*/  PLOP3.LUT P1, PT, PT, PT, UP2, 0x80, 0x0 ;  /* 0x000000000000781c */ /* 0x000fe20003f2f028 */
[----:B------:R-:W-:Y:S02]  /*10e40*/  UISETP.NE.AND UP0, UPT, UR6, 0x2, UPT ;  /* 0x000000020600788c */ /* 0x000fe4000bf05270 */
[----:B------:R-:W-:Y:S02]  /*10e50*/  UISETP.NE.AND UP1, UPT, UR7, 0x2, UPT ;  /* 0x000000020700788c */ /* 0x000fe4000bf25270 */
[----:B------:R-:W-:-:S02]  /*10e60*/  USEL UR8, URZ, 0x1, UP0 ;  /* 0x000000013f087887 */ /* 0x000fc40008000000 */
[----:B------:R-:W-:Y:S02]  /*10e70*/  UIADD3 UR16, UR16, -0x1, URZ ;  /* 0xffffffff10107890 */ /* 0x000fe4000fffe03f */
[----:B------:R-:W-:Y:S02]  /*10e80*/  USEL UR6, UR6, URZ, UP0 ;  /* 0x0000003f06067287 */ /* 0x000fe40008000000 */
[----:B------:R-:W-:Y:S01]  /*10e90*/  USEL UR7, UR7, URZ, UP1 ;  /* 0x0000003f07077287 */ /* 0x000fe20008800000 */
[----:B------:R-:W-:Y:S01]  /*10ea0*/  LOP3.LUT R3, R3, UR8, RZ, 0x3c, !PT ;  /* 0x0000000803037c12 */ /* 0x000fe2000f8e3cff */
[----:B------:R-:W-:Y:S10]  /*10eb0*/  @P1 BRA `(.L_x_29) ;  /* 0xffffff7c00901947 */ /* 0x000ff4000383ffff */
.L_x_22:
[----:B-----5:R-:W1:Y:S02]  /*10ec0*/  LDC R3, c[0x0][0x28c] ;  /* 0x0000a300ff037b82 */ /* 0x020e640000000800 */
[----:B-1----:R-:W-:-:S13]  /*10ed0*/  ISETP.GE.AND P1, PT, R3, 0x1, PT ;  /* 0x000000010300780c */ /* 0x002fda0003f26270 */
[----:B------:R-:W-:Y:S05]  /*10ee0*/  @!P1 BRA `(.L_x_30) ;  /* 0x0000000000489947 */ /* 0x000fea0003800000 */
[----:B------:R-:W-:Y:S05]  /*10ef0*/  @!P0 BRA `(.L_x_31) ;  /* 0x0000000000048947 */ /* 0x000fea0003800000 */
[----:B------:R-:W-:Y:S01]  /*10f00*/  BPT.TRAP 0x1 ;  /* 0x000000040000795c */ /* 0x000fe20000300000 */
.L_x_31:
[----:B------:R-:W2:Y:S01]  /*10f10*/  LDL R4, [R1+0x300] ;  /* 0x0003000001047983 */ /* 0x000ea20000100800 */
[----:B------:R-:W-:Y:S01]  /*10f20*/  ISETP.NE.AND P0, PT, R23, RZ, PT ;  /* 0x000000ff1700720c */ /* 0x000fe20003f05270 */
[----:B------:R-:W-:-:S12]  /*10f30*/  UISETP.LT.AND UP1, UPT, UR43, 0x1, UPT ;  /* 0x000000012b00788c */ /* 0x000fd8000bf21270 */
[----:B------:R-:W-:-:S05]  /*10f40*/  VOTEU.ANY UP0, P0 ;  /* 0x00000000003f7886 */ /* 0x000fca0000000100 */
[----:B------:R-:W-:-:S04]  /*10f50*/  @UP0 USEL UR4, UR43, 0x1, UP1 ;  /* 0x000000012b040887 */ /* 0x000fc80008800000 */
[----:B------:R-:W-:Y:S02]  /*10f60*/  @UP0 UIADD3 UR4, UR37, UR43, -UR4 ;  /* 0x0000002b25040290 */ /* 0x000fe4000fffe804 */
[----:B------:R-:W-:-:S04]  /*10f70*/  UISETP.GT.U32.AND UP0, UPT, UR38, 0x1, UPT ;  /* 0x000000012600788c */ /* 0x000fc8000bf04070 */
[----:B------:R-:W-:-:S05]  /*10f80*/  IMAD.U32 R3, RZ, RZ, UR4 ;  /* 0x00000004ff037e24 */ /* 0x000fca000f8e00ff */
[----:B------:R-:W-:-:S04]  /*10f90*/  @P0 SHF.L.U32 R3, R3, 0x3, RZ ;  /* 0x0000000303030819 */ /* 0x000fc800000006ff */
[----:B------:R-:W-:-:S04]  /*10fa0*/  @P0 LOP3.LUT R3, R3, 0x8, RZ, 0xc0, !PT ;  /* 0x0000000803030812 */ /* 0x000fc800078ec0ff */
[----:B------:R-:W-:-:S04]  /*10fb0*/  @P0 IADD3 R0, R0, 0x10, R3 ;  /* 0x0000001000000810 */ /* 0x000fc80007ffe003 */
[----:B--2---:R-:W-:-:S04]  /*10fc0*/  @P0 PRMT R0, R4, 0x654, R0 ;  /* 0x0000065404000816 */ /* 0x004fc80000000000 */
[----:B------:R1:W-:Y:S01]  /*10fd0*/  @P0 SYNCS.ARRIVE.TRANS64.RED.A1T0 RZ, [R0+URZ], RZ ;  /* 0x000000ff00ff09a7 */ /* 0x0003e2000810043f */
[----:B------:R-:W-:-:S13]  /*10fe0*/  PLOP3.LUT P0, PT, PT, PT, UP0, 0x80, 0x0 ;  /* 0x000000000000781c */ /* 0x000fda0003f0f008 */
[----:B-1----:R-:W-:Y:S05]  /*10ff0*/  @P0 BRA `(.L_x_30) ;  /* 0x0000000000040947 */ /* 0x002fea0003800000 */
[----:B------:R-:W-:Y:S01]  /*11000*/  BPT.TRAP 0x1 ;  /* 0x000000040000795c */ /* 0x000fe20000300000 */
.L_x_30:
[----:B------:R-:W1:Y:S01]  /*11010*/  S2R R5, SR_TID.X ;  /* 0x0000000000057919 */ /* 0x000e620000002100 */
[----:B------:R-:W-:Y:S02]  /*11020*/  UIMAD UR41, UR41, 0x180, URZ ;  /* 0x00000180292978a4 */ /* 0x000fe4000f8e023f */
[----:B------:R-:W-:Y:S01]  /*11030*/  USHF.R.S32.HI UR10, URZ, 0x1f, UR42 ;  /* 0x0000001f3f0a7899 */ /* 0x000fe2000801142a */
[----:B------:R-:W-:Y:S01]  /*11040*/  ULDC.64 UR8, c[0x0][0x5d0] ;  /* 0x0001740000087ab9 */ /* 0x000fe20000000a00 */
[----:B------:R-:W-:Y:S02]  /*11050*/  UIADD3 UR37, UR43, UR37, URZ ;  /* 0x000000252b257290 */ /* 0x000fe4000fffe03f */
[----:B------:R-:W-:Y:S01]  /*11060*/  IMAD.U32 R10, RZ, RZ, UR41 ;  /* 0x00000029ff0a7e24 */ /* 0x000fe2000f8e00ff */
[----:B------:R-:W-:Y:S02]  /*11070*/  UIMAD UR4, UR10, UR8, URZ ;  /* 0x000000080a0472a4 */ /* 0x000fe4000f8e023f */
[----:B------:R-:W-:Y:S01]  /*11080*/  IMAD.U32 R6, RZ, RZ, UR8 ;  /* 0x00000008ff067e24 */ /* 0x000fe2000f8e00ff */
[----:B------:R-:W-:-:S02]  /*11090*/  UIMAD.WIDE UR6, UR40, 0x100, URZ ;  /* 0x00000100280678a5 */ /* 0x000fc4000f8e023f */
[----:B------:R-:W-:Y:S01]  /*110a0*/  UIMAD UR4, UR42, UR9, UR4 ;  /* 0x000000092a0472a4 */ /* 0x000fe2000f8e0204 */
[----:B------:R-:W-:Y:S01]  /*110b0*/  ULDC UR8, c[0x0][0x288] ;  /* 0x0000a20000087ab9 */ /* 0x000fe20000000800 */
[----:B------:R-:W-:Y:S02]  /*110c0*/  USHF.L.U32 UR40, UR40, 0x8, URZ ;  /* 0x0000000828287899 */ /* 0x000fe4000800063f */
[----:B------:R-:W-:Y:S01]  /*110d0*/  UISETP.GE.AND UP1, UPT, UR41, UR8, UPT ;  /* 0x000000082900728c */ /* 0x000fe2000bf26270 */
[----:B------:R-:W-:Y:S01]  /*110e0*/  ULDC UR5, c[0x0][0x284] ;  /* 0x0000a10000057ab9 */ /* 0x000fe20000000800 */
[----:B------:R-:W-:Y:S02]  /*110f0*/  UISETP.GT.U32.AND UP0, UPT, UR37, 0x1, UPT ;  /* 0x000000012500788c */ /* 0x000fe4000bf04070 */
[----:B------:R-:W-:Y:S02]  /*11100*/  UISETP.GE.OR UP1, UPT, UR40, UR5, UP1 ;  /* 0x000000052800728c */ /* 0x000fe40008f26670 */
[----:B------:R-:W-:-:S04]  /*11110*/  UISETP.LT.U32.AND UP0, UPT, UR43, 0x2, UP0 ;  /* 0x000000022b00788c */ /* 0x000fc80008701070 */
[----:B------:R-:W-:Y:S01]  /*11120*/  PLOP3.LUT P0, PT, PT, PT, UP1, 0x80, 0x0 ;  /* 0x000000000000781c */ /* 0x000fe20003f0f018 */
[----:B-1----:R-:W-:Y:S01]  /*11130*/  IMAD.SHL.U32 R11, R5, 0x2, RZ ;  /* 0x00000002050b7824 */ /* 0x002fe200078e00ff */
[--C-:B------:R-:W-:Y:S02]  /*11140*/  SHF.R.U32.HI R3, RZ, 0x7, R5.reuse ;  /* 0x00000007ff037819 */ /* 0x100fe40000011605 */
[----:B------:R-:W-:Y:S02]  /*11150*/  SHF.R.U32.HI R0, RZ, 0x2, R5 ;  /* 0x00000002ff007819 */ /* 0x000fe40000011605 */
[----:B------:R-:W-:Y:S02]  /*11160*/  LOP3.LUT R10, R10, 0x6, R11, 0xf8, !PT ;  /* 0x000000060a0a7812 */ /* 0x000fe400078ef80b */
[----:B------:R-:W-:Y:S02]  /*11170*/  LOP3.LUT R3, R3, 0x1, RZ, 0xc0, !PT ;  /* 0x0000000103037812 */ /* 0x000fe400078ec0ff */
[----:B------:R-:W-:-:S02]  /*11180*/  SHF.R.S32.HI R11, RZ, 0x1f, R10 ;  /* 0x0000001fff0b7819 */ /* 0x000fc4000001140a */
[----:B------:R-:W-:Y:S01]  /*11190*/  LOP3.LUT R4, R5, 0x60, RZ, 0xc0, !PT ;  /* 0x0000006005047812 */ /* 0x000fe200078ec0ff */
[----:B0-----:R-:W-:Y:S01]  /*111a0*/  IMAD.SHL.U32 R220, R3, 0x40, RZ ;  /* 0x0000004003dc7824 */ /* 0x001fe200078e00ff */
[----:B------:R-:W-:Y:S01]  /*111b0*/  LOP3.LUT R0, R0, 0x7, RZ, 0xc0, !PT ;  /* 0x0000000700007812 */ /* 0x000fe200078ec0ff */
[----:B------:R-:W-:Y:S01]  /*111c0*/  IMAD.WIDE.U32 R6, R6, UR42, R10 ;  /* 0x0000002a06067c25 */ /* 0x000fe2000f8e000a */
[----:B------:R-:W-:Y:S02]  /*111d0*/  SHF.R.U32.HI R4, RZ, 0x1, R4 ;  /* 0x00000001ff047819 */ /* 0x000fe40000011604 */
[--C-:B------:R-:W-:Y:S01]  /*111e0*/  LOP3.LUT R220, R220, 0x40, R0.reuse, 0xe2, !PT ;  /* 0x00000040dcdc7812 */ /* 0x100fe200078ee200 */
[----:B------:R-:W-:Y:S01]  /*111f0*/  VIADD R7, R7, UR4 ;  /* 0x0000000407077c36 */ /* 0x000fe20008000000 */
[----:B------:R-:W-:Y:S01]  /*11200*/  IADD3 R0, RZ, -R4, -R0 ;  /* 0x80000004ff007210 */ /* 0x000fe20007ffe800 */
[----:B------:R-:W-:Y:S01]  /*11210*/  USHF.R.U32.HI UR4, URZ, 0x1, UR37 ;  /* 0x000000013f047899 */ /* 0x000fe20008011625 */
[----:B------:R-:W-:Y:S01]  /*11220*/  LOP3.LUT R220, R220, UR6, R4, 0xfe, !PT ;  /* 0x00000006dcdc7c12 */ /* 0x000fe2000f8efe04 */
[----:B------:R-:W-:Y:S01]  /*11230*/  IMAD.MOV.U32 R4, RZ, RZ, -0x2 ;  /* 0xfffffffeff047424 */ /* 0x000fe200078e00ff */
[----:B------:R-:W-:Y:S01]  /*11240*/  ULOP3.LUT UR37, UR37, 0x1, URZ, 0xc0, !UPT ;  /* 0x0000000125257892 */ /* 0x000fe2000f8ec03f */
[----:B------:R-:W-:Y:S01]  /*11250*/  IMAD R0, R3, -0x40, R0 ;  /* 0xffffffc003007824 */ /* 0x000fe200078e0200 */
[----:B------:R-:W-:Y:S01]  /*11260*/  ULOP3.LUT UR4, UR4, 0x1, URZ, 0xc0, !UPT ;  /* 0x0000000104047892 */ /* 0x000fe2000f8ec03f */
[----:B------:R-:W-:Y:S01]  /*11270*/  IMAD.U32 R3, RZ, RZ, UR5 ;  /* 0x00000005ff037e24 */ /* 0x000fe2000f8e00ff */
[----:B------:R-:W-:-:S02]  /*11280*/  USEL UR5, URZ, 0x1, !UP0 ;  /* 0x000000013f057887 */ /* 0x000fc4000c000000 */
[----:B------:R-:W-:Y:S02]  /*11290*/  UISETP.NE.U32.AND UP2, UPT, UR4, 0x1, UPT ;  /* 0x000000010400788c */ /* 0x000fe4000bf45070 */
[----:B------:R-:W-:Y:S01]  /*112a0*/  IADD3 R0, R3, -UR40, R0 ;  /* 0x8000002803007c10 */ /* 0x000fe2000fffe000 */
[----:B------:R-:W-:Y:S01]  /*112b0*/  UMOV UR40, 0xffffffff ;  /* 0xffffffff00287882 */ /* 0x000fe20000000000 */
[----:B------:R-:W-:Y:S01]  /*112c0*/  LOP3.LUT R3, R5, 0x3, RZ, 0xc0, !PT ;  /* 0x0000000305037812 */ /* 0x000fe200078ec0ff */
[----:B------:R-:W-:-:S04]  /*112d0*/  UISETP.GT.U32.AND UP2, UPT, UR43, 0x1, !UP2 ;  /* 0x000000012b00788c */ /* 0x000fc8000d744070 */
[----:B------:R-:W-:Y:S01]  /*112e0*/  IMAD R3, R3, R4, UR8 ;  /* 0x0000000803037e24 */ /* 0x000fe2000f8e0204 */
[----:B------:R-:W-:-:S03]  /*112f0*/  USEL UR4, URZ, 0x1, !UP2 ;  /* 0x000000013f047887 */ /* 0x000fc6000d000000 */
[----:B------:R-:W-:Y:S01]  /*11300*/  VIADD R3, R3, -UR41 ;  /* 0x8000002903037c36 */ /* 0x000fe20008000000 */
[----:B------:R-:W-:Y:S01]  /*11310*/  ULOP3.LUT UR36, UR4, UR36, UR5, 0x96, !UPT ;  /* 0x0000002404247292 */ /* 0x000fe2000f8e9605 */
[----:B------:R-:W-:Y:S11]  /*11320*/  @P0 BRA `(.L_x_32) ;  /* 0x0000019400b40947 */ /* 0x000ff60003800000 */
[----:B------:R-:W-:Y:S01]  /*11330*/  FSETP.NEU.AND P0, PT, R16, RZ, PT ;  /* 0x000000ff1000720b */ /* 0x000fe20003f0d000 */
[----:B------:R-:W-:Y:S01]  /*11340*/  ULDC.64 UR8, c[0x0][0x5c8] ;  /* 0x0001720000087ab9 */ /* 0x000fe20000000a00 */
[----:B------:R-:W-:Y:S01]  /*11350*/  ISETP.GT.AND P5, PT, R3, RZ, PT ;  /* 0x000000ff0300720c */ /* 0x000fe20003fa4270 */
[----:B------:R-:W-:Y:S01]  /*11360*/  UIMAD UR4, UR7, UR8, URZ ;  /* 0x00000008070472a4 */ /* 0x000fe2000f8e023f */
[----:B------:R-:W-:Y:S01]  /*11370*/  IMAD.U32 R14, RZ, RZ, UR9 ;  /* 0x00000009ff0e7e24 */ /* 0x000fe2000f8e00ff */
[----:B------:R-:W-:Y:S01]  /*11380*/  BSSY B0, `(.L_x_32) ;  /* 0x0001967000007945 */ /* 0x000fe20003800000 */
[----:B------:R-:W-:Y:S01]  /*11390*/  IMAD.WIDE.U32 R6, R220, UR8, R6 ;  /* 0x00000008dc067c25 */ /* 0x000fe2000f8e0006 */
[----:B------:R-:W-:-:S03]  /*113a0*/  ISETP.GT.AND P1, PT, R0, RZ, P5 ;  /* 0x000000ff0000720c */ /* 0x000fc60002f24270 */
[----:B------:R-:W-:-:S04]  /*113b0*/  IMAD R14, R220, R14, UR4 ;  /* 0x00000004dc0e7e24 */ /* 0x000fc8000f8e020e */
[----:B------:R-:W-:Y:S01]  /*113c0*/  IMAD.IADD R14, R7, 0x1, R14 ;  /* 0x00000001070e7824 */ /* 0x000fe200078e020e */
[----:B------:R-:W-:Y:S06]  /*113d0*/  @!P0 BRA `(.L_x_33) ;  /* 0x00000118003c8947 */ /* 0x000fec0003800000 */
[----:B------:R-:W0:Y:S01]  /*113e0*/  LDC.64 R216, c[0x0][0x5b8] ;  /* 0x00016e00ffd87b82 */ /* 0x000e220000000a00 */
[----:B------:R-:W2:Y:S01]  /*113f0*/  LDL.LU R15, [R1+0x180] ;  /* 0x00018000010f7983 */ /* 0x000ea20000300800 */
[----:B------:R-:W-:-:S06]  /*11400*/  ULDC.64 UR4, c[0x0][0x5c0] ;  /* 0x0001700000047ab9 */ /* 0x000fcc0000000a00 */
[----:B------:R-:W1:Y:S08]  /*11410*/  LDC.64 R8, c[0x0][0x5b0] ;  /* 0x00016c00ff087b82 */ /* 0x000e700000000a00 */
[----:B------:R-:W3:Y:S01]  /*11420*/  LDC.64 R18, c[0x0][0x5a8] ;  /* 0x00016a00ff127b82 */ /* 0x000ee20000000a00 */
[C---:B0-----:R-:W-:Y:S02]  /*11430*/  IMAD R224, R216.reuse, UR10, RZ ;  /* 0x0000000ad8e07c24 */ /* 0x041fe4000f8e02ff */
[----:B------:R-:W-:-:S04]  /*11440*/  IMAD.WIDE.U32 R218, R216, UR42, R10 ;  /* 0x0000002ad8da7c25 */ /* 0x000fc8000f8e000a */
[----:B------:R-:W-:Y:S02]  /*11450*/  IMAD R224, R217, UR42, R224 ;  /* 0x0000002ad9e07c24 */ /* 0x000fe4000f8e02e0 */
[----:B-1----:R-:W-:Y:S02]  /*11460*/  IMAD R221, R8, UR7, RZ ;  /* 0x0000000708dd7c24 */ /* 0x002fe4000f8e02ff */
[----:B------:R-:W-:Y:S01]  /*11470*/  IMAD.MOV.U32 R20, RZ, RZ, R218 ;  /* 0x000000ffff147224 */ /* 0x000fe200078e00da */
[----:B------:R-:W-:Y:S01]  /*11480*/  IADD3 R21, R219, R224, RZ ;  /* 0x000000e0db157210 */ /* 0x000fe20007ffe0ff */
[C---:B------:R-:W-:Y:S02]  /*11490*/  IMAD R221, R220.reuse, R9, R221 ;  /* 0x00000009dcdd7224 */ /* 0x040fe400078e02dd */
[----:B------:R-:W-:-:S04]  /*114a0*/  IMAD.WIDE.U32 R4, R220, R8, R20 ;  /* 0x00000008dc047225 */ /* 0x000fc800078e0014 */
[----:B------:R-:W-:Y:S01]  /*114b0*/  IMAD.IADD R5, R5, 0x1, R221 ;  /* 0x0000000105057824 */ /* 0x000fe200078e02dd */
[----:B---3--:R-:W-:-:S04]  /*114c0*/  LEA R12, P0, R4, R18, 0x1 ;  /* 0x00000012040c7211 */ /* 0x008fc800078008ff */
[----:B------:R-:W-:-:S05]  /*114d0*/  LEA.HI.X R13, R4, R19, R5, 0x1, P0 ;  /* 0x00000013040d7211 */ /* 0x000fca00000f0c05 */
[----:B------:R-:W3:Y:S01]  /*114e0*/  @P1 LDG.E.LTC128B.U16 R217, desc[UR44][R12.64] ;  /* 0x0000002c0cd91981 */ /* 0x000ee2000c1e1520 */
[----:B------:R-:W-:Y:S01]  /*114f0*/  ISETP.GT.AND P2, PT, R3, 0x1, PT ;  /* 0x000000010300780c */ /* 0x000fe20003f44270 */
[----:B------:R-:W-:Y:S01]  /*11500*/  BSSY B1, `(.L_x_34) ;  /* 0x0000013000017945 */ /* 0x000fe20003800000 */
[----:B------:R-:W-:-:S11]  /*11510*/  LOP3.LUT R17, R17, 0xfffffffd, RZ, 0xc0, !PT ;  /* 0xfffffffd11117812 */ /* 0x000fd600078ec0ff */
[----:B------:R-:W-:Y:S01]  /*11520*/  @P2 LOP3.LUT R17, R17, 0x2, RZ, 0xfc, !PT ;  /* 0x0000000211112812 */ /* 0x000fe200078efcff */
[----:B---3--:R-:W-:-:S04]  /*11530*/  IMAD.U32 R4, R217, 0x10000, RZ ;  /* 0x00010000d9047824 */ /* 0x008fc800078e00ff */
[----:B------:R-:W-:-:S04]  /*11540*/  FMUL R4, R4, R16 ;  /* 0x0000001004047220 */ /* 0x000fc80000400000 */
[----:B--2---:R-:W-:Y:S01]  /*11550*/  FFMA R7, R15, R2, R4 ;  /* 0x000000020f077223 */ /* 0x004fe20000000004 */
[----:B------:R-:W-:-:S04]  /*11560*/  LEA R4, P0, R6, UR4, 0x1 ;  /* 0x0000000406047c11 */ /* 0x000fc8000f8008ff */
[----:B------:R-:W-:Y:S02]  /*11570*/  LEA.HI.X R5, R6, UR5, R14, 0x1, P0 ;  /* 0x0000000506057c11 */ /* 0x000fe400080f0c0e */
[----:B------:R-:W-:-:S05]  /*11580*/  F2FP.BF16.F32.PACK_AB R6, RZ, R7 ;  /* 0x00000007ff06723e */ /* 0x000fca00000010ff */
[----:B------:R0:W-:Y:S02]  /*11590*/  @P1 STG.E.U16 desc[UR44][R4.64], R6 ;  /* 0x0000000604001986 */ /* 0x0001e4000c10152c */
[----:B0-----:R-:W-:-:S04]  /*115a0*/  IMAD.WIDE.U32 R6, R220, R8, R10 ;  /* 0x00000008dc067225 */ /* 0x001fc800078e000a */
[----:B------:R-:W-:Y:S02]  /*115b0*/  IMAD.IADD R7, R221, 0x1, R7 ;  /* 0x00000001dd077824 */ /* 0x000fe400078e0207 */
[----:B------:R-:W-:-:S04]  /*115c0*/  IMAD.WIDE.U32 R6, R216, UR42, R6 ;  /* 0x0000002ad8067c25 */ /* 0x000fc8000f8e0006 */
[----:B------:R-:W-:Y:S01]  /*115d0*/  IMAD.IADD R7, R224, 0x1, R7 ;  /* 0x00000001e0077824 */ /* 0x000fe200078e0207 */
[----:B------:R-:W-:-:S04]  /*115e0*/  LEA R14, P0, R6, R18, 0x1 ;  /* 0x00000012060e7211 */ /* 0x000fc800078008ff */
[----:B------:R-:W-:Y:S02]  /*115f0*/  LEA.HI.X R15, R6, R19, R7, 0x1, P0 ;  /* 0x00000013060f7211 */ /* 0x000fe400000f0c07 */
[----:B------:R-:W-:-:S13]  /*11600*/  ISETP.GT.AND P0, PT, R0, RZ, P2 ;  /* 0x000000ff0000720c */ /* 0x000fda0001704270 */
[----:B------:R-:W-:Y:S05]  /*11610*/  @!P0 BRA `(.L_x_35) ;  /* 0x0000000000048947 */ /* 0x000fea0003800000 */
[----:B------:R0:W5:Y:S02]  /*11620*/  LDG.E.LTC128B.U16 R217, desc[UR44][R14.64+0x2] ;  /* 0x0000022c0ed97981 */ /* 0x000164000c1e1520 */
.L_x_35:
[----:B------:R-:W-:Y:S05]  /*11630*/  BSYNC B1 ;  /* 0x0000000000017941 */ /* 0x000fea0003800000 */
.L_x_34:
[----:B------:R-:W2:Y:S01]  /*11640*/  LDL.LU R7, [R1+0x184] ;  /* 0x0001840001077983 */ /* 0x000ea20000300800 */
[----:B-----5:R-:W-:Y:S01]  /*11650*/  IMAD.U32 R6, R217, 0x10000, RZ ;  /* 0x00010000d9067824 */ /* 0x020fe200078e00ff */
[C---:B------:R-:W-:Y:S01]  /*11660*/  SHF.L.U64.HI R223, R8.reuse, 0x3, R9 ;  /* 0x0000000308df7819 */ /* 0x040fe20000010209 */
[----:B------:R-:W-:Y:S01]  /*11670*/  IMAD.SHL.U32 R222, R8, 0x8, RZ ;  /* 0x0000000808de7824 */ /* 0x000fe200078e00ff */
[----:B------:R-:W3:Y:S01]  /*11680*/  LDL.LU R225, [R1+0x188] ;  /* 0x0001880001e17983 */ /* 0x000ee20000300800 */
[----:B------:R-:W-:-:S04]  /*11690*/  FMUL R6, R6, R16 ;  /* 0x0000001006067220 */ /* 0x000fc80000400000 */
[----:B--2---:R-:W-:-:S05]  /*116a0*/  FFMA R6, R7, R2, R6 ;  /* 0x0000000207067223 */ /* 0x004fca0000000006 */
[----:B------:R-:W-:-:S05]  /*116b0*/  F2FP.BF16.F32.PACK_AB R6, RZ, R6 ;  /* 0x00000006ff06723e */ /* 0x000fca00000010ff */
[----:B------:R1:W-:Y:S01]  /*116c0*/  @P0 STG.E.U16 desc[UR44][R4.64+0x2], R6 ;  /* 0x0000020604000986 */ /* 0x0003e2000c10152c */
[----:B------:R-:W-:Y:S01]  /*116d0*/  ISETP.GT.AND P0, PT, R0, 0x8, P5 ;  /* 0x000000080000780c */ /* 0x000fe20002f04270 */
[----:B-1----:R-:W-:-:S04]  /*116e0*/  IMAD.WIDE.U32 R6, R220, R8, R222 ;  /* 0x00000008dc067225 */ /* 0x002fc800078e00de */
[----:B------:R-:W-:Y:S01]  /*116f0*/  IMAD.IADD R221, R221, 0x1, R7 ;  /* 0x00000001dddd7824 */ /* 0x000fe200078e0207 */
[----:B------:R-:W-:-:S05]  /*11700*/  IADD3 R7, P1, R218, R6, RZ ;  /* 0x00000006da077210 */ /* 0x000fca0007f3e0ff */
[----:B------:R-:W-:Y:S01]  /*11710*/  IMAD.X R13, R221, 0x1, R21, P1 ;  /* 0x00000001dd0d7824 */ /* 0x000fe200008e0615 */
[----:B------:R-:W-:-:S04]  /*11720*/  LEA R12, P1, R7, R18, 0x1 ;  /* 0x00000012070c7211 */ /* 0x000fc800078208ff */
[----:B------:R-:W-:-:S05]  /*11730*/  LEA.HI.X R13, R7, R19, R13, 0x1, P1 ;  /* 0x00000013070d7211 */ /* 0x000fca00008f0c0d */
[----:B------:R1:W2:Y:S01]  /*11740*/  @P0 LDG.E.LTC128B.U16 R217, desc[UR44][R12.64] ;  /* 0x0000002c0cd90981 */ /* 0x0002a2000c1e1520 */
[----:B------:R-:W-:Y:S01]  /*11750*/  IADD3 R6, P1, R10, R6, RZ ;  /* 0x000000060a067210 */ /* 0x000fe20007f3e0ff */
[----:B------:R-:W-:Y:S01]  /*11760*/  BSSY B1, `(.L_x_36) ;  /* 0x0000016000017945 */ /* 0x000fe20003800000 */
[----:B------:R-:W-:-:S03]  /*11770*/  ISETP.GT.AND P2, PT, R0, 0x8, P2 ;  /* 0x000000080000780c */ /* 0x000fc60001744270 */
[----:B------:R-:W-:Y:S02]  /*11780*/  IMAD.X R7, R11, 0x1, R221, P1 ;  /* 0x000000010b077824 */ /* 0x000fe400008e06dd */
[----:B------:R-:W-:Y:S02]  /*11790*/  IMAD.U32 R221, RZ, RZ, UR9 ;  /* 0x00000009ffdd7e24 */ /* 0x000fe4000f8e00ff */
[----:B------:R-:W-:-:S05]  /*117a0*/  IMAD.WIDE.U32 R6, R216, UR42, R6 ;  /* 0x0000002ad8067c25 */ /* 0x000fca000f8e0006 */
[----:B------:R-:W-:Y:S02]  /*117b0*/  IADD3 R7, R224, R7, RZ ;  /* 0x00000007e0077210 */ /* 0x000fe40007ffe0ff */
[----:B-1----:R-:W-:-:S04]  /*117c0*/  LEA R12, P1, R6, R18, 0x1 ;  /* 0x00000012060c7211 */ /* 0x002fc800078208ff */
[----:B------:R-:W-:Y:S01]  /*117d0*/  LEA.HI.X R13, R6, R19, R7, 0x1, P1 ;  /* 0x00000013060d7211 */ /* 0x000fe200008f0c07 */
[----:B------:R-:W-:-:S04]  /*117e0*/  IMAD.U32 R6, RZ, RZ, UR8 ;  /* 0x00000008ff067e24 */ /* 0x000fc8000f8e00ff */
[----:B------:R-:W-:-:S05]  /*117f0*/  IMAD.SHL.U32 R229, R6, 0x10, RZ ;  /* 0x0000001006e57824 */ /* 0x000fca00078e00ff */
[----:B------:R-:W-:Y:S01]  /*11800*/  IADD3 R6, P1, R229, R4, RZ ;  /* 0x00000004e5067210 */ /* 0x000fe20007f3e0ff */
[----:B--2---:R-:W-:-:S04]  /*11810*/  IMAD.U32 R7, R217, 0x10000, RZ ;  /* 0x00010000d9077824 */ /* 0x004fc800078e00ff */
[----:B------:R-:W-:-:S04]  /*11820*/  FMUL R7, R7, R16 ;  /* 0x0000001007077220 */ /* 0x000fc80000400000 */
[----:B---3--:R-:W-:Y:S01]  /*11830*/  FFMA R7, R225, R2, R7 ;  /* 0x00000002e1077223 */ /* 0x008fe20000000007 */
[----:B------:R-:W-:-:S04]  /*11840*/  IMAD.U32 R225, RZ, RZ, UR8 ;  /* 0x00000008ffe17e24 */ /* 0x000fc8000f8e00ff */
[----:B------:R-:W-:Y:S02]  /*11850*/  F2FP.BF16.F32.PACK_AB R7, RZ, R7 ;  /* 0x00000007ff07723e */ /* 0x000fe400000010ff */
[--C-:B------:R-:W-:Y:S02]  /*11860*/  SHF.L.U64.HI R228, R225, 0x4, R221.reuse ;  /* 0x00000004e1e47819 */ /* 0x100fe400000102dd */
[----:B------:R-:W-:-:S03]  /*11870*/  PRMT R221, R7, 0x7610, R221 ;  /* 0x0000761007dd7816 */ /* 0x000fc600000000dd */
[----:B------:R-:W-:-:S05]  /*11880*/  IMAD.X R7, R228, 0x1, R5, P1 ;  /* 0x00000001e4077824 */ /* 0x000fca00008e0605 */
[----:B------:R1:W-:Y:S01]  /*11890*/  @P0 STG.E.U16 desc[UR44][R6.64], R221 ;  /* 0x000000dd06000986 */ /* 0x0003e2000c10152c */
[----:B------:R-:W-:Y:S05]  /*118a0*/  @!P2 BRA `(.L_x_37) ;  /* 0x000000000004a947 */ /* 0x000fea0003800000 */
[----:B------:R2:W5:Y:S02]  /*118b0*/  LDG.E.LTC128B.U16 R217, desc[UR44][R12.64+0x2] ;  /* 0x0000022c0cd97981 */ /* 0x000564000c1e1520 */
.L_x_37:
[----:B------:R-:W-:Y:S05]  /*118c0*/  BSYNC B1 ;  /* 0x0000000000017941 */ /* 0x000fea0003800000 */
.L_x_36:
[----:B------:R-:W3:Y:S01]  /*118d0*/  LDL.LU R225, [R1+0x18c] ;  /* 0x00018c0001e17983 */ /* 0x000ee20000300800 */
[----:B-1---5:R-:W-:Y:S01]  /*118e0*/  IMAD.U32 R221, R217, 0x10000, RZ ;  /* 0x00010000d9dd7824 */ /* 0x022fe200078e00ff */
[----:B------:R-:W-:Y:S01]  /*118f0*/  ISETP.GT.AND P4, PT, R3, 0x8, PT ;  /* 0x000000080300780c */ /* 0x000fe20003f84270 */
[----:B------:R-:W-:Y:S01]  /*11900*/  BSSY B1, `(.L_x_38) ;  /* 0x000000a000017945 */ /* 0x000fe20003800000 */
[----:B------:R-:W-:Y:S01]  /*11910*/  LOP3.LUT R17, R17, 0xfffffffb, RZ, 0xc0, !PT ;  /* 0xfffffffb11117812 */ /* 0x000fe200078ec0ff */
[----:B------:R-:W-:Y:S01]  /*11920*/  FMUL R221, R221, R16 ;  /* 0x00000010dddd7220 */ /* 0x000fe20000400000 */
[----:B------:R-:W-:-:S09]  /*11930*/  ISETP.GT.AND P0, PT, R0, RZ, P4 ;  /* 0x000000ff0000720c */ /* 0x000fd20002704270 */
[----:B------:R-:W-:Y:S01]  /*11940*/  @P4 LOP3.LUT R17, R17, 0x4, RZ, 0xfc, !PT ;  /* 0x0000000411114812 */ /* 0x000fe200078efcff */
[----:B---3--:R-:W-:-:S05]  /*11950*/  FFMA R221, R225, R2, R221 ;  /* 0x00000002e1dd7223 */ /* 0x008fca00000000dd */
[----:B------:R-:W-:-:S05]  /*11960*/  F2FP.BF16.F32.PACK_AB R221, RZ, R221 ;  /* 0x000000ddffdd723e */ /* 0x000fca00000010ff */
[----:B------:R1:W-:Y:S01]  /*11970*/  @P2 STG.E.U16 desc[UR44][R6.64+0x2], R221 ;  /* 0x000002dd06002986 */ /* 0x0003e2000c10152c */
[----:B------:R-:W-:Y:S05]  /*11980*/  @!P0 BRA `(.L_x_39) ;  /* 0x0000000000048947 */ /* 0x000fea0003800000 */
[----:B------:R3:W5:Y:S02]  /*11990*/  LDG.E.LTC128B.U16 R217, desc[UR44][R14.64+0x10] ;  /* 0x0000102c0ed97981 */ /* 0x000764000c1e1520 */
.L_x_39:
[----:B------:R-:W-:Y:S05]  /*119a0*/  BSYNC B1 ;  /* 0x0000000000017941 */ /* 0x000fea0003800000 */
.L_x_38:
[----:B------:R-:W4:Y:S01]  /*119b0*/  LDL.LU R225, [R1+0x190] ;  /* 0x0001900001e17983 */ /* 0x000f220000300800 */
[----:B-1---5:R-:W-:Y:S01]  /*119c0*/  IMAD.U32 R221, R217, 0x10000, RZ ;  /* 0x00010000d9dd7824 */ /* 0x022fe200078e00ff */
[----:B------:R-:W-:Y:S01]  /*119d0*/  ISETP.GT.AND P3, PT, R3, 0x9, PT ;  /* 0x000000090300780c */ /* 0x000fe20003f64270 */
[----:B------:R-:W-:Y:S01]  /*119e0*/  BSSY B1, `(.L_x_40) ;  /* 0x000000a000017945 */ /* 0x000fe20003800000 */
[----:B------:R-:W-:Y:S01]  /*119f0*/  LOP3.LUT R17, R17, 0xfffffff7, RZ, 0xc0, !PT ;  /* 0xfffffff711117812 */ /* 0x000fe200078ec0ff */
[----:B------:R-:W-:Y:S01]  /*11a00*/  FMUL R221, R221, R16 ;  /* 0x00000010dddd7220 */ /* 0x000fe20000400000 */
[----:B------:R-:W-:-:S09]  /*11a10*/  ISETP.GT.AND P1, PT, R0, RZ, P3 ;  /* 0x000000ff0000720c */ /* 0x000fd20001f24270 */
[----:B------:R-:W-:Y:S01]  /*11a20*/  @P3 LOP3.LUT R17, R17, 0x8, RZ, 0xfc, !PT ;  /* 0x0000000811113812 */ /* 0x000fe200078efcff */
[----:B----4-:R-:W-:-:S05]  /*11a30*/  FFMA R221, R225, R2, R221 ;  /* 0x00000002e1dd7223 */ /* 0x010fca00000000dd */
[----:B------:R-:W-:-:S05]  /*11a40*/  F2FP.BF16.F32.PACK_AB R221, RZ, R221 ;  /* 0x000000ddffdd723e */ /* 0x000fca00000010ff */
[----:B------:R1:W-:Y:S01]  /*11a50*/  @P0 STG.E.U16 desc[UR44][R4.64+0x10], R221 ;  /* 0x000010dd04000986 */ /* 0x0003e2000c10152c */
[----:B------:R-:W-:Y:S05]  /*11a60*/  @!P1 BRA `(.L_x_41) ;  /* 0x0000000000049947 */ /* 0x000fea0003800000 */
[----:B------:R4:W5:Y:S02]  /*11a70*/  LDG.E.LTC128B.U16 R217, desc[UR44][R14.64+0x12] ;  /* 0x0000122c0ed97981 */ /* 0x000964000c1e1520 */
.L_x_41:
[----:B------:R-:W-:Y:S05]  /*11a80*/  BSYNC B1 ;  /* 0x0000000000017941 */ /* 0x000fea0003800000 */
.L_x_40:
[----:B------:R-:W2:Y:S01]  /*11a90*/  LDL.LU R225, [R1+0x194] ;  /* 0x0001940001e17983 */ /* 0x000ea20000300800 */
[----:B-1---5:R-:W-:Y:S01]  /*11aa0*/  IMAD.U32 R221, R217, 0x10000, RZ ;  /* 0x00010000d9dd7824 */ /* 0x022fe200078e00ff */
[----:B------:R-:W-:Y:S01]  /*11ab0*/  ISETP.GT.AND P2, PT, R0, 0x8, P4 ;  /* 0x000000080000780c */ /* 0x000fe20002744270 */
[----:B------:R-:W-:Y:S02]  /*11ac0*/  BSSY B1, `(.L_x_42) ;  /* 0x0000007000017945 */ /* 0x000fe40003800000 */
[----:B------:R-:W-:-:S04]  /*11ad0*/  FMUL R221, R221, R16 ;  /* 0x00000010dddd7220 */ /* 0x000fc80000400000 */
[----:B--2---:R-:W-:-:S05]  /*11ae0*/  FFMA R221, R225, R2, R221 ;  /* 0x00000002e1dd7223 */ /* 0x004fca00000000dd */
[----:B------:R-:W-:-:S05]  /*11af0*/  F2FP.BF16.F32.PACK_AB R221, RZ, R221 ;  /* 0x000000ddffdd723e */ /* 0x000fca00000010ff */
[----:B------:R1:W-:Y:S01]  /*11b00*/  @P1 STG.E.U16 desc[UR44][R4.64+0x12], R221 ;  /* 0x000012dd04001986 */ /* 0x0003e2000c10152c */
[----:B------:R-:W-:Y:S05]  /*11b10*/  @!P2 BRA `(.L_x_43) ;  /* 0x000000000004a947 */ /* 0x000fea0003800000 */
[----:B------:R2:W5:Y:S02]  /*11b20*/  LDG.E.LTC128B.U16 R217, desc[UR44][R12.64+0x10] ;  /* 0x0000102c0cd97981 */ /* 0x000564000c1e1520 */
.L_x_43:
[----:B------:R-:W-:Y:S05]  /*11b30*/  BSYNC B1 ;  /* 0x0000000000017941 */ /* 0x000fea0003800000 */
.L_x_42:
[----:B------:R-:W3:Y:S01]  /*11b40*/  LDL.LU R225, [R1+0x198] ;  /* 0x0001980001e17983 */ /* 0x000ee20000300800 */
[----:B-1---5:R-:W-:Y:S01]  /*11b50*/  IMAD.U32 R221, R217, 0x10000, RZ ;  /* 0x00010000d9dd7824 */ /* 0x022fe200078e00ff */
[----:B------:R-:W-:Y:S01]  /*11b60*/  ISETP.GT.AND P0, PT, R0, 0x8, P3 ;  /* 0x000000080000780c */ /* 0x000fe20001f04270 */
[----:B------:R-:W-:Y:S02]  /*11b70*/  BSSY B1, `(.L_x_44) ;  /* 0x0000007000017945 */ /* 0x000fe40003800000 */
[----:B------:R-:W-:-:S04]  /*11b80*/  FMUL R221, R221, R16 ;  /* 0x00000010dddd7220 */ /* 0x000fc80000400000 */
[----:B---3--:R-:W-:-:S05]  /*11b90*/  FFMA R221, R225, R2, R221 ;  /* 0x00000002e1dd7223 */ /* 0x008fca00000000dd */
[----:B------:R-:W-:-:S05]  /*11ba0*/  F2FP.BF16.F32.PACK_AB R221, RZ, R221 ;  /* 0x000000ddffdd723e */ /* 0x000fca00000010ff */
[----:B------:R1:W-:Y:S01]  /*11bb0*/  @P2 STG.E.U16 desc[UR44][R6.64+0x10], R221 ;  /* 0x000010dd06002986 */ /* 0x0003e2000c10152c */
[----:B------:R-:W-:Y:S05]  /*11bc0*/  @!P0 BRA `(.L_x_45) ;  /* 0x0000000000048947 */ /* 0x000fea0003800000 */
[----:B------:R3:W5:Y:S02]  /*11bd0*/  LDG.E.LTC128B.U16 R217, desc[UR44][R12.64+0x12] ;  /* 0x0000122c0cd97981 */ /* 0x000764000c1e1520 */
.L_x_45:
[----:B------:R-:W-:Y:S05]  /*11be0*/  BSYNC B1 ;  /* 0x0000000000017941 */ /* 0x000fea0003800000 */
.L_x_44:
[----:B------:R-:W2:Y:S01]  /*11bf0*/  LDL.LU R225, [R1+0x19c] ;  /* 0x00019c0001e17983 */ /* 0x000ea20000300800 */
[----:B-1---5:R-:W-:Y:S01]  /*11c00*/  SHF.L.U32 R221, R217, 0x10, RZ ;  /* 0x00000010d9dd7819 */ /* 0x022fe200000006ff */
[----:B------:R-:W-:Y:S01]  /*11c10*/  BSSY B1, `(.L_x_46) ;  /* 0x000000b000017945 */ /* 0x000fe20003800000 */
[----:B------:R-:W-:Y:S02]  /*11c20*/  ISETP.GT.AND P3, PT, R3, 0x10, PT ;  /* 0x000000100300780c */ /* 0x000fe40003f64270 */
[----:B------:R-:W-:Y:S01]  /*11c30*/  LOP3.LUT R17, R17, 0xffffffef, RZ, 0xc0, !PT ;  /* 0xffffffef11117812 */ /* 0x000fe200078ec0ff */
[----:B------:R-:W-:Y:S01]  /*11c40*/  FMUL R221, R221, R16 ;  /* 0x00000010dddd7220 */ /* 0x000fe20000400000 */
[----:B------:R-:W-:-:S09]  /*11c50*/  ISETP.GT.AND P1, PT, R0, RZ, P3 ;  /* 0x000000ff0000720c */ /* 0x000fd20001f24270 */
[----:B------:R-:W-:Y:S01]  /*11c60*/  @P3 LOP3.LUT R17, R17, 0x10, RZ, 0xfc, !PT ;  /* 0x0000001011113812 */ /* 0x000fe200078efcff */
[----:B--2---:R-:W-:-:S05]  /*11c70*/  FFMA R221, R225, R2, R221 ;  /* 0x00000002e1dd7223 */ /* 0x004fca00000000dd */
[----:B------:R-:W-:-:S05]  /*11c80*/  F2FP.BF16.F32.PACK_AB R221, RZ, R221 ;  /* 0x000000ddffdd723e */ /* 0x000fca00000010ff */
[----:B------:R1:W-:Y:S01]  /*11c90*/  @P0 STG.E.U16 desc[UR44][R6.64+0x12], R221 ;  /* 0x000012dd06000986 */ /* 0x0003e2000c10152c */
[----:B------:R-:W-:Y:S05]  /*11ca0*/  @!P1 BRA `(.L_x_47) ;  /* 0x0000000000049947 */ /* 0x000fea0003800000 */
[----:B------:R2:W5:Y:S02]  /*11cb0*/  LDG.E.LTC128B.U16 R217, desc[UR44][R14.64+0x20] ;  /* 0x0000202c0ed97981 */ /* 0x000564000c1e1520 */
.L_x_47:
[----:B------:R-:W-:Y:S05]  /*11cc0*/  BSYNC B1 ;  /* 0x0000000000017941 */ /* 0x000fea0003800000 */
.L_x_46:
        /* <DEDUP_REMOVED lines=13> */
.L_x_49:
[----:B------:R-:W-:Y:S05]  /*11da0*/  BSYNC B1 ;  /* 0x0000000000017941 */ /* 0x000fea0003800000 */
.L_x_48:
[----:B------:R-:W2:Y:S01]  /*11db0*/  LDL.LU R225, [R1+0x1a4] ;  /* 0x0001a40001e17983 */ /* 0x000ea20000300800 */
[----:B-1---5:R-:W-:Y:S01]  /*11dc0*/  IMAD.U32 R221, R217, 0x10000, RZ ;  /* 0x00010000d9dd7824 */ /* 0x022fe200078e00ff */
[----:B------:R-:W-:Y:S03]  /*11dd0*/  BSSY B1, `(.L_x_50) ;  /* 0x0000008000017945 */ /* 0x000fe60003800000 */
[----:B------:R-:W-:-:S04]  /*11de0*/  FMUL R221, R221, R16 ;  /* 0x00000010dddd7220 */ /* 0x000fc80000400000 */
[----:B--2---:R-:W-:-:S05]  /*11df0*/  FFMA R221, R225, R2, R221 ;  /* 0x00000002e1dd7223 */ /* 0x004fca00000000dd */
[----:B------:R-:W-:-:S05]  /*11e00*/  F2FP.BF16.F32.PACK_AB R221, RZ, R221 ;  /* 0x000000ddffdd723e */ /* 0x000fca00000010ff */
[----:B------:R1:W-:Y:S01]  /*11e10*/  @P0 STG.E.U16 desc[UR44][R4.64+0x22], R221 ;  /* 0x000022dd04000986 */ /* 0x0003e2000c10152c */
[----:B------:R-:W-:-:S13]  /*11e20*/  ISETP.GT.AND P0, PT, R0, 0x8, P3 ;  /* 0x000000080000780c */ /* 0x000fda0001f04270 */
[----:B-1----:R-:W-:Y:S05]  /*11e30*/  @!P0 BRA `(.L_x_51) ;  /* 0x0000000000048947 */ /* 0x002fea0003800000 */
[----:B------:R1:W5:Y:S02]  /*11e40*/  LDG.E.LTC128B.U16 R217, desc[UR44][R12.64+0x20] ;  /* 0x0000202c0cd97981 */ /* 0x000364000c1e1520 */
.L_x_51:
[----:B------:R-:W-:Y:S05]  /*11e50*/  BSYNC B1 ;  /* 0x0000000000017941 */ /* 0x000fea0003800000 */
.L_x_50:
[----:B------:R-:W2:Y:S01]  /*11e60*/  LDL.LU R225, [R1+0x1a8] ;  /* 0x0001a80001e17983 */ /* 0x000ea20000300800 */
[----:B-----5:R-:W-:Y:S01]  /*11e70*/  IMAD.U32 R221, R217, 0x10000, RZ ;  /* 0x00010000d9dd7824 */ /* 0x020fe200078e00ff */
[----:B------:R-:W-:Y:S03]  /*11e80*/  BSSY B1, `(.L_x_52) ;  /* 0x0000008000017945 */ /* 0x000fe60003800000 */
[----:B------:R-:W-:-:S04]  /*11e90*/  FMUL R221, R221, R16 ;  /* 0x00000010dddd7220 */ /* 0x000fc80000400000 */
[----:B--2---:R-:W-:-:S05]  /*11ea0*/  FFMA R221, R225, R2, R221 ;  /* 0x00000002e1dd7223 */ /* 0x004fca00000000dd */
[----:B------:R-:W-:-:S05]  /*11eb0*/  F2FP.BF16.F32.PACK_AB R221, RZ, R221 ;  /* 0x000000ddffdd723e */ /* 0x000fca00000010ff */
[----:B------:R2:W-:Y:S01]  /*11ec0*/  @P0 STG.E.U16 desc[UR44][R6.64+0x20], R221 ;  /* 0x000020dd06000986 */ /* 0x0005e2000c10152c */
[----:B------:R-:W-:-:S13]  /*11ed0*/  ISETP.GT.AND P0, PT, R0, 0x8, P2 ;  /* 0x000000080000780c */ /* 0x000fda0001704270 */
[----:B--2---:R-:W-:Y:S05]  /*11ee0*/  @!P0 BRA `(.L_x_53) ;  /* 0x0000000000048947 */ /* 0x004fea0003800000 */
[----:B------:R2:W5:Y:S02]  /*11ef0*/  LDG.E.LTC128B.U16 R217, desc[UR44][R12.64+0x22] ;  /* 0x0000222c0cd97981 */ /* 0x000564000c1e1520 */
.L_x_53:
[----:B------:R-:W-:Y:S05]  /*11f00*/  BSYNC B1 ;  /* 0x0000000000017941 */ /* 0x000fea0003800000 */
.L_x_52:
[----:B------:R-:W3:Y:S01]  /*11f10*/  LDL.LU R225, [R1+0x1ac] ;  /* 0x0001ac0001e17983 */ /* 0x000ee20000300800 */
[----:B-----5:R-:W-:Y:S01]  /*11f20*/  IMAD.U32 R221, R217, 0x10000, RZ ;  /* 0x00010000d9dd7824 */ /* 0x020fe200078e00ff */
[----:B------:R-:W-:Y:S01]  /*11f30*/  ISETP.GT.AND P2, PT, R3, 0x18, PT ;  /* 0x000000180300780c */ /* 0x000fe20003f44270 */
[----:B------:R-:W-:Y:S01]  /*11f40*/  BSSY B1, `(.L_x_54) ;  /* 0x000000a000017945 */ /* 0x000fe20003800000 */
[----:B------:R-:W-:Y:S01]  /*11f50*/  LOP3.LUT R22, R22, 0xfffffbff, RZ, 0xc0, !PT ;  /* 0xfffffbff16167812 */ /* 0x000fe200078ec0ff */
[----:B------:R-:W-:-:S10]  /*11f60*/  FMUL R221, R221, R16 ;  /* 0x00000010dddd7220 */ /* 0x000fd40000400000 */
[----:B------:R-:W-:Y:S01]  /*11f70*/  @P2 LOP3.LUT R22, R22, 0x400, RZ, 0xfc, !PT ;  /* 0x0000040016162812 */ /* 0x000fe200078efcff */
[----:B---3--:R-:W-:-:S05]  /*11f80*/  FFMA R221, R225, R2, R221 ;  /* 0x00000002e1dd7223 */ /* 0x008fca00000000dd */
[----:B------:R-:W-:-:S05]  /*11f90*/  F2FP.BF16.F32.PACK_AB R221, RZ, R221 ;  /* 0x000000ddffdd723e */ /* 0x000fca00000010ff */
[----:B------:R3:W-:Y:S01]  /*11fa0*/  @P0 STG.E.U16 desc[UR44][R6.64+0x22], R221 ;  /* 0x000022dd06000986 */ /* 0x0007e2000c10152c */
[----:B------:R-:W-:-:S13]  /*11fb0*/  ISETP.GT.AND P0, PT, R0, RZ, P2 ;  /* 0x000000ff0000720c */ /* 0x000fda0001704270 */
[----:B---3--:R-:W-:Y:S05]  /*11fc0*/  @!P0 BRA `(.L_x_55) ;  /* 0x0000000000048947 */ /* 0x008fea0003800000 */
[----:B------:R3:W5:Y:S02]  /*11fd0*/  LDG.E.LTC128B.U16 R217, desc[UR44][R14.64+0x30] ;  /* 0x0000302c0ed97981 */ /* 0x000764000c1e1520 */
.L_x_55:
[----:B------:R-:W-:Y:S05]  /*11fe0*/  BSYNC B1 ;  /* 0x0000000000017941 */ /* 0x000fea0003800000 */
.L_x_54:
[----:B------:R-:W2:Y:S01]  /*11ff0*/  LDL.LU R225, [R1+0x1b0] ;  /* 0x0001b00001e17983 */ /* 0x000ea20000300800 */
[----:B-----5:R-:W-:Y:S01]  /*12000*/  IMAD.U32 R221, R217, 0x10000, RZ ;  /* 0x00010000d9dd7824 */ /* 0x020fe200078e00ff */
[----:B------:R-:W-:Y:S01]  /*12010*/  ISETP.GT.AND P1, PT, R3, 0x19, PT ;  /* 0x000000190300780c */ /* 0x000fe20003f24270 */
[----:B------:R-:W-:Y:S01]  /*12020*/  BSSY B1, `(.L_x_56) ;  /* 0x000000a000017945 */ /* 0x000fe20003800000 */
[----:B------:R-:W-:Y:S01]  /*12030*/  LOP3.LUT R22, R22, 0xfffffdff, RZ, 0xc0, !PT ;  /* 0xfffffdff16167812 */ /* 0x000fe200078ec0ff */
[----:B------:R-:W-:-:S10]  /*12040*/  FMUL R221, R221, R16 ;  /* 0x00000010dddd7220 */ /* 0x000fd40000400000 */
[----:B------:R-:W-:Y:S01]  /*12050*/  @P1 LOP3.LUT R22, R22, 0x200, RZ, 0xfc, !PT ;  /* 0x0000020016161812 */ /* 0x000fe200078efcff */
[----:B--2---:R-:W-:-:S05]  /*12060*/  FFMA R221, R225, R2, R221 ;  /* 0x00000002e1dd7223 */ /* 0x004fca00000000dd */
[----:B------:R-:W-:-:S05]  /*12070*/  F2FP.BF16.F32.PACK_AB R221, RZ, R221 ;  /* 0x000000ddffdd723e */ /* 0x000fca00000010ff */
[----:B------:R2:W-:Y:S01]  /*12080*/  @P0 STG.E.U16 desc[UR44][R4.64+0x30], R221 ;  /* 0x000030dd04000986 */ /* 0x0005e2000c10152c */
[----:B------:R-:W-:-:S13]  /*12090*/  ISETP.GT.AND P0, PT, R0, RZ, P1 ;  /* 0x000000ff0000720c */ /* 0x000fda0000f04270 */
[----:B--2---:R-:W-:Y:S05]  /*120a0*/  @!P0 BRA `(.L_x_57) ;  /* 0x0000000000048947 */ /* 0x004fea0003800000 */
[----:B------:R2:W5:Y:S02]  /*120b0*/  LDG.E.LTC128B.U16 R217, desc[UR44][R14.64+0x32] ;  /* 0x0000322c0ed97981 */ /* 0x000564000c1e1520 */
.L_x_57:
[----:B------:R-:W-:Y:S05]  /*120c0*/  BSYNC B1 ;  /* 0x0000000000017941 */ /* 0x000fea0003800000 */
.L_x_56:
[----:B------:R-:W3:Y:S01]  /*120d0*/  LDL.LU R225, [R1+0x1b4] ;  /* 0x0001b40001e17983 */ /* 0x000ee20000300800 */
[----:B-----5:R-:W-:Y:S01]  /*120e0*/  IMAD.U32 R221, R217, 0x10000, RZ ;  /* 0x00010000d9dd7824 */ /* 0x020fe200078e00ff */
[----:B------:R-:W-:Y:S03]  /*120f0*/  BSSY B1, `(.L_x_58) ;  /* 0x0000008000017945 */ /* 0x000fe60003800000 */
[----:B------:R-:W-:-:S04]  /*12100*/  FMUL R221, R221, R16 ;  /* 0x00000010dddd7220 */ /* 0x000fc80000400000 */
[----:B---3--:R-:W-:-:S05]  /*12110*/  FFMA R221, R225, R2, R221 ;  /* 0x00000002e1dd7223 */ /* 0x008fca00000000dd */
[----:B------:R-:W-:-:S05]  /*12120*/  F2FP.BF16.F32.PACK_AB R221, RZ, R221 ;  /* 0x000000ddffdd723e */ /* 0x000fca00000010ff */
[----:B------:R3:W-:Y:S01]  /*12130*/  @P0 STG.E.U16 desc[UR44][R4.64+0x32], R221 ;  /* 0x000032dd04000986 */ /* 0x0007e2000c10152c */
[----:B------:R-:W-:-:S13]  /*12140*/  ISETP.GT.AND P0, PT, R0, 0x8, P2 ;  /* 0x000000080000780c */ /* 0x000fda0001704270 */
[----:B---3--:R-:W-:Y:S05]  /*12150*/  @!P0 BRA `(.L_x_59) ;  /* 0x0000000000048947 */ /* 0x008fea0003800000 */
[----:B------:R3:W5:Y:S02]  /*12160*/  LDG.E.LTC128B.U16 R217, desc[UR44][R12.64+0x30] ;  /* 0x0000302c0cd97981 */ /* 0x000764000c1e1520 */
.L_x_59:
[----:B------:R-:W-:Y:S05]  /*12170*/  BSYNC B1 ;  /* 0x0000000000017941 */ /* 0x000fea0003800000 */
.L_x_58:
        /* <DEDUP_REMOVED lines=10> */
.L_x_61:
[----:B------:R-:W-:Y:S05]  /*12220*/  BSYNC B1 ;  /* 0x0000000000017941 */ /* 0x000fea0003800000 */
.L_x_60:
        /* <DEDUP_REMOVED lines=13> */
.L_x_63:
[----:B------:R-:W-:Y:S05]  /*12300*/  BSYNC B1 ;  /* 0x0000000000017941 */ /* 0x000fea0003800000 */
.L_x_62:
        /* <DEDUP_REMOVED lines=13> */
.L_x_65:
[----:B------:R-:W-:Y:S05]  /*123e0*/  BSYNC B1 ;  /* 0x0000000000017941 */ /* 0x000fea0003800000 */
.L_x_64:
[----:B------:R-:W3:Y:S01]  /*123f0*/  LDL.LU R226, [R1+0x1c4] ;  /* 0x0001c40001e27983 */ /* 0x000ee20000300800 */
[C---:B-----5:R-:W-:Y:S01]  /*12400*/  IMAD.U32 R221, R217.reuse, 0x10000, RZ ;  /* 0x00010000d9dd7824 */ /* 0x060fe200078e00ff */
[----:B------:R-:W-:Y:S01]  /*12410*/  BSSY B1, `(.L_x_66) ;  /* 0x0000009000017945 */ /* 0x000fe20003800000 */
[----:B------:R-:W-:Y:S02]  /*12420*/  PRMT R225, R217, 0x7610, R225 ;  /* 0x00007610d9e17816 */ /* 0x000fe400000000e1 */
[----:B------:R-:W-:-:S04]  /*12430*/  FMUL R221, R221, R16 ;  /* 0x00000010dddd7220 */ /* 0x000fc80000400000 */
[----:B---3--:R-:W-:-:S05]  /*12440*/  FFMA R221, R226, R2, R221 ;  /* 0x00000002e2dd7223 */ /* 0x008fca00000000dd */
[----:B------:R-:W-:-:S05]  /*12450*/  F2FP.BF16.F32.PACK_AB R221, RZ, R221 ;  /* 0x000000ddffdd723e */ /* 0x000fca00000010ff */
[----:B------:R3:W-:Y:S01]  /*12460*/  @P0 STG.E.U16 desc[UR44][R4.64+0x42], R221 ;  /* 0x000042dd04000986 */ /* 0x0007e2000c10152c */
[----:B------:R-:W-:-:S13]  /*12470*/  ISETP.GT.AND P0, PT, R0, 0x8, P2 ;  /* 0x000000080000780c */ /* 0x000fda0001704270 */
[----:B---3--:R-:W-:Y:S05]  /*12480*/  @!P0 BRA `(.L_x_67) ;  /* 0x0000000000048947 */ /* 0x008fea0003800000 */
[----:B------:R3:W5:Y:S02]  /*12490*/  LDG.E.LTC128B.U16 R225, desc[UR44][R12.64+0x40] ;  /* 0x0000402c0ce17981 */ /* 0x000764000c1e1520 */
.L_x_67:
[----:B------:R-:W-:Y:S05]  /*124a0*/  BSYNC B1 ;  /* 0x0000000000017941 */ /* 0x000fea0003800000 */
.L_x_66:
[----:B------:R-:W2:Y:S01]  /*124b0*/  LDL.LU R221, [R1+0x1c8] ;  /* 0x0001c80001dd7983 */ /* 0x000ea20000300800 */
[----:B-----5:R-:W-:Y:S01]  /*124c0*/  SHF.L.U32 R217, R225, 0x10, RZ ;  /* 0x00000010e1d97819 */ /* 0x020fe200000006ff */
[----:B------:R-:W-:Y:S04]  /*124d0*/  BSSY B1, `(.L_x_68) ;  /* 0x0000023000017945 */ /* 0x000fe80003800000 */
[----:B------:R-:W-:-:S04]  /*124e0*/  FMUL R217, R217, R16 ;  /* 0x00000010d9d97220 */ /* 0x000fc80000400000 */
[----:B--2---:R-:W-:-:S05]  /*124f0*/  FFMA R217, R221, R2, R217 ;  /* 0x00000002ddd97223 */ /* 0x004fca00000000d9 */
[----:B------:R-:W-:-:S05]  /*12500*/  F2FP.BF16.F32.PACK_AB R217, RZ, R217 ;  /* 0x000000d9ffd9723e */ /* 0x000fca00000010ff */
[----:B------:R2:W-:Y:S02]  /*12510*/  @P0 STG.E.U16 desc[UR44][R6.64+0x40], R217 ;  /* 0x000040d906000986 */ /* 0x0005e4000c10152c */
[----:B--2---:R-:W-:-:S05]  /*12520*/  IADD3 R217, P0, R220, 0x80, RZ ;  /* 0x00000080dcd97810 */ /* 0x004fca0007f1e0ff */
[----:B------:R-:W-:Y:S02]  /*12530*/  IMAD.X R219, RZ, RZ, UR7, P0 ;  /* 0x00000007ffdb7e24 */ /* 0x000fe400080e06ff */
[----:B------:R-:W-:-:S04]  /*12540*/  IMAD.WIDE.U32 R220, R217, R8, R20 ;  /* 0x00000008d9dc7225 */ /* 0x000fc800078e0014 */
[----:B------:R-:W-:Y:S01]  /*12550*/  IMAD R219, R219, R8, RZ ;  /* 0x00000008dbdb7224 */ /* 0x000fe200078e02ff */
[----:B------:R-:W-:Y:S01]  /*12560*/  LEA R226, P0, R220, R18, 0x1 ;  /* 0x00000012dce27211 */ /* 0x000fe200078008ff */
[----:B------:R-:W-:-:S04]  /*12570*/  IMAD.WIDE.U32 R222, R217, R8, R222 ;  /* 0x00000008d9de7225 */ /* 0x000fc800078e00de */
[----:B------:R-:W-:-:S04]  /*12580*/  IMAD R219, R217, R9, R219 ;  /* 0x00000009d9db7224 */ /* 0x000fc800078e02db */
[----:B------:R-:W-:Y:S02]  /*12590*/  IMAD.IADD R9, R221, 0x1, R219 ;  /* 0x00000001dd097824 */ /* 0x000fe400078e02db */
[----:B------:R-:W-:-:S03]  /*125a0*/  IMAD.IADD R20, R219, 0x1, R223 ;  /* 0x00000001db147824 */ /* 0x000fc600078e02df */
[----:B------:R-:W-:Y:S01]  /*125b0*/  LEA.HI.X R227, R220, R19, R9, 0x1, P0 ;  /* 0x00000013dce37211 */ /* 0x000fe200000f0c09 */
[----:B------:R-:W-:Y:S01]  /*125c0*/  IMAD.WIDE.U32 R8, R217, R8, R10 ;  /* 0x00000008d9087225 */ /* 0x000fe200078e000a */
[----:B------:R-:W-:-:S03]  /*125d0*/  IADD3 R220, P0, R10, R222, RZ ;  /* 0x000000de0adc7210 */ /* 0x000fc60007f1e0ff */
[----:B------:R-:W-:Y:S02]  /*125e0*/  IMAD.IADD R9, R219, 0x1, R9 ;  /* 0x00000001db097824 */ /* 0x000fe400078e0209 */
[----:B------:R-:W-:Y:S02]  /*125f0*/  IMAD.X R221, R11, 0x1, R20, P0 ;  /* 0x000000010bdd7824 */ /* 0x000fe400000e0614 */
[----:B------:R-:W-:-:S04]  /*12600*/  IMAD.WIDE.U32 R8, R216, UR42, R8 ;  /* 0x0000002ad8087c25 */ /* 0x000fc8000f8e0008 */
[----:B------:R-:W-:Y:S01]  /*12610*/  IMAD.IADD R9, R224, 0x1, R9 ;  /* 0x00000001e0097824 */ /* 0x000fe200078e0209 */
[----:B------:R-:W-:Y:S01]  /*12620*/  LEA R10, P0, R8, R18, 0x1 ;  /* 0x00000012080a7211 */ /* 0x000fe200078008ff */
[----:B------:R-:W-:-:S03]  /*12630*/  IMAD.WIDE.U32 R216, R216, UR42, R220 ;  /* 0x0000002ad8d87c25 */ /* 0x000fc6000f8e00dc */
[----:B------:R-:W-:Y:S01]  /*12640*/  LEA.HI.X R11, R8, R19, R9, 0x1, P0 ;  /* 0x00000013080b7211 */ /* 0x000fe200000f0c09 */
[----:B------:R-:W-:Y:S01]  /*12650*/  IMAD.IADD R224, R224, 0x1, R217 ;  /* 0x00000001e0e07824 */ /* 0x000fe200078e02d9 */
[----:B------:R-:W-:-:S04]  /*12660*/  LEA R8, P0, R216, R18, 0x1 ;  /* 0x00000012d8087211 */ /* 0x000fc800078008ff */
[----:B------:R-:W-:Y:S02]  /*12670*/  LEA.HI.X R9, R216, R19, R224, 0x1, P0 ;  /* 0x00000013d8097211 */ /* 0x000fe400000f0ce0 */
[----:B------:R-:W-:-:S05]  /*12680*/  IADD3 R218, P0, R218, R222, RZ ;  /* 0x000000dedada7210 */ /* 0x000fca0007f1e0ff */
[----:B------:R-:W-:Y:S01]  /*12690*/  IMAD.X R20, R20, 0x1, R21, P0 ;  /* 0x0000000114147824 */ /* 0x000fe200000e0615 */
[C---:B------:R-:W-:Y:S02]  /*126a0*/  LEA R220, P0, R218.reuse, R18, 0x1 ;  /* 0x00000012dadc7211 */ /* 0x040fe400078008ff */
[----:B------:R-:W-:Y:S02]  /*126b0*/  PRMT R18, R225, 0x7610, R18 ;  /* 0x00007610e1127816 */ /* 0x000fe40000000012 */
[----:B------:R-:W-:Y:S02]  /*126c0*/  LEA.HI.X R221, R218, R19, R20, 0x1, P0 ;  /* 0x00000013dadd7211 */ /* 0x000fe400000f0c14 */
[----:B------:R-:W-:-:S13]  /*126d0*/  ISETP.GT.AND P0, PT, R0, 0x8, P1 ;  /* 0x000000080000780c */ /* 0x000fda0000f04270 */
[----:B------:R-:W-:Y:S05]  /*126e0*/  @!P0 BRA `(.L_x_69) ;  /* 0x0000000000048947 */ /* 0x000fea0003800000 */
[----:B------:R2:W5:Y:S02]  /*126f0*/  LDG.E.LTC128B.U16 R18, desc[UR44][R12.64+0x42] ;  /* 0x0000422c0c127981 */ /* 0x000564000c1e1520 */
.L_x_69:
[----:B------:R-:W-:Y:S05]  /*12700*/  BSYNC B1 ;  /* 0x0000000000017941 */ /* 0x000fea0003800000 */
.L_x_68:
        /* <DEDUP_REMOVED lines=13> */
.L_x_71:
[----:B------:R-:W-:Y:S05]  /*127e0*/  BSYNC B1 ;  /* 0x0000000000017941 */ /* 0x000fea0003800000 */
.L_x_70:
        /* <DEDUP_REMOVED lines=13> */
.L_x_73:
[----:B------:R-:W-:Y:S05]  /*128c0*/  BSYNC B1 ;  /* 0x0000000000017941 */ /* 0x000fea0003800000 */
.L_x_72:
[----:B------:R-:W3:Y:S01]  /*128d0*/  LDL.LU R20, [R1+0x1d4] ;  /* 0x0001d40001147983 */ /* 0x000ee20000300800 */
[----:B-----5:R-:W-:Y:S01]  /*128e0*/  SHF.L.U32 R19, R18, 0x10, RZ ;  /* 0x0000001012137819 */ /* 0x020fe200000006ff */
[----:B------:R-:W-:Y:S04]  /*128f0*/  BSSY B1, `(.L_x_74) ;  /* 0x0000008000017945 */ /* 0x000fe80003800000 */
[----:B------:R-:W-:-:S04]  /*12900*/  FMUL R19, R19, R16 ;  /* 0x0000001013137220 */ /* 0x000fc80000400000 */
[----:B---3--:R-:W-:-:S05]  /*12910*/  FFMA R19, R20, R2, R19 ;  /* 0x0000000214137223 */ /* 0x008fca0000000013 */
[----:B------:R-:W-:-:S05]  /*12920*/  F2FP.BF16.F32.PACK_AB R19, RZ, R19 ;  /* 0x00000013ff13723e */ /* 0x000fca00000010ff */
[----:B------:R3:W-:Y:S01]  /*12930*/  @P0 STG.E.U16 desc[UR44][R4.64+0x52], R19 ;  /* 0x0000521304000986 */ /* 0x0007e2000c10152c */
[----:B------:R-:W-:-:S13]  /*12940*/  ISETP.GT.AND P0, PT, R0, 0x8, P2 ;  /* 0x000000080000780c */ /* 0x000fda0001704270 */
[----:B---3--:R-:W-:Y:S05]  /*12950*/  @!P0 BRA `(.L_x_75) ;  /* 0x0000000000048947 */ /* 0x008fea0003800000 */
[----:B------:R3:W5:Y:S02]  /*12960*/  LDG.E.LTC128B.U16 R18, desc[UR44][R12.64+0x50] ;  /* 0x0000502c0c127981 */ /* 0x000764000c1e1520 */
.L_x_75:
[----:B------:R-:W-:Y:S05]  /*12970*/  BSYNC B1 ;  /* 0x0000000000017941 */ /* 0x000fea0003800000 */
.L_x_74:
        /* <DEDUP_REMOVED lines=10> */
.L_x_77:
[----:B------:R-:W-:Y:S05]  /*12a20*/  BSYNC B1 ;  /* 0x0000000000017941 */ /* 0x000fea0003800000 */
.L_x_76:
        /* <DEDUP_REMOVED lines=13> */
.L_x_79:
[----:B------:R-:W-:Y:S05]  /*12b00*/  BSYNC B1 ;  /* 0x0000000000017941 */ /* 0x000fea0003800000 */
.L_x_78:
        /* <DEDUP_REMOVED lines=13> */
.L_x_81:
[----:B------:R-:W-:Y:S05]  /*12be0*/  BSYNC B1 ;  /* 0x0000000000017941 */ /* 0x000fea0003800000 */
.L_x_80:
        /* <DEDUP_REMOVED lines=10> */
.L_x_83:
[----:B------:R-:W-:Y:S05]  /*12c90*/  BSYNC B1 ;  /* 0x0000000000017941 */ /* 0x000fea0003800000 */
.L_x_82:
        /* <DEDUP_REMOVED lines=10> */
.L_x_85:
[----:B------:R-:W-:Y:S05]  /*12d40*/  BSYNC B1 ;  /* 0x0000000000017941 */ /* 0x000fea0003800000 */
.L_x_84:
        /* <DEDUP_REMOVED lines=13> */
.L_x_87:
[----:B------:R-:W-:Y:S05]  /*12e20*/  BSYNC B1 ;  /* 0x0000000000017941 */ /* 0x000fea0003800000 */
.L_x_86:
        /* <DEDUP_REMOVED lines=13> */
.L_x_89:
[----:B------:R-:W-:Y:S05]  /*12f00*/  BSYNC B1 ;  /* 0x0000000000017941 */ /* 0x000fea0003800000 */
.L_x_88:
        /* <DEDUP_REMOVED lines=10> */
.L_x_91:
[----:B------:R-:W-:Y:S05]  /*12fb0*/  BSYNC B1 ;  /* 0x0000000000017941 */ /* 0x000fea0003800000 */
.L_x_90:
        /* <DEDUP_REMOVED lines=10> */
.L_x_93:
[----:B------:R-:W-:Y:S05]  /*13060*/  BSYNC B1 ;  /* 0x0000000000017941 */ /* 0x000fea0003800000 */
.L_x_92:
        /* <DEDUP_REMOVED lines=13> */
.L_x_95:
[----:B------:R-:W-:Y:S05]  /*13140*/  BSYNC B1 ;  /* 0x0000000000017941 */ /* 0x000fea0003800000 */
.L_x_94:
[----:B------:R-:W2:Y:S01]  /*13150*/  LDL.LU R20, [R1+0x200] ;  /* 0x0002000001147983 */ /* 0x000ea20000300800 */
[----:B-----5:R-:W-:Y:S01]  /*13160*/  SHF.L.U32 R19, R18, 0x10, RZ ;  /* 0x0000001012137819 */ /* 0x020fe200000006ff */
[----:B------:R-:W-:Y:S01]  /*13170*/  BSSY B1, `(.L_x_96) ;  /* 0x000000b000017945 */ /* 0x000fe20003800000 */
[----:B------:R-:W-:Y:S02]  /*13180*/  ISETP.GT.AND P1, PT, R3, 0x41, PT ;  /* 0x000000410300780c */ /* 0x000fe40003f24270 */
        /* <DEDUP_REMOVED lines=9> */
.L_x_97:
[----:B------:R-:W-:Y:S05]  /*13220*/  BSYNC B1 ;  /* 0x0000000000017941 */ /* 0x000fea0003800000 */
.L_x_96:
        /* <DEDUP_REMOVED lines=10> */
.L_x_99:
[----:B------:R-:W-:Y:S05]  /*132d0*/  BSYNC B1 ;  /* 0x0000000000017941 */ /* 0x000fea0003800000 */
.L_x_98:
        /* <DEDUP_REMOVED lines=10> */
.L_x_101:
[----:B------:R-:W-:Y:S05]  /*13380*/  BSYNC B1 ;  /* 0x0000000000017941 */ /* 0x000fea0003800000 */
.L_x_100:
        /* <DEDUP_REMOVED lines=13> */
.L_x_103:
[----:B------:R-:W-:Y:S05]  /*13460*/  BSYNC B1 ;  /* 0x0000000000017941 */ /* 0x000fea0003800000 */
.L_x_102:
        /* <DEDUP_REMOVED lines=13> */
.L_x_105:
[----:B------:R-:W-:Y:S05]  /*13540*/  BSYNC B1 ;  /* 0x0000000000017941 */ /* 0x000fea0003800000 */
.L_x_104:
        /* <DEDUP_REMOVED lines=10> */
.L_x_107:
[----:B------:R-:W-:Y:S05]  /*135f0*/  BSYNC B1 ;  /* 0x0000000000017941 */ /* 0x000fea0003800000 */
.L_x_106:
        /* <DEDUP_REMOVED lines=10> */
.L_x_109:
[----:B------:R-:W-:Y:S05]  /*136a0*/  BSYNC B1 ;  /* 0x0000000000017941 */ /* 0x000fea0003800000 */
.L_x_108:
        /* <DEDUP_REMOVED lines=13> */
.L_x_111:
[----:B------:R-:W-:Y:S05]  /*13780*/  BSYNC B1 ;  /* 0x0000000000017941 */ /* 0x000fea0003800000 */
.L_x_110:
        /* <DEDUP_REMOVED lines=13> */
.L_x_113:
[----:B------:R-:W-:Y:S05]  /*13860*/  BSYNC B1 ;  /* 0x0000000000017941 */ /* 0x000fea0003800000 */
.L_x_112:
        /* <DEDUP_REMOVED lines=10> */
.L_x_115:
[----:B------:R-:W-:Y:S05]  /*13910*/  BSYNC B1 ;  /* 0x0000000000017941 */ /* 0x000fea0003800000 */
.L_x_114:
        /* <DEDUP_REMOVED lines=10> */
.L_x_117:
[----:B------:R-:W-:Y:S05]  /*139c0*/  BSYNC B1 ;  /* 0x0000000000017941 */ /* 0x000fea0003800000 */
.L_x_116:
[----:B------:R-:W3:Y:S01]  /*139d0*/  LDL.LU R20, [R1+0x22c] ;  /* 0x00022c0001147983 */ /* 0x000ee20000300800 */
[----:B-----5:R-:W-:Y:S01]  /*139e0*/  SHF.L.U32 R19, R18, 0x10, RZ ;  /* 0x0000001012137819 */ /* 0x020fe200000006ff */
[----:B------:R-:W-:Y:S01]  /*139f0*/  BSSY B1, `(.L_x_118) ;  /* 0x000000b000017945 */ /* 0x000fe20003800000 */
[----:B------:R-:W-:Y:S02]  /*13a00*/  ISETP.GT.AND P2, PT, R3, 0x58, PT ;  /* 0x000000580300780c */ /* 0x000fe40003f44270 */
        /* <DEDUP_REMOVED lines=9> */
.L_x_119:
[----:B------:R-:W-:Y:S05]  /*13aa0*/  BSYNC B1 ;  /* 0x0000000000017941 */ /* 0x000fea0003800000 */
.L_x_118:
        /* <DEDUP_REMOVED lines=13> */
.L_x_121:
[----:B------:R-:W-:Y:S05]  /*13b80*/  BSYNC B1 ;  /* 0x0000000000017941 */ /* 0x000fea0003800000 */
.L_x_120:
        /* <DEDUP_REMOVED lines=10> */
.L_x_123:
[----:B------:R-:W-:Y:S05]  /*13c30*/  BSYNC B1 ;  /* 0x0000000000017941 */ /* 0x000fea0003800000 */
.L_x_122:
        /* <DEDUP_REMOVED lines=10> */
.L_x_125:
[----:B------:R-:W-:Y:S05]  /*13ce0*/  BSYNC B1 ;  /* 0x0000000000017941 */ /* 0x000fea0003800000 */
.L_x_124:
        /* <DEDUP_REMOVED lines=13> */
.L_x_127:
[----:B------:R-:W-:Y:S05]  /*13dc0*/  BSYNC B1 ;  /* 0x0000000000017941 */ /* 0x000fea0003800000 */
.L_x_126:
        /* <DEDUP_REMOVED lines=13> */
.L_x_129:
[----:B------:R-:W-:Y:S05]  /*13ea0*/  BSYNC B1 ;  /* 0x0000000000017941 */ /* 0x000fea0003800000 */
.L_x_128:
        /* <DEDUP_REMOVED lines=10> */
.L_x_131:
[----:B------:R-:W-:Y:S05]  /*13f50*/  BSYNC B1 ;  /* 0x0000000000017941 */ /* 0x000fea0003800000 */
.L_x_130:
        /* <DEDUP_REMOVED lines=10> */
.L_x_133:
[----:B------:R-:W-:Y:S05]  /*14000*/  BSYNC B1 ;  /* 0x0000000000017941 */ /* 0x000fea0003800000 */
.L_x_132:
        /* <DEDUP_REMOVED lines=13> */
.L_x_135:
[----:B------:R-:W-:Y:S05]  /*140e0*/  BSYNC B1 ;  /* 0x0000000000017941 */ /* 0x000fea0003800000 */
.L_x_134:
        /* <DEDUP_REMOVED lines=13> */
.L_x_137:
[----:B------:R-:W-:Y:S05]  /*141c0*/  BSYNC B1 ;  /* 0x0000000000017941 */ /* 0x000fea0003800000 */
.L_x_136:
        /* <DEDUP_REMOVED lines=10> */
.L_x_139:
[----:B------:R-:W-:Y:S05]  /*14270*/  BSYNC B1 ;  /* 0x0000000000017941 */ /* 0x000fea0003800000 */
.L_x_138:
[----:B------:R-:W2:Y:S01]  /*14280*/  LDL.LU R20, [R1+0x258] ;  /* 0x0002580001147983 */ /* 0x000ea20000300800 */
[----:B-----5:R-:W-:Y:S01]  /*14290*/  SHF.L.U32 R19, R18, 0x10, RZ ;  /* 0x0000001012137819 */ /* 0x020fe200000006ff */
[----:B------:R-:W-:Y:S04]  /*142a0*/  BSSY B1, `(.L_x_140) ;  /* 0x0000008000017945 */ /* 0x000fe80003800000 */
[----:B------:R-:W-:-:S04]  /*142b0*/  FMUL R19, R19, R16 ;  /* 0x0000001013137220 */ /* 0x000fc80000400000 */
[----:B--2---:R-:W-:-:S05]  /*142c0*/  FFMA R19, R20, R2, R19 ;  /* 0x0000000214137223 */ /* 0x004fca0000000013 */
[----:B------:R-:W-:-:S05]  /*142d0*/  F2FP.BF16.F32.PACK_AB R19, RZ, R19 ;  /* 0x00000013ff13723e */ /* 0x000fca00000010ff */
[----:B------:R2:W-:Y:S01]  /*142e0*/  @P0 STG.E.U16 desc[UR44][R6.64+0xd0], R19 ;  /* 0x0000d01306000986 */ /* 0x0005e2000c10152c */
[----:B------:R-:W-:-:S13]  /*142f0*/  ISETP.GT.AND P0, PT, R0, 0x8, P1 ;  /* 0x000000080000780c */ /* 0x000fda0000f04270 */
[----:B--2---:R-:W-:Y:S05]  /*14300*/  @!P0 BRA `(.L_x_141) ;  /* 0x0000000000048947 */ /* 0x004fea0003800000 */
[----:B------:R2:W5:Y:S02]  /*14310*/  LDG.E.LTC128B.U16 R18, desc[UR44][R12.64+0xd2] ;  /* 0x0000d22c0c127981 */ /* 0x000564000c1e1520 */
.L_x_141:
[----:B------:R-:W-:Y:S05]  /*14320*/  BSYNC B1 ;  /* 0x0000000000017941 */ /* 0x000fea0003800000 */
.L_x_140:
        /* <DEDUP_REMOVED lines=13> */
.L_x_143:
[----:B------:R-:W-:Y:S05]  /*14400*/  BSYNC B1 ;  /* 0x0000000000017941 */ /* 0x000fea0003800000 */
.L_x_142:
        /* <DEDUP_REMOVED lines=13> */
.L_x_145:
[----:B------:R-:W-:Y:S05]  /*144e0*/  BSYNC B1 ;  /* 0x0000000000017941 */ /* 0x000fea0003800000 */
.L_x_144:
        /* <DEDUP_REMOVED lines=10> */
.L_x_147:
[----:B------:R-:W-:Y:S05]  /*14590*/  BSYNC B1 ;  /* 0x0000000000017941 */ /* 0x000fea0003800000 */
.L_x_146:
        /* <DEDUP_REMOVED lines=10> */
.L_x_149:
[----:B------:R-:W-:Y:S05]  /*14640*/  BSYNC B1 ;  /* 0x0000000000017941 */ /* 0x000fea0003800000 */
.L_x_148:
        /* <DEDUP_REMOVED lines=13> */
.L_x_151:
[----:B------:R-:W-:Y:S05]  /*14720*/  BSYNC B1 ;  /* 0x0000000000017941 */ /* 0x000fea0003800000 */
.L_x_150:
        /* <DEDUP_REMOVED lines=13> */
.L_x_153:
[----:B------:R-:W-:Y:S05]  /*14800*/  BSYNC B1 ;  /* 0x0000000000017941 */ /* 0x000fea0003800000 */
.L_x_152:
        /* <DEDUP_REMOVED lines=10> */
.L_x_155:
[----:B------:R-:W-:Y:S05]  /*148b0*/  BSYNC B1 ;  /* 0x0000000000017941 */ /* 0x000fea0003800000 */
.L_x_154:
        /* <DEDUP_REMOVED lines=10> */
.L_x_157:
[----:B------:R-:W-:Y:S05]  /*14960*/  BSYNC B1 ;  /* 0x0000000000017941 */ /* 0x000fea0003800000 */
.L_x_156:
        /* <DEDUP_REMOVED lines=13> */
.L_x_159:
[----:B------:R-:W-:Y:S05]  /*14a40*/  BSYNC B1 ;  /* 0x0000000000017941 */ /* 0x000fea0003800000 */
.L_x_158:
        /* <DEDUP_REMOVED lines=13> */
.L_x_161:
[----:B------:R-:W-:Y:S05]  /*14b20*/  BSYNC B1 ;  /* 0x0000000000017941 */ /* 0x000fea0003800000 */
.L_x_160:
        /* <DEDUP_REMOVED lines=10> */
.L_x_163:
[----:B------:R-:W-:Y:S05]  /*14bd0*/  BSYNC B1 ;  /* 0x0000000000017941 */ /* 0x000fea0003800000 */
.L_x_162:
        /* <DEDUP_REMOVED lines=10> */
.L_x_165:
[----:B------:R-:W-:Y:S05]  /*14c80*/  BSYNC B1 ;  /* 0x0000000000017941 */ /* 0x000fea0003800000 */
.L_x_164:
        /* <DEDUP_REMOVED lines=13> */
.L_x_167:
[----:B------:R-:W-:Y:S05]  /*14d60*/  BSYNC B1 ;  /* 0x0000000000017941 */ /* 0x000fea0003800000 */
.L_x_166:
        /* <DEDUP_REMOVED lines=13> */
.L_x_169:
[----:B------:R-:W-:Y:S05]  /*14e40*/  BSYNC B1 ;  /* 0x0000000000017941 */ /* 0x000fea0003800000 */
.L_x_168:
        /* <DEDUP_REMOVED lines=10> */
.L_x_171:
[----:B------:R-:W-:Y:S05]  /*14ef0*/  BSYNC B1 ;  /* 0x0000000000017941 */ /* 0x000fea0003800000 */
.L_x_170:
        /* <DEDUP_REMOVED lines=10> */
.L_x_173:
[----:B------:R-:W-:Y:S05]  /*14fa0*/  BSYNC B1 ;  /* 0x0000000000017941 */ /* 0x000fea0003800000 */
.L_x_172:
        /* <DEDUP_REMOVED lines=13> */
.L_x_175:
[----:B------:R-:W-:Y:S05]  /*15080*/  BSYNC B1 ;  /* 0x0000000000017941 */ /* 0x000fea0003800000 */
.L_x_174:
        /* <DEDUP_REMOVED lines=13> */
.L_x_177:
[----:B------:R-:W-:Y:S05]  /*15160*/  BSYNC B1 ;  /* 0x0000000000017941 */ /* 0x000fea0003800000 */
.L_x_176:
        /* <DEDUP_REMOVED lines=10> */
.L_x_179:
[----:B------:R-:W-:Y:S05]  /*15210*/  BSYNC B1 ;  /* 0x0000000000017941 */ /* 0x000fea0003800000 */
.L_x_178:
        /* <DEDUP_REMOVED lines=10> */
.L_x_181:
[----:B------:R-:W-:Y:S05]  /*152c0*/  BSYNC B1 ;  /* 0x0000000000017941 */ /* 0x000fea0003800000 */
.L_x_180:
        /* <DEDUP_REMOVED lines=13> */
.L_x_183:
[----:B------:R-:W-:Y:S05]  /*153a0*/  BSYNC B1 ;  /* 0x0000000000017941 */ /* 0x000fea0003800000 */
.L_x_182:
        /* <DEDUP_REMOVED lines=13> */
.L_x_185:
[----:B------:R-:W-:Y:S05]  /*15480*/  BSYNC B1 ;  /* 0x0000000000017941 */ /* 0x000fea0003800000 */
.L_x_184:
        /* <DEDUP_REMOVED lines=10> */
.L_x_187:
[----:B------:R-:W-:Y:S05]  /*15530*/  BSYNC B1 ;  /* 0x0000000000017941 */ /* 0x000fea0003800000 */
.L_x_186:
        /* <DEDUP_REMOVED lines=10> */
.L_x_189:
[----:B------:R-:W-:Y:S05]  /*155e0*/  BSYNC B1 ;  /* 0x0000000000017941 */ /* 0x000fea0003800000 */
.L_x_188:
        /* <DEDUP_REMOVED lines=13> */
.L_x_191:
[----:B------:R-:W-:Y:S05]  /*156c0*/  BSYNC B1 ;  /* 0x0000000000017941 */ /* 0x000fea0003800000 */
.L_x_190:
        /* <DEDUP_REMOVED lines=13> */
.L_x_193:
[----:B------:R-:W-:Y:S05]  /*157a0*/  BSYNC B1 ;  /* 0x0000000000017941 */ /* 0x000fea0003800000 */
.L_x_192:
        /* <DEDUP_REMOVED lines=10> */
.L_x_195:
[----:B------:R-:W-:Y:S05]  /*15850*/  BSYNC B1 ;  /* 0x0000000000017941 */ /* 0x000fea0003800000 */
.L_x_194:
        /* <DEDUP_REMOVED lines=10> */
.L_x_197:
[----:B------:R-:W-:Y:S05]  /*15900*/  BSYNC B1 ;  /* 0x0000000000017941 */ /* 0x000fea0003800000 */
.L_x_196:
        /* <DEDUP_REMOVED lines=13> */
.L_x_199:
[----:B------:R-:W-:Y:S05]  /*159e0*/  BSYNC B1 ;  /* 0x0000000000017941 */ /* 0x000fea0003800000 */
.L_x_198:
        /* <DEDUP_REMOVED lines=13> */
.L_x_201:
[----:B------:R-:W-:Y:S05]  /*15ac0*/  BSYNC B1 ;  /* 0x0000000000017941 */ /* 0x000fea0003800000 */
.L_x_200:
        /* <DEDUP_REMOVED lines=10> */
.L_x_203:
[----:B------:R-:W-:Y:S05]  /*15b70*/  BSYNC B1 ;  /* 0x0000000000017941 */ /* 0x000fea0003800000 */
.L_x_202:
        /* <DEDUP_REMOVED lines=10> */
.L_x_205:
[----:B------:R-:W-:Y:S05]  /*15c20*/  BSYNC B1 ;  /* 0x0000000000017941 */ /* 0x000fea0003800000 */
.L_x_204:
[----:B------:R-:W3:Y:S01]  /*15c30*/  LDL.LU R20, [R1+0x2dc] ;  /* 0x0002dc0001147983 */ /* 0x000ee20000300800 */
[----:B-----5:R-:W-:Y:S01]  /*15c40*/  SHF.L.U32 R19, R18, 0x10, RZ ;  /* 0x0000001012137819 */ /* 0x020fe200000006ff */
[----:B------:R-:W-:Y:S01]  /*15c50*/  BSSY B1, `(.L_x_206) ;  /* 0x0000009000017945 */ /* 0x000fe20003800000 */
[----:B------:R-:W-:-:S03]  /*15c60*/  ISETP.GT.AND P3, PT, R3, 0xb0, PT ;  /* 0x000000b00300780c */ /* 0x000fc60003f64270 */
[----:B------:R-:W-:-:S04]  /*15c70*/  FMUL R19, R19, R16 ;  /* 0x0000001013137220 */ /* 0x000fc80000400000 */
[----:B---3--:R-:W-:-:S05]  /*15c80*/  FFMA R19, R20, R2, R19 ;  /* 0x0000000214137223 */ /* 0x008fca0000000013 */
[----:B------:R-:W-:-:S05]  /*15c90*/  F2FP.BF16.F32.PACK_AB R19, RZ, R19 ;  /* 0x00000013ff13723e */ /* 0x000fca00000010ff */
[----:B------:R3:W-:Y:S01]  /*15ca0*/  @P0 STG.E.U16 desc[UR44][R6.64+0x152], R19 ;  /* 0x0001521306000986 */ /* 0x0007e2000c10152c */
[----:B------:R-:W-:-:S13]  /*15cb0*/  ISETP.GT.AND P0, PT, R0, RZ, P3 ;  /* 0x000000ff0000720c */ /* 0x000fda0001f04270 */
[----:B---3--:R-:W-:Y:S05]  /*15cc0*/  @!P0 BRA `(.L_x_207) ;  /* 0x0000000000048947 */ /* 0x008fea0003800000 */
[----:B------:R3:W5:Y:S02]  /*15cd0*/  LDG.E.LTC128B.U16 R18, desc[UR44][R14.64+0x160] ;  /* 0x0001602c0e127981 */ /* 0x000764000c1e1520 */
.L_x_207:
[----:B------:R-:W-:Y:S05]  /*15ce0*/  BSYNC B1 ;  /* 0x0000000000017941 */ /* 0x000fea0003800000 */
.L_x_206:
[----:B------:R-:W2:Y:S01]  /*15cf0*/  LDL.LU R20, [R1+0x2e0] ;  /* 0x0002e00001147983 */ /* 0x000ea20000300800 */
[----:B-----5:R-:W-:Y:S01]  /*15d00*/  IMAD.U32 R19, R18, 0x10000, RZ ;  /* 0x0001000012137824 */ /* 0x020fe200078e00ff */
[----:B------:R-:W-:Y:S01]  /*15d10*/  ISETP.GT.AND P2, PT, R3, 0xb1, PT ;  /* 0x000000b10300780c */ /* 0x000fe20003f44270 */
[----:B------:R-:W-:Y:S02]  /*15d20*/  BSSY B1, `(.L_x_208) ;  /* 0x0000008000017945 */ /* 0x000fe40003800000 */
[----:B------:R-:W-:-:S04]  /*15d30*/  FMUL R19, R19, R16 ;  /* 0x0000001013137220 */ /* 0x000fc80000400000 */
[----:B--2---:R-:W-:-:S05]  /*15d40*/  FFMA R19, R20, R2, R19 ;  /* 0x0000000214137223 */ /* 0x004fca0000000013 */
[----:B------:R-:W-:-:S05]  /*15d50*/  F2FP.BF16.F32.PACK_AB R19, RZ, R19 ;  /* 0x00000013ff13723e */ /* 0x000fca00000010ff */
[----:B------:R2:W-:Y:S01]  /*15d60*/  @P0 STG.E.U16 desc[UR44][R4.64+0x160], R19 ;  /* 0x0001601304000986 */ /* 0x0005e2000c10152c */
[----:B------:R-:W-:-:S13]  /*15d70*/  ISETP.GT.AND P0, PT, R0, RZ, P2 ;  /* 0x000000ff0000720c */ /* 0x000fda0001704270 */
[----:B--2---:R-:W-:Y:S05]  /*15d80*/  @!P0 BRA `(.L_x_209) ;  /* 0x0000000000048947 */ /* 0x004fea0003800000 */
[----:B------:R2:W5:Y:S02]  /*15d90*/  LDG.E.LTC128B.U16 R18, desc[UR44][R14.64+0x162] ;  /* 0x0001622c0e127981 */ /* 0x000564000c1e1520 */
.L_x_209:
[----:B------:R-:W-:Y:S05]  /*15da0*/  BSYNC B1 ;  /* 0x0000000000017941 */ /* 0x000fea0003800000 */
.L_x_208:
        /* <DEDUP_REMOVED lines=10> */
.L_x_211:
[----:B------:R-:W-:Y:S05]  /*15e50*/  BSYNC B1 ;  /* 0x0000000000017941 */ /* 0x000fea0003800000 */
.L_x_210:
        /* <DEDUP_REMOVED lines=10> */
.L_x_213:
[----:B------:R-:W-:Y:S05]  /*15f00*/  BSYNC B1 ;  /* 0x0000000000017941 */ /* 0x000fea0003800000 */
.L_x_212:
[----:B------:R-:W3:Y:S01]  /*15f10*/  LDL.LU R20, [R1+0x2ec] ;  /* 0x0002ec0001147983 */ /* 0x000ee20000300800 */
[----:B-----5:R-:W-:Y:S01]  /*15f20*/  IMAD.U32 R19, R18, 0x10000, RZ ;  /* 0x0001000012137824 */ /* 0x020fe200078e00ff */
[----:B------:R-:W-:Y:S01]  /*15f30*/  ISETP.GT.AND P1, PT, R3, 0xb8, PT ;  /* 0x000000b80300780c */ /* 0x000fe20003f24270 */
[----:B------:R-:W-:Y:S02]  /*15f40*/  BSSY B1, `(.L_x_214) ;  /* 0x0000008000017945 */ /* 0x000fe40003800000 */
[----:B------:R-:W-:-:S04]  /*15f50*/  FMUL R19, R19, R16 ;  /* 0x0000001013137220 */ /* 0x000fc80000400000 */
[----:B---3--:R-:W-:-:S05]  /*15f60*/  FFMA R19, R20, R2, R19 ;  /* 0x0000000214137223 */ /* 0x008fca0000000013 */
[----:B------:R-:W-:-:S05]  /*15f70*/  F2FP.BF16.F32.PACK_AB R19, RZ, R19 ;  /* 0x00000013ff13723e */ /* 0x000fca00000010ff */
[----:B------:R3:W-:Y:S01]  /*15f80*/  @P0 STG.E.U16 desc[UR44][R6.64+0x162], R19 ;  /* 0x0001621306000986 */ /* 0x0007e2000c10152c */
[----:B------:R-:W-:-:S13]  /*15f90*/  ISETP.GT.AND P0, PT, R0, RZ, P1 ;  /* 0x000000ff0000720c */ /* 0x000fda0000f04270 */
[----:B---3--:R-:W-:Y:S05]  /*15fa0*/  @!P0 BRA `(.L_x_215) ;  /* 0x0000000000048947 */ /* 0x008fea0003800000 */
[----:B------:R3:W5:Y:S02]  /*15fb0*/  LDG.E.LTC128B.U16 R18, desc[UR44][R14.64+0x170] ;  /* 0x0001702c0e127981 */ /* 0x000764000c1e1520 */
.L_x_215:
[----:B------:R-:W-:Y:S05]  /*15fc0*/  BSYNC B1 ;  /* 0x0000000000017941 */ /* 0x000fea0003800000 */
.L_x_214:
[----:B------:R-:W2:Y:S01]  /*15fd0*/  LDL.LU R20, [R1+0x2f0] ;  /* 0x0002f00001147983 */ /* 0x000ea20000300800 */
[----:B-----5:R-:W-:Y:S01]  /*15fe0*/  IMAD.U32 R19, R18, 0x10000, RZ ;  /* 0x0001000012137824 */ /* 0x020fe200078e00ff */
[----:B------:R-:W-:Y:S03]  /*15ff0*/  BSSY B1, `(.L_x_216) ;  /* 0x0000009000017945 */ /* 0x000fe60003800000 */
[----:B------:R-:W-:-:S04]  /*16000*/  FMUL R19, R19, R16 ;  /* 0x0000001013137220 */ /* 0x000fc80000400000 */
[----:B--2---:R-:W-:-:S05]  /*16010*/  FFMA R19, R20, R2, R19 ;  /* 0x0000000214137223 */ /* 0x004fca0000000013 */
[----:B------:R-:W-:-:S05]  /*16020*/  F2FP.BF16.F32.PACK_AB R19, RZ, R19 ;  /* 0x00000013ff13723e */ /* 0x000fca00000010ff */
[----:B------:R2:W-:Y:S01]  /*16030*/  @P0 STG.E.U16 desc[UR44][R4.64+0x170], R19 ;  /* 0x0001701304000986 */ /* 0x0005e2000c10152c */
[----:B------:R-:W-:-:S04]  /*16040*/  ISETP.GT.AND P0, PT, R3, 0xb9, PT ;  /* 0x000000b90300780c */ /* 0x000fc80003f04270 */
[----:B------:R-:W-:-:S13]  /*16050*/  ISETP.GT.AND P4, PT, R0, RZ, P0 ;  /* 0x000000ff0000720c */ /* 0x000fda0000784270 */
[----:B--2---:R-:W-:Y:S05]  /*16060*/  @!P4 BRA `(.L_x_217) ;  /* 0x000000000004c947 */ /* 0x004fea0003800000 */
[----:B------:R2:W5:Y:S02]  /*16070*/  LDG.E.LTC128B.U16 R18, desc[UR44][R14.64+0x172] ;  /* 0x0001722c0e127981 */ /* 0x000564000c1e1520 */
.L_x_217:
[----:B------:R-:W-:Y:S05]  /*16080*/  BSYNC B1 ;  /* 0x0000000000017941 */ /* 0x000fea0003800000 */
.L_x_216:
        /* <DEDUP_REMOVED lines=10> */
.L_x_219:
[----:B------:R-:W-:Y:S05]  /*16130*/  BSYNC B1 ;  /* 0x0000000000017941 */ /* 0x000fea0003800000 */
.L_x_218:
[----:B------:R-:W2:Y:S01]  /*16140*/  LDL.LU R20, [R1+0x2f8] ;  /* 0x0002f80001147983 */ /* 0x000ea20000300800 */
[C---:B-----5:R-:W-:Y:S01]  /*16150*/  IMAD.U32 R19, R18.reuse, 0x10000, RZ ;  /* 0x0001000012137824 */ /* 0x060fe200078e00ff */
[----:B------:R-:W-:Y:S01]  /*16160*/  BSSY B1, `(.L_x_220) ;  /* 0x0000009000017945 */ /* 0x000fe20003800000 */
[----:B------:R-:W-:Y:S02]  /*16170*/  PRMT R216, R18, 0x7610, R216 ;  /* 0x0000761012d87816 */ /* 0x000fe400000000d8 */
[----:B------:R-:W-:-:S04]  /*16180*/  FMUL R19, R19, R16 ;  /* 0x0000001013137220 */ /* 0x000fc80000400000 */
[----:B--2---:R-:W-:-:S05]  /*16190*/  FFMA R19, R20, R2, R19 ;  /* 0x0000000214137223 */ /* 0x004fca0000000013 */
[----:B------:R-:W-:-:S05]  /*161a0*/  F2FP.BF16.F32.PACK_AB R19, RZ, R19 ;  /* 0x00000013ff13723e */ /* 0x000fca00000010ff */
[----:B------:R2:W-:Y:S01]  /*161b0*/  @P4 STG.E.U16 desc[UR44][R6.64+0x170], R19 ;  /* 0x0001701306004986 */ /* 0x0005e2000c10152c */
[----:B------:R-:W-:-:S13]  /*161c0*/  ISETP.GT.AND P4, PT, R0, 0x8, P0 ;  /* 0x000000080000780c */ /* 0x000fda0000784270 */
[----:B--2---:R-:W-:Y:S05]  /*161d0*/  @!P4 BRA `(.L_x_221) ;  /* 0x000000000004c947 */ /* 0x004fea0003800000 */
[----:B------:R2:W5:Y:S02]  /*161e0*/  LDG.E.LTC128B.U16 R216, desc[UR44][R12.64+0x172] ;  /* 0x0001722c0cd87981 */ /* 0x000564000c1e1520 */
.L_x_221:
[----:B------:R-:W-:Y:S05]  /*161f0*/  BSYNC B1 ;  /* 0x0000000000017941 */ /* 0x000fea0003800000 */
.L_x_220:
[----:B------:R-:W3:Y:S01]  /*16200*/  LDL.LU R19, [R1+0x2fc] ;  /* 0x0002fc0001137983 */ /* 0x000ee20000300800 */
[----:B-----5:R-:W-:Y:S01]  /*16210*/  IMAD.U32 R18, R216, 0x10000, RZ ;  /* 0x00010000d8127824 */ /* 0x020fe200078e00ff */
[----:B------:R-:W-:Y:S02]  /*16220*/  USHF.L.U64.HI UR4, UR8, 0x8, UR9 ;  /* 0x0000000808047899 */ /* 0x000fe40008010209 */
[----:B------:R-:W4:Y:S01]  /*16230*/  LDL.LU R21, [R1] ;  /* 0x0000000001157983 */ /* 0x000f220000300800 */
[----:B------:R-:W-:-:S04]  /*16240*/  FMUL R18, R18, R16 ;  /* 0x0000001012127220 */ /* 0x000fc80000400000 */
[----:B---3--:R-:W-:-:S05]  /*16250*/  FFMA R18, R19, R2, R18 ;  /* 0x0000000213127223 */ /* 0x008fca0000000012 */
[----:B------:R-:W-:-:S05]  /*16260*/  F2FP.BF16.F32.PACK_AB R18, RZ, R18 ;  /* 0x00000012ff12723e */ /* 0x000fca00000010ff */
[----:B------:R3:W-:Y:S02]  /*16270*/  @P4 STG.E.U16 desc[UR44][R6.64+0x172], R18 ;  /* 0x0001721206004986 */ /* 0x0007e4000c10152c */
[----:B---3--:R-:W-:-:S05]  /*16280*/  IMAD.U32 R18, RZ, RZ, UR8 ;  /* 0x00000008ff127e24 */ /* 0x008fca000f8e00ff */
[----:B------:R-:W-:-:S04]  /*16290*/  LEA R18, P4, R18, R4, 0x8 ;  /* 0x0000000412127211 */ /* 0x000fc800078840ff */
[----:B------:R-:W-:Y:S02]  /*162a0*/  IADD3.X R19, R5, UR4, RZ, P4, !PT ;  /* 0x0000000405137c10 */ /* 0x000fe4000a7fe4ff */
[----:B------:R-:W-:-:S13]  /*162b0*/  ISETP.GT.AND P4, PT, R0, 0x80, P5 ;  /* 0x000000800000780c */ /* 0x000fda0002f84270 */
[----:B------:R-:W3:Y:S01]  /*162c0*/  @P4 LDG.E.LTC128B.U16 R216, desc[UR44][R226.64] ;  /* 0x0000002ce2d84981 */ /* 0x000ee2000c1e1520 */
[----:B------:R-:W-:Y:S01]  /*162d0*/  BSSY B1, `(.L_x_222) ;  /* 0x000000a000017945 */ /* 0x000fe20003800000 */
[----:B---3--:R-:W-:-:S04]  /*162e0*/  IMAD.U32 R20, R216, 0x10000, RZ ;  /* 0x00010000d8147824 */ /* 0x008fc800078e00ff */
[----:B------:R-:W-:-:S04]  /*162f0*/  FMUL R20, R20, R16 ;  /* 0x0000001014147220 */ /* 0x000fc80000400000 */
[----:B----4-:R-:W-:-:S05]  /*16300*/  FFMA R20, R21, R2, R20 ;  /* 0x0000000215147223 */ /* 0x010fca0000000014 */
[----:B------:R-:W-:-:S05]  /*16310*/  F2FP.BF16.F32.PACK_AB R20, RZ, R20 ;  /* 0x00000014ff14723e */ /* 0x000fca00000010ff */
[----:B------:R3:W-:Y:S01]  /*16320*/  @P4 STG.E.U16 desc[UR44][R18.64], R20 ;  /* 0x0000001412004986 */ /* 0x0007e2000c10152c */
[----:B------:R-:W-:-:S04]  /*16330*/  LOP3.LUT P4, RZ, R17, 0x2, RZ, 0xc0, !PT ;  /* 0x0000000211ff7812 */ /* 0x000fc8000788c0ff */
[----:B------:R-:W-:-:S13]  /*16340*/  ISETP.GT.AND P4, PT, R0, 0x80, P4 ;  /* 0x000000800000780c */ /* 0x000fda0002784270 */
[----:B---3--:R-:W-:Y:S05]  /*16350*/  @!P4 BRA `(.L_x_223) ;  /* 0x000000000004c947 */ /* 0x008fea0003800000 */
[----:B------:R3:W5:Y:S02]  /*16360*/  LDG.E.LTC128B.U16 R216, desc[UR44][R10.64+0x2] ;  /* 0x0000022c0ad87981 */ /* 0x000764000c1e1520 */
.L_x_223:
[----:B------:R-:W-:Y:S05]  /*16370*/  BSYNC B1 ;  /* 0x0000000000017941 */ /* 0x000fea0003800000 */
.L_x_222:
[----:B------:R-:W4:Y:S01]  /*16380*/  LDL.LU R21, [R1+0x4] ;  /* 0x0000040001157983 */ /* 0x000f220000300800 */
[----:B-----5:R-:W-:Y:S01]  /*16390*/  SHF.L.U32 R20, R216, 0x10, RZ ;  /* 0x00000010d8147819 */ /* 0x020fe200000006ff */
[----:B------:R-:W-:Y:S01]  /*163a0*/  BSSY B1, `(.L_x_224) ;  /* 0x000000a000017945 */ /* 0x000fe20003800000 */
[----:B------:R-:W-:-:S03]  /*163b0*/  ISETP.GT.AND P5, PT, R0, 0x88, P5 ;  /* 0x000000880000780c */ /* 0x000fc60002fa4270 */
[----:B------:R-:W-:-:S04]  /*163c0*/  FMUL R20, R20, R16 ;  /* 0x0000001014147220 */ /* 0x000fc80000400000 */
[----:B----4-:R-:W-:-:S05]  /*163d0*/  FFMA R20, R21, R2, R20 ;  /* 0x0000000215147223 */ /* 0x010fca0000000014 */
[----:B------:R-:W-:-:S05]  /*163e0*/  F2FP.BF16.F32.PACK_AB R20, RZ, R20 ;  /* 0x00000014ff14723e */ /* 0x000fca00000010ff */
[----:B------:R4:W-:Y:S02]  /*163f0*/  @P4 STG.E.U16 desc[UR44][R18.64+0x2], R20 ;  /* 0x0000021412004986 */ /* 0x0009e4000c10152c */
[----:B----4-:R-:W-:-:S05]  /*16400*/  IADD3 R20, P4, R18, R229, RZ ;  /* 0x000000e512147210 */ /* 0x010fca0007f9e0ff */
[----:B------:R-:W-:Y:S01]  /*16410*/  IMAD.X R21, R19, 0x1, R228, P4 ;  /* 0x0000000113157824 */ /* 0x000fe200020e06e4 */
[----:B------:R-:W-:Y:S07]  /*16420*/  @!P5 BRA `(.L_x_225) ;  /* 0x000000000004d947 */ /* 0x000fee0003800000 */
[----:B------:R4:W5:Y:S02]  /*16430*/  LDG.E.LTC128B.U16 R216, desc[UR44][R220.64] ;  /* 0x0000002cdcd87981 */ /* 0x000964000c1e1520 */
.L_x_225:
[----:B------:R-:W-:Y:S05]  /*16440*/  BSYNC B1 ;  /* 0x0000000000017941 */ /* 0x000fea0003800000 */
.L_x_224:
[----:B------:R-:W2:Y:S01]  /*16450*/  LDL.LU R218, [R1+0x8] ;  /* 0x0000080001da7983 */ /* 0x000ea20000300800 */
[----:B-----5:R-:W-:Y:S01]  /*16460*/  IMAD.U32 R217, R216, 0x10000, RZ ;  /* 0x00010000d8d97824 */ /* 0x020fe200078e00ff */
[----:B------:R-:W-:Y:S01]  /*16470*/  LOP3.LUT P4, RZ, R17, 0x2, RZ, 0xc0, !PT ;  /* 0x0000000211ff7812 */ /* 0x000fe2000788c0ff */
[----:B------:R-:W-:Y:S02]  /*16480*/  BSSY B1, `(.L_x_226) ;  /* 0x0000008000017945 */ /* 0x000fe40003800000 */
[----:B------:R-:W-:Y:S01]  /*16490*/  FMUL R217, R217, R16 ;  /* 0x00000010d9d97220 */ /* 0x000fe20000400000 */
[----:B------:R-:W-:-:S03]  /*164a0*/  ISETP.GT.AND P4, PT, R0, 0x88, P4 ;  /* 0x000000880000780c */ /* 0x000fc60002784270 */
[----:B--2---:R-:W-:-:S05]  /*164b0*/  FFMA R217, R218, R2, R217 ;  /* 0x00000002dad97223 */ /* 0x004fca00000000d9 */
[----:B------:R-:W-:-:S05]  /*164c0*/  F2FP.BF16.F32.PACK_AB R217, RZ, R217 ;  /* 0x000000d9ffd9723e */ /* 0x000fca00000010ff */
[----:B------:R2:W-:Y:S01]  /*164d0*/  @P5 STG.E.U16 desc[UR44][R20.64], R217 ;  /* 0x000000d914005986 */ /* 0x0005e2000c10152c */
[----:B------:R-:W-:Y:S05]  /*164e0*/  @!P4 BRA `(.L_x_227) ;  /* 0x000000000004c947 */ /* 0x000fea0003800000 */
[----:B------:R0:W5:Y:S02]  /*164f0*/  LDG.E.LTC128B.U16 R216, desc[UR44][R8.64+0x2] ;  /* 0x0000022c08d87981 */ /* 0x000164000c1e1520 */
.L_x_227:
[----:B------:R-:W-:Y:S05]  /*16500*/  BSYNC B1 ;  /* 0x0000000000017941 */ /* 0x000fea0003800000 */
.L_x_226:
[----:B------:R-:W3:Y:S01]  /*16510*/  LDL.LU R218, [R1+0xc] ;  /* 0x00000c0001da7983 */ /* 0x000ee20000300800 */
[----:B--2--5:R-:W-:Y:S01]  /*16520*/  IMAD.U32 R217, R216, 0x10000, RZ ;  /* 0x00010000d8d97824 */ /* 0x024fe200078e00ff */
[----:B------:R-:W-:Y:S01]  /*16530*/  LOP3.LUT P5, RZ, R17, 0x4, RZ, 0xc0, !PT ;  /* 0x0000000411ff7812 */ /* 0x000fe200078ac0ff */
[----:B------:R-:W-:Y:S02]  /*16540*/  BSSY B1, `(.L_x_228) ;  /* 0x0000008000017945 */ /* 0x000fe40003800000 */
[----:B------:R-:W-:-:S04]  /*16550*/  FMUL R217, R217, R16 ;  /* 0x00000010d9d97220 */ /* 0x000fc80000400000 */
[----:B---3--:R-:W-:-:S05]  /*16560*/  FFMA R217, R218, R2, R217 ;  /* 0x00000002dad97223 */ /* 0x008fca00000000d9 */
[----:B------:R-:W-:-:S05]  /*16570*/  F2FP.BF16.F32.PACK_AB R217, RZ, R217 ;  /* 0x000000d9ffd9723e */ /* 0x000fca00000010ff */
[----:B------:R2:W-:Y:S01]  /*16580*/  @P4 STG.E.U16 desc[UR44][R20.64+0x2], R217 ;  /* 0x000002d914004986 */ /* 0x0005e2000c10152c */
[----:B------:R-:W-:-:S13]  /*16590*/  ISETP.GT.AND P4, PT, R0, 0x80, P5 ;  /* 0x000000800000780c */ /* 0x000fda0002f84270 */
[----:B--2---:R-:W-:Y:S05]  /*165a0*/  @!P4 BRA `(.L_x_229) ;  /* 0x000000000004c947 */ /* 0x004fea0003800000 */
[----:B------:R2:W5:Y:S02]  /*165b0*/  LDG.E.LTC128B.U16 R216, desc[UR44][R10.64+0x10] ;  /* 0x0000102c0ad87981 */ /* 0x000564000c1e1520 */
.L_x_229:
[----:B------:R-:W-:Y:S05]  /*165c0*/  BSYNC B1 ;  /* 0x0000000000017941 */ /* 0x000fea0003800000 */
.L_x_228:
[----:B------:R-:W3:Y:S01]  /*165d0*/  LDL.LU R218, [R1+0x10] ;  /* 0x0000100001da7983 */ /* 0x000ee20000300800 */
[----:B-----5:R-:W-:Y:S01]  /*165e0*/  IMAD.U32 R217, R216, 0x10000, RZ ;  /* 0x00010000d8d97824 */ /* 0x020fe200078e00ff */
[----:B------:R-:W-:Y:S01]  /*165f0*/  LOP3.LUT P5, RZ, R17, 0x8, RZ, 0xc0, !PT ;  /* 0x0000000811ff7812 */ /* 0x000fe200078ac0ff */
[----:B------:R-:W-:Y:S02]  /*16600*/  BSSY B1, `(.L_x_230) ;  /* 0x0000008000017945 */ /* 0x000fe40003800000 */
[----:B------:R-:W-:-:S04]  /*16610*/  FMUL R217, R217, R16 ;  /* 0x00000010d9d97220 */ /* 0x000fc80000400000 */
[----:B---3--:R-:W-:-:S05]  /*16620*/  FFMA R217, R218, R2, R217 ;  /* 0x00000002dad97223 */ /* 0x008fca00000000d9 */
[----:B------:R-:W-:-:S05]  /*16630*/  F2FP.BF16.F32.PACK_AB R217, RZ, R217 ;  /* 0x000000d9ffd9723e */ /* 0x000fca00000010ff */
[----:B------:R3:W-:Y:S01]  /*16640*/  @P4 STG.E.U16 desc[UR44][R18.64+0x10], R217 ;  /* 0x000010d912004986 */ /* 0x0007e2000c10152c */
[----:B------:R-:W-:-:S13]  /*16650*/  ISETP.GT.AND P4, PT, R0, 0x80, P5 ;  /* 0x000000800000780c */ /* 0x000fda0002f84270 */
[----:B---3--:R-:W-:Y:S05]  /*16660*/  @!P4 BRA `(.L_x_231) ;  /* 0x000000000004c947 */ /* 0x008fea0003800000 */
[----:B------:R3:W5:Y:S02]  /*16670*/  LDG.E.LTC128B.U16 R216, desc[UR44][R10.64+0x12] ;  /* 0x0000122c0ad87981 */ /* 0x000764000c1e1520 */
.L_x_231:
[----:B------:R-:W-:Y:S05]  /*16680*/  BSYNC B1 ;  /* 0x0000000000017941 */ /* 0x000fea0003800000 */
.L_x_230:
[----:B------:R-:W2:Y:S01]  /*16690*/  LDL.LU R218, [R1+0x14] ;  /* 0x0000140001da7983 */ /* 0x000ea20000300800 */
[----:B-----5:R-:W-:Y:S01]  /*166a0*/  IMAD.U32 R217, R216, 0x10000, RZ ;  /* 0x00010000d8d97824 */ /* 0x020fe200078e00ff */
[----:B------:R-:W-:Y:S03]  /*166b0*/  BSSY B1, `(.L_x_232) ;  /* 0x0000009000017945 */ /* 0x000fe60003800000 */
[----:B------:R-:W-:-:S04]  /*166c0*/  FMUL R217, R217, R16 ;  /* 0x00000010d9d97220 */ /* 0x000fc80000400000 */
[----:B--2---:R-:W-:-:S05]  /*166d0*/  FFMA R217, R218, R2, R217 ;  /* 0x00000002dad97223 */ /* 0x004fca00000000d9 */
[----:B------:R-:W-:-:S05]  /*166e0*/  F2FP.BF16.F32.PACK_AB R217, RZ, R217 ;  /* 0x000000d9ffd9723e */ /* 0x000fca00000010ff */
[----:B------:R2:W-:Y:S01]  /*166f0*/  @P4 STG.E.U16 desc[UR44][R18.64+0x12], R217 ;  /* 0x000012d912004986 */ /* 0x0005e2000c10152c */
[----:B------:R-:W-:-:S04]  /*16700*/  LOP3.LUT P4, RZ, R17, 0x4, RZ, 0xc0, !PT ;  /* 0x0000000411ff7812 */ /* 0x000fc8000788c0ff */
[----:B------:R-:W-:-:S13]  /*16710*/  ISETP.GT.AND P4, PT, R0, 0x88, P4 ;  /* 0x000000880000780c */ /* 0x000fda0002784270 */
[----:B--2---:R-:W-:Y:S05]  /*16720*/  @!P4 BRA `(.L_x_233) ;  /* 0x000000000004c947 */ /* 0x004fea0003800000 */
[----:B------:R2:W5:Y:S02]  /*16730*/  LDG.E.LTC128B.U16 R216, desc[UR44][R8.64+0x10] ;  /* 0x0000102c08d87981 */ /* 0x000564000c1e1520 */
.L_x_233:
[----:B------:R-:W-:Y:S05]  /*16740*/  BSYNC B1 ;  /* 0x0000000000017941 */ /* 0x000fea0003800000 */
.L_x_232:
        /* <DEDUP_REMOVED lines=10> */
.L_x_235:
[----:B------:R-:W-:Y:S05]  /*167f0*/  BSYNC B1 ;  /* 0x0000000000017941 */ /* 0x000fea0003800000 */
.L_x_234:
[----:B------:R-:W2:Y:S01]  /*16800*/  LDL.LU R218, [R1+0x1c] ;  /* 0x00001c0001da7983 */ /* 0x000ea20000300800 */
[----:B-----5:R-:W-:Y:S01]  /*16810*/  IMAD.U32 R217, R216, 0x10000, RZ ;  /* 0x00010000d8d97824 */ /* 0x020fe200078e00ff */
[----:B------:R-:W-:Y:S01]  /*16820*/  LOP3.LUT P5, RZ, R17, 0x10, RZ, 0xc0, !PT ;  /* 0x0000001011ff7812 */ /* 0x000fe200078ac0ff */
[----:B------:R-:W-:Y:S02]  /*16830*/  BSSY B1, `(.L_x_236) ;  /* 0x0000008000017945 */ /* 0x000fe40003800000 */
[----:B------:R-:W-:-:S04]  /*16840*/  FMUL R217, R217, R16 ;  /* 0x00000010d9d97220 */ /* 0x000fc80000400000 */
[----:B--2---:R-:W-:-:S05]  /*16850*/  FFMA R217, R218, R2, R217 ;  /* 0x00000002dad97223 */ /* 0x004fca00000000d9 */
[----:B------:R-:W-:-:S05]  /*16860*/  F2FP.BF16.F32.PACK_AB R217, RZ, R217 ;  /* 0x000000d9ffd9723e */ /* 0x000fca00000010ff */
[----:B------:R2:W-:Y:S01]  /*16870*/  @P4 STG.E.U16 desc[UR44][R20.64+0x12], R217 ;  /* 0x000012d914004986 */ /* 0x0005e2000c10152c */
[----:B------:R-:W-:-:S13]  /*16880*/  ISETP.GT.AND P4, PT, R0, 0x80, P5 ;  /* 0x000000800000780c */ /* 0x000fda0002f84270 */
[----:B--2---:R-:W-:Y:S05]  /*16890*/  @!P4 BRA `(.L_x_237) ;  /* 0x000000000004c947 */ /* 0x004fea0003800000 */
[----:B------:R2:W5:Y:S02]  /*168a0*/  LDG.E.LTC128B.U16 R216, desc[UR44][R10.64+0x20] ;  /* 0x0000202c0ad87981 */ /* 0x000564000c1e1520 */
.L_x_237:
[----:B------:R-:W-:Y:S05]  /*168b0*/  BSYNC B1 ;  /* 0x0000000000017941 */ /* 0x000fea0003800000 */
.L_x_236:
        /* <DEDUP_REMOVED lines=11> */
.L_x_239:
[----:B------:R-:W-:Y:S05]  /*16970*/  BSYNC B1 ;  /* 0x0000000000017941 */ /* 0x000fea0003800000 */
.L_x_238:
        /* <DEDUP_REMOVED lines=11> */
.L_x_241:
[----:B------:R-:W-:Y:S05]  /*16a30*/  BSYNC B1 ;  /* 0x0000000000017941 */ /* 0x000fea0003800000 */
.L_x_240:
        /* <DEDUP_REMOVED lines=10> */
.L_x_243:
[----:B------:R-:W-:Y:S05]  /*16ae0*/  BSYNC B1 ;  /* 0x0000000000017941 */ /* 0x000fea0003800000 */
.L_x_242:
[----:B------:R-:W2:Y:S01]  /*16af0*/  LDL.LU R218, [R1+0x2c] ;  /* 0x00002c0001da7983 */ /* 0x000ea20000300800 */
[----:B-----5:R-:W-:Y:S01]  /*16b00*/  SHF.L.U32 R217, R216, 0x10, RZ ;  /* 0x00000010d8d97819 */ /* 0x020fe200000006ff */
[----:B------:R-:W-:Y:S01]  /*16b10*/  BSSY B1, `(.L_x_244) ;  /* 0x0000009000017945 */ /* 0x000fe20003800000 */
[----:B------:R-:W-:-:S03]  /*16b20*/  LOP3.LUT P5, RZ, R22, 0x400, RZ, 0xc0, !PT ;  /* 0x0000040016ff7812 */ /* 0x000fc600078ac0ff */
[----:B------:R-:W-:-:S04]  /*16b30*/  FMUL R217, R217, R16 ;  /* 0x00000010d9d97220 */ /* 0x000fc80000400000 */
[----:B--2---:R-:W-:-:S05]  /*16b40*/  FFMA R217, R218, R2, R217 ;  /* 0x00000002dad97223 */ /* 0x004fca00000000d9 */
[----:B------:R-:W-:-:S05]  /*16b50*/  F2FP.BF16.F32.PACK_AB R217, RZ, R217 ;  /* 0x000000d9ffd9723e */ /* 0x000fca00000010ff */
[----:B------:R2:W-:Y:S01]  /*16b60*/  @P4 STG.E.U16 desc[UR44][R20.64+0x22], R217 ;  /* 0x000022d914004986 */ /* 0x0005e2000c10152c */
[----:B------:R-:W-:-:S13]  /*16b70*/  ISETP.GT.AND P4, PT, R0, 0x80, P5 ;  /* 0x000000800000780c */ /* 0x000fda0002f84270 */
[----:B--2---:R-:W-:Y:S05]  /*16b80*/  @!P4 BRA `(.L_x_245) ;  /* 0x000000000004c947 */ /* 0x004fea0003800000 */
[----:B------:R2:W5:Y:S02]  /*16b90*/  LDG.E.LTC128B.U16 R216, desc[UR44][R10.64+0x30] ;  /* 0x0000302c0ad87981 */ /* 0x000564000c1e1520 */
.L_x_245:
[----:B------:R-:W-:Y:S05]  /*16ba0*/  BSYNC B1 ;  /* 0x0000000000017941 */ /* 0x000fea0003800000 */
.L_x_244:
        /* <DEDUP_REMOVED lines=11> */
.L_x_247:
[----:B------:R-:W-:Y:S05]  /*16c60*/  BSYNC B1 ;  /* 0x0000000000017941 */ /* 0x000fea0003800000 */
.L_x_246:
        /* <DEDUP_REMOVED lines=11> */
.L_x_249:
[----:B------:R-:W-:Y:S05]  /*16d20*/  BSYNC B1 ;  /* 0x0000000000017941 */ /* 0x000fea0003800000 */
.L_x_248:
        /* <DEDUP_REMOVED lines=10> */
.L_x_251:
[----:B------:R-:W-:Y:S05]  /*16dd0*/  BSYNC B1 ;  /* 0x0000000000017941 */ /* 0x000fea0003800000 */
.L_x_250:
        /* <DEDUP_REMOVED lines=11> */
.L_x_253:
[----:B------:R-:W-:Y:S05]  /*16e90*/  BSYNC B1 ;  /* 0x0000000000017941 */ /* 0x000fea0003800000 */
.L_x_252:
        /* <DEDUP_REMOVED lines=11> */
.L_x_255:
[----:B------:R-:W-:Y:S05]  /*16f50*/  BSYNC B1 ;  /* 0x0000000000017941 */ /* 0x000fea0003800000 */
.L_x_254:
        /* <DEDUP_REMOVED lines=11> */
.L_x_257:
[----:B------:R-:W-:Y:S05]  /*17010*/  BSYNC B1 ;  /* 0x0000000000017941 */ /* 0x000fea0003800000 */
.L_x_256:
        /* <DEDUP_REMOVED lines=10> */
.L_x_259:
[----:B------:R-:W-:Y:S05]  /*170c0*/  BSYNC B1 ;  /* 0x0000000000017941 */ /* 0x000fea0003800000 */
.L_x_258:
        /* <DEDUP_REMOVED lines=11> */
.L_x_261:
[----:B------:R-:W-:Y:S05]  /*17180*/  BSYNC B1 ;  /* 0x0000000000017941 */ /* 0x000fea0003800000 */
.L_x_260:
        /* <DEDUP_REMOVED lines=11> */
.L_x_263:
[----:B------:R-:W-:Y:S05]  /*17240*/  BSYNC B1 ;  /* 0x0000000000017941 */ /* 0x000fea0003800000 */
.L_x_262:
        /* <DEDUP_REMOVED lines=11> */
.L_x_265:
[----:B------:R-:W-:Y:S05]  /*17300*/  BSYNC B1 ;  /* 0x0000000000017941 */ /* 0x000fea0003800000 */
.L_x_264:
        /* <DEDUP_REMOVED lines=10> */
.L_x_267:
[----:B------:R-:W-:Y:S05]  /*173b0*/  BSYNC B1 ;  /* 0x0000000000017941 */ /* 0x000fea0003800000 */
.L_x_266:
        /* <DEDUP_REMOVED lines=11> */
.L_x_269:
[----:B------:R-:W-:Y:S05]  /*17470*/  BSYNC B1 ;  /* 0x0000000000017941 */ /* 0x000fea0003800000 */
.L_x_268:
        /* <DEDUP_REMOVED lines=11> */
.L_x_271:
[----:B------:R-:W-:Y:S05]  /*17530*/  BSYNC B1 ;  /* 0x0000000000017941 */ /* 0x000fea0003800000 */
.L_x_270:
        /* <DEDUP_REMOVED lines=11> */
.L_x_273:
[----:B------:R-:W-:Y:S05]  /*175f0*/  BSYNC B1 ;  /* 0x0000000000017941 */ /* 0x000fea0003800000 */
.L_x_272:
        /* <DEDUP_REMOVED lines=10> */
.L_x_275:
[----:B------:R-:W-:Y:S05]  /*176a0*/  BSYNC B1 ;  /* 0x0000000000017941 */ /* 0x000fea0003800000 */
.L_x_274:
        /* <DEDUP_REMOVED lines=11> */
.L_x_277:
[----:B------:R-:W-:Y:S05]  /*17760*/  BSYNC B1 ;  /* 0x0000000000017941 */ /* 0x000fea0003800000 */
.L_x_276:
        /* <DEDUP_REMOVED lines=11> */
.L_x_279:
[----:B------:R-:W-:Y:S05]  /*17820*/  BSYNC B1 ;  /* 0x0000000000017941 */ /* 0x000fea0003800000 */
.L_x_278:
        /* <DEDUP_REMOVED lines=11> */
.L_x_281:
[----:B------:R-:W-:Y:S05]  /*178e0*/  BSYNC B1 ;  /* 0x0000000000017941 */ /* 0x000fea0003800000 */
.L_x_280:
        /* <DEDUP_REMOVED lines=10> */
.L_x_283:
[----:B------:R-:W-:Y:S05]  /*17990*/  BSYNC B1 ;  /* 0x0000000000017941 */ /* 0x000fea0003800000 */
.L_x_282:
        /* <DEDUP_REMOVED lines=11> */
.L_x_285:
[----:B------:R-:W-:Y:S05]  /*17a50*/  BSYNC B1 ;  /* 0x0000000000017941 */ /* 0x000fea0003800000 */
.L_x_284:
        /* <DEDUP_REMOVED lines=11> */
.L_x_287:
[----:B------:R-:W-:Y:S05]  /*17b10*/  BSYNC B1 ;  /* 0x0000000000017941 */ /* 0x000fea0003800000 */
.L_x_286:
[----:B------:R-:W2:Y:S01]  /*17b20*/  LDL.LU R218, [R1+0x84] ;  /* 0x0000840001da7983 */ /* 0x000ea20000300800 */
[----:B-----5:R-:W-:Y:S01]  /*17b30*/  SHF.L.U32 R217, R216, 0x10, RZ ;  /* 0x00000010d8d97819 */ /* 0x020fe200000006ff */
[----:B------:R-:W-:Y:S04]  /*17b40*/  BSSY B1, `(.L_x_288) ;  /* 0x0000009000017945 */ /* 0x000fe80003800000 */
        /* <DEDUP_REMOVED lines=8> */
.L_x_289:
[----:B------:R-:W-:Y:S05]  /*17bd0*/  BSYNC B1 ;  /* 0x0000000000017941 */ /* 0x000fea0003800000 */
.L_x_288:
        /* <DEDUP_REMOVED lines=10> */
.L_x_291:
[----:B------:R-:W-:Y:S05]  /*17c80*/  BSYNC B1 ;  /* 0x0000000000017941 */ /* 0x000fea0003800000 */
.L_x_290:
        /* <DEDUP_REMOVED lines=11> */
.L_x_293:
[----:B------:R-:W-:Y:S05]  /*17d40*/  BSYNC B1 ;  /* 0x0000000000017941 */ /* 0x000fea0003800000 */
.L_x_292:
        /* <DEDUP_REMOVED lines=11> */
.L_x_295:
[----:B------:R-:W-:Y:S05]  /*17e00*/  BSYNC B1 ;  /* 0x0000000000017941 */ /* 0x000fea0003800000 */
.L_x_294:
        /* <DEDUP_REMOVED lines=11> */
.L_x_297:
[----:B------:R-:W-:Y:S05]  /*17ec0*/  BSYNC B1 ;  /* 0x0000000000017941 */ /* 0x000fea0003800000 */
.L_x_296:
        /* <DEDUP_REMOVED lines=10> */
.L_x_299:
[----:B------:R-:W-:Y:S05]  /*17f70*/  BSYNC B1 ;  /* 0x0000000000017941 */ /* 0x000fea0003800000 */
.L_x_298:
        /* <DEDUP_REMOVED lines=11> */
.L_x_301:
[----:B------:R-:W-:Y:S05]  /*18030*/  BSYNC B1 ;  /* 0x0000000000017941 */ /* 0x000fea0003800000 */
.L_x_300:
        /* <DEDUP_REMOVED lines=11> */
.L_x_303:
[----:B------:R-:W-:Y:S05]  /*180f0*/  BSYNC B1 ;  /* 0x0000000000017941 */ /* 0x000fea0003800000 */
.L_x_302:
        /* <DEDUP_REMOVED lines=11> */
.L_x_305:
[----:B------:R-:W-:Y:S05]  /*181b0*/  BSYNC B1 ;  /* 0x0000000000017941 */ /* 0x000fea0003800000 */
.L_x_304:
        /* <DEDUP_REMOVED lines=10> */
.L_x_307:
[----:B------:R-:W-:Y:S05]  /*18260*/  BSYNC B1 ;  /* 0x0000000000017941 */ /* 0x000fea0003800000 */
.L_x_306:
        /* <DEDUP_REMOVED lines=11> */
.L_x_309:
[----:B------:R-:W-:Y:S05]  /*18320*/  BSYNC B1 ;  /* 0x0000000000017941 */ /* 0x000fea0003800000 */
.L_x_308:
[----:B------:R-:W3:Y:S01]  /*18330*/  LDL.LU R218, [R1+0xb0] ;  /* 0x0000b00001da7983 */ /* 0x000ee20000300800 */
[----:B-----5:R-:W-:Y:S01]  /*18340*/  SHF.L.U32 R217, R216, 0x10, RZ ;  /* 0x00000010d8d97819 */ /* 0x020fe200000006ff */
[----:B------:R-:W-:Y:S01]  /*18350*/  BSSY B1, `(.L_x_310) ;  /* 0x0000009000017945 */ /* 0x000fe20003800000 */
[----:B------:R-:W-:-:S03]  /*18360*/  LOP3.LUT P5, RZ, R17, 0x2000000, RZ, 0xc0, !PT ;  /* 0x0200000011ff7812 */ /* 0x000fc600078ac0ff */
[----:B------:R-:W-:-:S04]  /*18370*/  FMUL R217, R217, R16 ;  /* 0x00000010d9d97220 */ /* 0x000fc80000400000 */
[----:B---3--:R-:W-:-:S05]  /*18380*/  FFMA R217, R218, R2, R217 ;  /* 0x00000002dad97223 */ /* 0x008fca00000000d9 */
[----:B------:R-:W-:-:S05]  /*18390*/  F2FP.BF16.F32.PACK_AB R217, RZ, R217 ;  /* 0x000000d9ffd9723e */ /* 0x000fca00000010ff */
[----:B------:R3:W-:Y:S01]  /*183a0*/  @P4 STG.E.U16 desc[UR44][R18.64+0xb0], R217 ;  /* 0x0000b0d912004986 */ /* 0x0007e2000c10152c */
[----:B------:R-:W-:-:S13]  /*183b0*/  ISETP.GT.AND P4, PT, R0, 0x80, P5 ;  /* 0x000000800000780c */ /* 0x000fda0002f84270 */
[----:B---3--:R-:W-:Y:S05]  /*183c0*/  @!P4 BRA `(.L_x_311) ;  /* 0x000000000004c947 */ /* 0x008fea0003800000 */
[----:B------:R3:W5:Y:S02]  /*183d0*/  LDG.E.LTC128B.U16 R216, desc[UR44][R10.64+0xb2] ;  /* 0x0000b22c0ad87981 */ /* 0x000764000c1e1520 */
.L_x_311:
[----:B------:R-:W-:Y:S05]  /*183e0*/  BSYNC B1 ;  /* 0x0000000000017941 */ /* 0x000fea0003800000 */
.L_x_310:
        /* <DEDUP_REMOVED lines=11> */
.L_x_313:
[----:B------:R-:W-:Y:S05]  /*184a0*/  BSYNC B1 ;  /* 0x0000000000017941 */ /* 0x000fea0003800000 */
.L_x_312:
        /* <DEDUP_REMOVED lines=10> */
.L_x_315:
[----:B------:R-:W-:Y:S05]  /*18550*/  BSYNC B1 ;  /* 0x0000000000017941 */ /* 0x000fea0003800000 */
.L_x_314:
        /* <DEDUP_REMOVED lines=11> */
.L_x_317:
[----:B------:R-:W-:Y:S05]  /*18610*/  BSYNC B1 ;  /* 0x0000000000017941 */ /* 0x000fea0003800000 */
.L_x_316:
        /* <DEDUP_REMOVED lines=11> */
.L_x_319:
[----:B------:R-:W-:Y:S05]  /*186d0*/  BSYNC B1 ;  /* 0x0000000000017941 */ /* 0x000fea0003800000 */
.L_x_318:
        /* <DEDUP_REMOVED lines=11> */
.L_x_321:
[----:B------:R-:W-:Y:S05]  /*18790*/  BSYNC B1 ;  /* 0x0000000000017941 */ /* 0x000fea0003800000 */
.L_x_320:
        /* <DEDUP_REMOVED lines=10> */
.L_x_323:
[----:B------:R-:W-:Y:S05]  /*18840*/  BSYNC B1 ;  /* 0x0000000000017941 */ /* 0x000fea0003800000 */
.L_x_322:
        /* <DEDUP_REMOVED lines=11> */
.L_x_325:
[----:B------:R-:W-:Y:S05]  /*18900*/  BSYNC B1 ;  /* 0x0000000000017941 */ /* 0x000fea0003800000 */
.L_x_324:
        /* <DEDUP_REMOVED lines=11> */
.L_x_327:
[----:B------:R-:W-:Y:S05]  /*189c0*/  BSYNC B1 ;  /* 0x0000000000017941 */ /* 0x000fea0003800000 */
.L_x_326:
        /* <DEDUP_REMOVED lines=11> */
.L_x_329:
[----:B------:R-:W-:Y:S05]  /*18a80*/  BSYNC B1 ;  /* 0x0000000000017941 */ /* 0x000fea0003800000 */
.L_x_328:
        /* <DEDUP_REMOVED lines=10> */
.L_x_331:
[----:B------:R-:W-:Y:S05]  /*18b30*/  BSYNC B1 ;  /* 0x0000000000017941 */ /* 0x000fea0003800000 */
.L_x_330:
        /* <DEDUP_REMOVED lines=11> */
.L_x_333:
[----:B------:R-:W-:Y:S05]  /*18bf0*/  BSYNC B1 ;  /* 0x0000000000017941 */ /* 0x000fea0003800000 */
.L_x_332:
        /* <DEDUP_REMOVED lines=11> */
.L_x_335:
[----:B------:R-:W-:Y:S05]  /*18cb0*/  BSYNC B1 ;  /* 0x0000000000017941 */ /* 0x000fea0003800000 */
.L_x_334:
        /* <DEDUP_REMOVED lines=11> */
.L_x_337:
[----:B------:R-:W-:Y:S05]  /*18d70*/  BSYNC B1 ;  /* 0x0000000000017941 */ /* 0x000fea0003800000 */
.L_x_336:
        /* <DEDUP_REMOVED lines=10> */
.L_x_339:
[----:B------:R-:W-:Y:S05]  /*18e20*/  BSYNC B1 ;  /* 0x0000000000017941 */ /* 0x000fea0003800000 */
.L_x_338:
        /* <DEDUP_REMOVED lines=11> */
.L_x_341:
[----:B------:R-:W-:Y:S05]  /*18ee0*/  BSYNC B1 ;  /* 0x0000000000017941 */ /* 0x000fea0003800000 */
.L_x_340:
        /* <DEDUP_REMOVED lines=11> */
.L_x_343:
[----:B------:R-:W-:Y:S05]  /*18fa0*/  BSYNC B1 ;  /* 0x0000000000017941 */ /* 0x000fea0003800000 */
.L_x_342:
        /* <DEDUP_REMOVED lines=11> */
.L_x_345:
[----:B------:R-:W-:Y:S05]  /*19060*/  BSYNC B1 ;  /* 0x0000000000017941 */ /* 0x000fea0003800000 */
.L_x_344:
        /* <DEDUP_REMOVED lines=10> */
.L_x_347:
[----:B------:R-:W-:Y:S05]  /*19110*/  BSYNC B1 ;  /* 0x0000000000017941 */ /* 0x000fea0003800000 */
.L_x_346:
        /* <DEDUP_REMOVED lines=11> */
.L_x_349:
[----:B------:R-:W-:Y:S05]  /*191d0*/  BSYNC B1 ;  /* 0x0000000000017941 */ /* 0x000fea0003800000 */
.L_x_348:
        /* <DEDUP_REMOVED lines=11> */
.L_x_351:
[----:B------:R-:W-:Y:S05]  /*19290*/  BSYNC B1 ;  /* 0x0000000000017941 */ /* 0x000fea0003800000 */
.L_x_350:
        /* <DEDUP_REMOVED lines=11> */
.L_x_353:
[----:B------:R-:W-:Y:S05]  /*19350*/  BSYNC B1 ;  /* 0x0000000000017941 */ /* 0x000fea0003800000 */
.L_x_352:
        /* <DEDUP_REMOVED lines=10> */
.L_x_355:
[----:B------:R-:W-:Y:S05]  /*19400*/  BSYNC B1 ;  /* 0x0000000000017941 */ /* 0x000fea0003800000 */
.L_x_354:
        /* <DEDUP_REMOVED lines=11> */
.L_x_357:
[----:B------:R-:W-:Y:S05]  /*194c0*/  BSYNC B1 ;  /* 0x0000000000017941 */ /* 0x000fea0003800000 */
.L_x_356:
        /* <DEDUP_REMOVED lines=11> */
.L_x_359:
[----:B------:R-:W-:Y:S05]  /*19580*/  BSYNC B1 ;  /* 0x0000000000017941 */ /* 0x000fea0003800000 */
.L_x_358:
        /* <DEDUP_REMOVED lines=11> */
.L_x_361:
[----:B------:R-:W-:Y:S05]  /*19640*/  BSYNC B1 ;  /* 0x0000000000017941 */ /* 0x000fea0003800000 */
.L_x_360:
        /* <DEDUP_REMOVED lines=10> */
.L_x_363:
[----:B------:R-:W-:Y:S05]  /*196f0*/  BSYNC B1 ;  /* 0x0000000000017941 */ /* 0x000fea0003800000 */
.L_x_362:
        /* <DEDUP_REMOVED lines=11> */
.L_x_365:
[----:B------:R-:W-:Y:S05]  /*197b0*/  BSYNC B1 ;  /* 0x0000000000017941 */ /* 0x000fea0003800000 */
.L_x_364:
        /* <DEDUP_REMOVED lines=11> */
.L_x_367:
[----:B------:R-:W-:Y:S05]  /*19870*/  BSYNC B1 ;  /* 0x0000000000017941 */ /* 0x000fea0003800000 */
.L_x_366:
        /* <DEDUP_REMOVED lines=11> */
.L_x_369:
[----:B------:R-:W-:Y:S05]  /*19930*/  BSYNC B1 ;  /* 0x0000000000017941 */ /* 0x000fea0003800000 */
.L_x_368:
        /* <DEDUP_REMOVED lines=10> */
.L_x_371:
[----:B------:R-:W-:Y:S05]  /*199e0*/  BSYNC B1 ;  /* 0x0000000000017941 */ /* 0x000fea0003800000 */
.L_x_370:
        /* <DEDUP_REMOVED lines=11> */
.L_x_373:
[----:B------:R-:W-:Y:S05]  /*19aa0*/  BSYNC B1 ;  /* 0x0000000000017941 */ /* 0x000fea0003800000 */
.L_x_372:
        /* <DEDUP_REMOVED lines=11> */
.L_x_375:
[----:B------:R-:W-:Y:S05]  /*19b60*/  BSYNC B1 ;  /* 0x0000000000017941 */ /* 0x000fea0003800000 */
.L_x_374:
        /* <DEDUP_REMOVED lines=11> */
.L_x_377:
[----:B------:R-:W-:Y:S05]  /*19c20*/  BSYNC B1 ;  /* 0x0000000000017941 */ /* 0x000fea0003800000 */
.L_x_376:
        /* <DEDUP_REMOVED lines=10> */
.L_x_379:
[----:B------:R-:W-:Y:S05]  /*19cd0*/  BSYNC B1 ;  /* 0x0000000000017941 */ /* 0x000fea0003800000 */
.L_x_378:
        /* <DEDUP_REMOVED lines=11> */
.L_x_381:
[----:B------:R-:W-:Y:S05]  /*19d90*/  BSYNC B1 ;  /* 0x0000000000017941 */ /* 0x000fea0003800000 */
.L_x_380:
        /* <DEDUP_REMOVED lines=11> */
.L_x_383:
[----:B------:R-:W-:Y:S05]  /*19e50*/  BSYNC B1 ;  /* 0x0000000000017941 */ /* 0x000fea0003800000 */
.L_x_382:
        /* <DEDUP_REMOVED lines=11> */
.L_x_385:
[----:B------:R-:W-:Y:S05]  /*19f10*/  BSYNC B1 ;  /* 0x0000000000017941 */ /* 0x000fea0003800000 */
.L_x_384:
        /* <DEDUP_REMOVED lines=10> */
.L_x_387:
[----:B------:R-:W-:Y:S05]  /*19fc0*/  BSYNC B1 ;  /* 0x0000000000017941 */ /* 0x000fea0003800000 */
.L_x_386:
        /* <DEDUP_REMOVED lines=11> */
.L_x_389:
[----:B------:R-:W-:Y:S05]  /*1a080*/  BSYNC B1 ;  /* 0x0000000000017941 */ /* 0x000fea0003800000 */
.L_x_388:
        /* <DEDUP_REMOVED lines=10> */
.L_x_391:
[----:B------:R-:W-:Y:S05]  /*1a130*/  BSYNC B1 ;  /* 0x0000000000017941 */ /* 0x000fea0003800000 */
.L_x_390:
[----:B------:R-:W2:Y:S01]  /*1a140*/  LDL.LU R218, [R1+0x154] ;  /* 0x0001540001da7983 */ /* 0x000ea20000300800 */
[----:B-----5:R-:W-:Y:S01]  /*1a150*/  IMAD.U32 R217, R216, 0x10000, RZ ;  /* 0x00010000d8d97824 */ /* 0x020fe200078e00ff */
        /* <DEDUP_REMOVED lines=8> */
.L_x_393:
[----:B------:R-:W-:Y:S05]  /*1a1e0*/  BSYNC B1 ;  /* 0x0000000000017941 */ /* 0x000fea0003800000 */
.L_x_392:
[----:B------:R-:W3:Y:S01]  /*1a1f0*/  LDL.LU R218, [R1+0x158] ;  /* 0x0001580001da7983 */ /* 0x000ee20000300800 */
[----:B--2--5:R-:W-:Y:S01]  /*1a200*/  IMAD.U32 R217, R216, 0x10000, RZ ;  /* 0x00010000d8d97824 */ /* 0x024fe200078e00ff */
        /* <DEDUP_REMOVED lines=8> */
.L_x_395:
[----:B------:R-:W-:Y:S05]  /*1a290*/  BSYNC B1 ;  /* 0x0000000000017941 */ /* 0x000fea0003800000 */
.L_x_394:
[----:B------:R-:W4:Y:S01]  /*1a2a0*/  LDL.LU R218, [R1+0x15c] ;  /* 0x00015c0001da7983 */ /* 0x000f220000300800 */
[----:B--2--5:R-:W-:Y:S01]  /*1a2b0*/  IMAD.U32 R217, R216, 0x10000, RZ ;  /* 0x00010000d8d97824 */ /* 0x024fe200078e00ff */
[----:B------:R-:W-:Y:S01]  /*1a2c0*/  ISETP.GT.AND P5, PT, R0, 0x80, P3 ;  /* 0x000000800000780c */ /* 0x000fe20001fa4270 */
[----:B------:R-:W-:Y:S02]  /*1a2d0*/  BSSY B1, `(.L_x_396) ;  /* 0x0000007000017945 */ /* 0x000fe40003800000 */
[----:B------:R-:W-:-:S04]  /*1a2e0*/  FMUL R217, R217, R16 ;  /* 0x00000010d9d97220 */ /* 0x000fc80000400000 */
[----:B----4-:R-:W-:-:S05]  /*1a2f0*/  FFMA R217, R218, R2, R217 ;  /* 0x00000002dad97223 */ /* 0x010fca00000000d9 */
[----:B------:R-:W-:-:S05]  /*1a300*/  F2FP.BF16.F32.PACK_AB R217, RZ, R217 ;  /* 0x000000d9ffd9723e */ /* 0x000fca00000010ff */
[----:B------:R2:W-:Y:S01]  /*1a310*/  @P4 STG.E.U16 desc[UR44][R20.64+0x152], R217 ;  /* 0x000152d914004986 */ /* 0x0005e2000c10152c */
[----:B------:R-:W-:Y:S05]  /*1a320*/  @!P5 BRA `(.L_x_397) ;  /* 0x000000000004d947 */ /* 0x000fea0003800000 */
[----:B------:R4:W5:Y:S02]  /*1a330*/  LDG.E.LTC128B.U16 R216, desc[UR44][R10.64+0x160] ;  /* 0x0001602c0ad87981 */ /* 0x000964000c1e1520 */
.L_x_397:
[----:B------:R-:W-:Y:S05]  /*1a340*/  BSYNC B1 ;  /* 0x0000000000017941 */ /* 0x000fea0003800000 */
.L_x_396:
[----:B------:R-:W3:Y:S01]  /*1a350*/  LDL.LU R218, [R1+0x160] ;  /* 0x0001600001da7983 */ /* 0x000ee20000300800 */
[----:B--2--5:R-:W-:Y:S01]  /*1a360*/  SHF.L.U32 R217, R216, 0x10, RZ ;  /* 0x00000010d8d97819 */ /* 0x024fe200000006ff */
[----:B------:R-:W-:Y:S01]  /*1a370*/  BSSY B1, `(.L_x_398) ;  /* 0x0000008000017945 */ /* 0x000fe20003800000 */
[----:B------:R-:W-:-:S03]  /*1a380*/  ISETP.GT.AND P4, PT, R0, 0x80, P2 ;  /* 0x000000800000780c */ /* 0x000fc60001784270 */
[----:B------:R-:W-:-:S04]  /*1a390*/  FMUL R217, R217, R16 ;  /* 0x00000010d9d97220 */ /* 0x000fc80000400000 */
[----:B---3--:R-:W-:-:S05]  /*1a3a0*/  FFMA R217, R218, R2, R217 ;  /* 0x00000002dad97223 */ /* 0x008fca00000000d9 */
[----:B------:R-:W-:-:S05]  /*1a3b0*/  F2FP.BF16.F32.PACK_AB R217, RZ, R217 ;  /* 0x000000d9ffd9723e */ /* 0x000fca00000010ff */
[----:B------:R2:W-:Y:S01]  /*1a3c0*/  @P5 STG.E.U16 desc[UR44][R18.64+0x160], R217 ;  /* 0x000160d912005986 */ /* 0x0005e2000c10152c */
[----:B------:R-:W-:Y:S05]  /*1a3d0*/  @!P4 BRA `(.L_x_399) ;  /* 0x000000000004c947 */ /* 0x000fea0003800000 */
[----:B------:R3:W5:Y:S02]  /*1a3e0*/  LDG.E.LTC128B.U16 R216, desc[UR44][R10.64+0x162] ;  /* 0x0001622c0ad87981 */ /* 0x000764000c1e1520 */
.L_x_399:
[----:B------:R-:W-:Y:S05]  /*1a3f0*/  BSYNC B1 ;  /* 0x0000000000017941 */ /* 0x000fea0003800000 */
.L_x_398:
        /* <DEDUP_REMOVED lines=10> */
.L_x_401:
[----:B------:R-:W-:Y:S05]  /*1a4a0*/  BSYNC B1 ;  /* 0x0000000000017941 */ /* 0x000fea0003800000 */
.L_x_400:
        /* <DEDUP_REMOVED lines=10> */
.L_x_403:
[----:B------:R-:W-:Y:S05]  /*1a550*/  BSYNC B1 ;  /* 0x0000000000017941 */ /* 0x000fea0003800000 */
.L_x_402:
        /* <DEDUP_REMOVED lines=10> */
.L_x_405:
[----:B------:R-:W-:Y:S05]  /*1a600*/  BSYNC B1 ;  /* 0x0000000000017941 */ /* 0x000fea0003800000 */
.L_x_404:
        /* <DEDUP_REMOVED lines=10> */
.L_x_407:
[----:B------:R-:W-:Y:S05]  /*1a6b0*/  BSYNC B1 ;  /* 0x0000000000017941 */ /* 0x000fea0003800000 */
.L_x_406:
        /* <DEDUP_REMOVED lines=10> */
.L_x_409:
[----:B------:R-:W-:Y:S05]  /*1a760*/  BSYNC B1 ;  /* 0x0000000000017941 */ /* 0x000fea0003800000 */
.L_x_408:
        /* <DEDUP_REMOVED lines=10> */
.L_x_411:
[----:B------:R-:W-:Y:S05]  /*1a810*/  BSYNC B1 ;  /* 0x0000000000017941 */ /* 0x000fea0003800000 */
.L_x_410:
[----:B------:R-:W4:Y:S01]  /*1a820*/  LDL.LU R218, [R1+0x17c] ;  /* 0x00017c0001da7983 */ /* 0x000f220000300800 */
[----:B--2--5:R-:W-:Y:S01]  /*1a830*/  IMAD.U32 R217, R216, 0x10000, RZ ;  /* 0x00010000d8d97824 */ /* 0x024fe200078e00ff */
        /* <DEDUP_REMOVED lines=11> */
.L_x_413:
[----:B------:R-:W-:Y:S05]  /*1a8f0*/  BSYNC B1 ;  /* 0x0000000000017941 */ /* 0x000fea0003800000 */
.L_x_412:
[----:B--2--5:R-:W-:Y:S01]  /*1a900*/  IMAD.U32 R21, R216, 0x10000, RZ ;  /* 0x00010000d8157824 */ /* 0x024fe200078e00ff */
[----:B------:R-:W-:Y:S01]  /*1a910*/  ISETP.GT.AND P2, PT, R3, 0xc1, PT ;  /* 0x000000c10300780c */ /* 0x000fe20003f44270 */
[----:B------:R-:W-:Y:S01]  /*1a920*/  BSSY B1, `(.L_x_414) ;  /* 0x000000a000017945 */ /* 0x000fe20003800000 */
[----:B------:R-:W-:Y:S01]  /*1a930*/  LOP3.LUT R17, R17, 0xfffffffd, RZ, 0xc0, !PT ;  /* 0xfffffffd11117812 */ /* 0x000fe200078ec0ff */
[----:B------:R-:W-:Y:S01]  /*1a940*/  FMUL R21, R21, R16 ;  /* 0x0000001015157220 */ /* 0x000fe20000400000 */
[----:B------:R-:W-:-:S03]  /*1a950*/  ISETP.GT.AND P0, PT, R0, RZ, P2 ;  /* 0x000000ff0000720c */ /* 0x000fc60001704270 */
[----:B------:R-:W-:-:S05]  /*1a960*/  FFMA R21, R120, R2, R21 ;  /* 0x0000000278157223 */ /* 0x000fca0000000015 */
[----:B------:R-:W-:Y:S02]  /*1a970*/  F2FP.BF16.F32.PACK_AB R21, RZ, R21 ;  /* 0x00000015ff15723e */ /* 0x000fe400000010ff */
[----:B------:R-:W-:-:S03]  /*1a980*/  @P2 LOP3.LUT R17, R17, 0x2, RZ, 0xfc, !PT ;  /* 0x0000000211112812 */ /* 0x000fc600078efcff */
[----:B------:R2:W-:Y:S01]  /*1a990*/  @P1 STG.E.U16 desc[UR44][R4.64+0x180], R21 ;  /* 0x0001801504001986 */ /* 0x0005e2000c10152c */
[----:B------:R-:W-:Y:S05]  /*1a9a0*/  @!P0 BRA `(.L_x_415) ;  /* 0x0000000000048947 */ /* 0x000fea0003800000 */
[----:B------:R0:W5:Y:S02]  /*1a9b0*/  LDG.E.LTC128B.U16 R216, desc[UR44][R14.64+0x182] ;  /* 0x0001822c0ed87981 */ /* 0x000164000c1e1520 */
.L_x_415:
[----:B------:R-:W-:Y:S05]  /*1a9c0*/  BSYNC B1 ;  /* 0x0000000000017941 */ /* 0x000fea0003800000 */
.L_x_414:
[----:B--2--5:R-:W-:Y:S01]  /*1a9d0*/  IMAD.U32 R21, R216, 0x10000, RZ ;  /* 0x00010000d8157824 */ /* 0x024fe200078e00ff */
[----:B------:R-:W-:Y:S01]  /*1a9e0*/  ISETP.GT.AND P1, PT, R0, 0x8, P3 ;  /* 0x000000080000780c */ /* 0x000fe20001f24270 */
[----:B------:R-:W-:Y:S02]  /*1a9f0*/  BSSY B1, `(.L_x_416) ;  /* 0x0000007000017945 */ /* 0x000fe40003800000 */
[----:B------:R-:W-:-:S04]  /*1aa00*/  FMUL R20, R21, R16 ;  /* 0x0000001015147220 */ /* 0x000fc80000400000 */
[----:B------:R-:W-:-:S05]  /*1aa10*/  FFMA R20, R121, R2, R20 ;  /* 0x0000000279147223 */ /* 0x000fca0000000014 */
[----:B------:R-:W-:-:S05]  /*1aa20*/  F2FP.BF16.F32.PACK_AB R20, RZ, R20 ;  /* 0x00000014ff14723e */ /* 0x000fca00000010ff */
[----:B------:R2:W-:Y:S01]  /*1aa30*/  @P0 STG.E.U16 desc[UR44][R4.64+0x182], R20 ;  /* 0x0001821404000986 */ /* 0x0005e2000c10152c */
[----:B------:R-:W-:Y:S05]  /*1aa40*/  @!P1 BRA `(.L_x_417) ;  /* 0x0000000000049947 */ /* 0x000fea0003800000 */
[----:B------:R0:W5:Y:S02]  /*1aa50*/  LDG.E.LTC128B.U16 R216, desc[UR44][R12.64+0x180] ;  /* 0x0001802c0cd87981 */ /* 0x000164000c1e1520 */
.L_x_417:
[----:B------:R-:W-:Y:S05]  /*1aa60*/  BSYNC B1 ;  /* 0x0000000000017941 */ /* 0x000fea0003800000 */
.L_x_416:
[----:B-----5:R-:W-:Y:S01]  /*1aa70*/  IMAD.U32 R21, R216, 0x10000, RZ ;  /* 0x00010000d8157824 */ /* 0x020fe200078e00ff */
        /* <DEDUP_REMOVED lines=8> */
.L_x_419:
[----:B------:R-:W-:Y:S05]  /*1ab00*/  BSYNC B1 ;  /* 0x0000000000017941 */ /* 0x000fea0003800000 */
.L_x_418:
[----:B0----5:R-:W-:Y:S01]  /*1ab10*/  SHF.L.U32 R21, R216, 0x10, RZ ;  /* 0x00000010d8157819 */ /* 0x021fe200000006ff */
[----:B------:R-:W-:Y:S01]  /*1ab20*/  BSSY B1, `(.L_x_420) ;  /* 0x000000b000017945 */ /* 0x000fe20003800000 */
[----:B------:R-:W-:Y:S02]  /*1ab30*/  ISETP.GT.AND P2, PT, R3, 0xc8, PT ;  /* 0x000000c80300780c */ /* 0x000fe40003f44270 */
[----:B------:R-:W-:Y:S01]  /*1ab40*/  LOP3.LUT R17, R17, 0xfffffffb, RZ, 0xc0, !PT ;  /* 0xfffffffb11117812 */ /* 0x000fe200078ec0ff */
[----:B--2---:R-:W-:Y:S01]  /*1ab50*/  FMUL R20, R21, R16 ;  /* 0x0000001015147220 */ /* 0x004fe20000400000 */
[----:B------:R-:W-:-:S03]  /*1ab60*/  ISETP.GT.AND P1, PT, R0, RZ, P2 ;  /* 0x000000ff0000720c */ /* 0x000fc60001724270 */
[----:B------:R-:W-:-:S05]  /*1ab70*/  FFMA R20, R123, R2, R20 ;  /* 0x000000027b147223 */ /* 0x000fca0000000014 */
[----:B------:R-:W-:Y:S02]  /*1ab80*/  F2FP.BF16.F32.PACK_AB R20, RZ, R20 ;  /* 0x00000014ff14723e */ /* 0x000fe400000010ff */
[----:B------:R-:W-:-:S03]  /*1ab90*/  @P2 LOP3.LUT R17, R17, 0x4, RZ, 0xfc, !PT ;  /* 0x0000000411112812 */ /* 0x000fc600078efcff */
[----:B------:R0:W-:Y:S01]  /*1aba0*/  @P0 STG.E.U16 desc[UR44][R6.64+0x182], R20 ;  /* 0x0001821406000986 */ /* 0x0001e2000c10152c */
[----:B------:R-:W-:Y:S05]  /*1abb0*/  @!P1 BRA `(.L_x_421) ;  /* 0x0000000000049947 */ /* 0x000fea0003800000 */
[----:B------:R2:W5:Y:S02]  /*1abc0*/  LDG.E.LTC128B.U16 R216, desc[UR44][R14.64+0x190] ;  /* 0x0001902c0ed87981 */ /* 0x000564000c1e1520 */
.L_x_421:
[----:B------:R-:W-:Y:S05]  /*1abd0*/  BSYNC B1 ;  /* 0x0000000000017941 */ /* 0x000fea0003800000 */
.L_x_420:
[----:B-----5:R-:W-:Y:S01]  /*1abe0*/  IMAD.U32 R21, R216, 0x10000, RZ ;  /* 0x00010000d8157824 */ /* 0x020fe200078e00ff */
        /* <DEDUP_REMOVED lines=11> */
.L_x_423:
[----:B------:R-:W-:Y:S05]  /*1aca0*/  BSYNC B1 ;  /* 0x0000000000017941 */ /* 0x000fea0003800000 */
.L_x_422:
[----:B0----5:R-:W-:Y:S01]  /*1acb0*/  IMAD.U32 R21, R216, 0x10000, RZ ;  /* 0x00010000d8157824 */ /* 0x021fe200078e00ff */
        /* <DEDUP_REMOVED lines=8> */
.L_x_425:
[----:B------:R-:W-:Y:S05]  /*1ad40*/  BSYNC B1 ;  /* 0x0000000000017941 */ /* 0x000fea0003800000 */
.L_x_424:
        /* <DEDUP_REMOVED lines=9> */
.L_x_427:
[----:B------:R-:W-:Y:S05]  /*1ade0*/  BSYNC B1 ;  /* 0x0000000000017941 */ /* 0x000fea0003800000 */
.L_x_426:
[----:B0----5:R-:W-:Y:S01]  /*1adf0*/  IMAD.U32 R21, R216, 0x10000, RZ ;  /* 0x00010000d8157824 */ /* 0x021fe200078e00ff */
        /* <DEDUP_REMOVED lines=11> */
.L_x_429:
[----:B------:R-:W-:Y:S05]  /*1aeb0*/  BSYNC B1 ;  /* 0x0000000000017941 */ /* 0x000fea0003800000 */
.L_x_428:
[----:B-----5:R-:W-:Y:S01]  /*1aec0*/  IMAD.U32 R21, R216, 0x10000, RZ ;  /* 0x00010000d8157824 */ /* 0x020fe200078e00ff */
[----:B------:R-:W-:Y:S01]  /*1aed0*/  ISETP.GT.AND P1, PT, R3, 0xd1, PT ;  /* 0x000000d10300780c */ /* 0x000fe20003f24270 */
[----:B------:R-:W-:Y:S01]  /*1aee0*/  BSSY B1, `(.L_x_430) ;  /* 0x000000a000017945 */ /* 0x000fe20003800000 */
[----:B------:R-:W-:Y:S01]  /*1aef0*/  LOP3.LUT R17, R17, 0xffffffbf, RZ, 0xc0, !PT ;  /* 0xffffffbf11117812 */ /* 0x000fe200078ec0ff */
[----:B------:R-:W-:-:S04]  /*1af00*/  FMUL R21, R21, R16 ;  /* 0x0000001015157220 */ /* 0x000fc80000400000 */
[----:B------:R-:W-:-:S05]  /*1af10*/  FFMA R21, R128, R2, R21 ;  /* 0x0000000280157223 */ /* 0x000fca0000000015 */
[----:B------:R-:W-:Y:S02]  /*1af20*/  F2FP.BF16.F32.PACK_AB R21, RZ, R21 ;  /* 0x00000015ff15723e */ /* 0x000fe400000010ff */
[----:B------:R-:W-:-:S03]  /*1af30*/  @P1 LOP3.LUT R17, R17, 0x40, RZ, 0xfc, !PT ;  /* 0x0000004011111812 */ /* 0x000fc600078efcff */
[----:B------:R0:W-:Y:S01]  /*1af40*/  @P0 STG.E.U16 desc[UR44][R4.64+0x1a0], R21 ;  /* 0x0001a01504000986 */ /* 0x0001e2000c10152c */
[----:B------:R-:W-:-:S13]  /*1af50*/  ISETP.GT.AND P0, PT, R0, RZ, P1 ;  /* 0x000000ff0000720c */ /* 0x000fda0000f04270 */
[----:B0-----:R-:W-:Y:S05]  /*1af60*/  @!P0 BRA `(.L_x_431) ;  /* 0x0000000000048947 */ /* 0x001fea0003800000 */
[----:B------:R0:W5:Y:S02]  /*1af70*/  LDG.E.LTC128B.U16 R216, desc[UR44][R14.64+0x1a2] ;  /* 0x0001a22c0ed87981 */ /* 0x000164000c1e1520 */
.L_x_431:
[----:B------:R-:W-:Y:S05]  /*1af80*/  BSYNC B1 ;  /* 0x0000000000017941 */ /* 0x000fea0003800000 */
.L_x_430:
[----:B-----5:R-:W-:Y:S01]  /*1af90*/  IMAD.U32 R21, R216, 0x10000, RZ ;  /* 0x00010000d8157824 */ /* 0x020fe200078e00ff */
[----:B------:R-:W-:Y:S03]  /*1afa0*/  BSSY B1, `(.L_x_432) ;  /* 0x0000008000017945 */ /* 0x000fe60003800000 */
[----:B------:R-:W-:-:S04]  /*1afb0*/  FMUL R20, R21, R16 ;  /* 0x0000001015147220 */ /* 0x000fc80000400000 */
[----:B------:R-:W-:-:S05]  /*1afc0*/  FFMA R20, R129, R2, R20 ;  /* 0x0000000281147223 */ /* 0x000fca0000000014 */
[----:B------:R-:W-:-:S05]  /*1afd0*/  F2FP.BF16.F32.PACK_AB R20, RZ, R20 ;  /* 0x00000014ff14723e */ /* 0x000fca00000010ff */
[----:B------:R0:W-:Y:S01]  /*1afe0*/  @P0 STG.E.U16 desc[UR44][R4.64+0x1a2], R20 ;  /* 0x0001a21404000986 */ /* 0x0001e2000c10152c */
[----:B------:R-:W-:-:S13]  /*1aff0*/  ISETP.GT.AND P0, PT, R0, 0x8, P2 ;  /* 0x000000080000780c */ /* 0x000fda0001704270 */
[----:B0-----:R-:W-:Y:S05]  /*1b000*/  @!P0 BRA `(.L_x_433) ;  /* 0x0000000000048947 */ /* 0x001fea0003800000 */
[----:B------:R0:W5:Y:S02]  /*1b010*/  LDG.E.LTC128B.U16 R216, desc[UR44][R12.64+0x1a0] ;  /* 0x0001a02c0cd87981 */ /* 0x000164000c1e1520 */
.L_x_433:
[----:B------:R-:W-:Y:S05]  /*1b020*/  BSYNC B1 ;  /* 0x0000000000017941 */ /* 0x000fea0003800000 */
.L_x_432:
        /* <DEDUP_REMOVED lines=9> */
.L_x_435:
[----:B------:R-:W-:Y:S05]  /*1b0c0*/  BSYNC B1 ;  /* 0x0000000000017941 */ /* 0x000fea0003800000 */
.L_x_434:
[----:B-----5:R-:W-:Y:S01]  /*1b0d0*/  IMAD.U32 R21, R216, 0x10000, RZ ;  /* 0x00010000d8157824 */ /* 0x020fe200078e00ff */
[----:B------:R-:W-:Y:S01]  /*1b0e0*/  ISETP.GT.AND P2, PT, R3, 0xd8, PT ;  /* 0x000000d80300780c */ /* 0x000fe20003f44270 */
[----:B------:R-:W-:Y:S01]  /*1b0f0*/  BSSY B1, `(.L_x_436) ;  /* 0x000000d000017945 */ /* 0x000fe20003800000 */
[----:B------:R-:W-:Y:S01]  /*1b100*/  LOP3.LUT R22, R22, 0xfffffbff, RZ, 0xc0, !PT ;  /* 0xfffffbff16167812 */ /* 0x000fe200078ec0ff */
[----:B------:R-:W-:-:S04]  /*1b110*/  FMUL R20, R21, R16 ;  /* 0x0000001015147220 */ /* 0x000fc80000400000 */
[----:B------:R-:W-:-:S05]  /*1b120*/  FFMA R20, R131, R2, R20 ;  /* 0x0000000283147223 */ /* 0x000fca0000000014 */
[----:B------:R-:W-:Y:S02]  /*1b130*/  F2FP.BF16.F32.PACK_AB R20, RZ, R20 ;  /* 0x00000014ff14723e */ /* 0x000fe400000010ff */
[----:B------:R-:W-:Y:S02]  /*1b140*/  @P2 LOP3.LUT R22, R22, 0x400, RZ, 0xfc, !PT ;  /* 0x0000040016162812 */ /* 0x000fe400078efcff */
[----:B------:R-:W-:-:S05]  /*1b150*/  PRMT R21, R20, 0x7610, R21 ;  /* 0x0000761014157816 */ /* 0x000fca0000000015 */
[----:B------:R1:W-:Y:S01]  /*1b160*/  @P0 STG.E.U16 desc[UR44][R6.64+0x1a2], R21 ;  /* 0x0001a21506000986 */ /* 0x0003e2000c10152c */
[----:B------:R-:W-:-:S05]  /*1b170*/  IADD3 R20, P0, R229, R18, RZ ;  /* 0x00000012e5147210 */ /* 0x000fca0007f1e0ff */
[----:B-1----:R-:W-:Y:S01]  /*1b180*/  IMAD.X R21, R228, 0x1, R19, P0 ;  /* 0x00000001e4157824 */ /* 0x002fe200000e0613 */
[----:B------:R-:W-:-:S13]  /*1b190*/  ISETP.GT.AND P0, PT, R0, RZ, P2 ;  /* 0x000000ff0000720c */ /* 0x000fda0001704270 */
[----:B------:R-:W-:Y:S05]  /*1b1a0*/  @!P0 BRA `(.L_x_437) ;  /* 0x0000000000048947 */ /* 0x000fea0003800000 */
[----:B------:R1:W5:Y:S02]  /*1b1b0*/  LDG.E.LTC128B.U16 R216, desc[UR44][R14.64+0x1b0] ;  /* 0x0001b02c0ed87981 */ /* 0x000364000c1e1520 */
.L_x_437:
[----:B------:R-:W-:Y:S05]  /*1b1c0*/  BSYNC B1 ;  /* 0x0000000000017941 */ /* 0x000fea0003800000 */
.L_x_436:
        /* <DEDUP_REMOVED lines=12> */
.L_x_439:
[----:B------:R-:W-:Y:S05]  /*1b290*/  BSYNC B1 ;  /* 0x0000000000017941 */ /* 0x000fea0003800000 */
.L_x_438:
[----:B-----5:R-:W-:Y:S01]  /*1b2a0*/  SHF.L.U32 R121, R216, 0x10, RZ ;  /* 0x00000010d8797819 */ /* 0x020fe200000006ff */
[----:B------:R-:W-:Y:S04]  /*1b2b0*/  BSSY B1, `(.L_x_440) ;  /* 0x0000008000017945 */ /* 0x000fe80003800000 */
[----:B------:R-:W-:-:S04]  /*1b2c0*/  FMUL R120, R121, R16 ;  /* 0x0000001079787220 */ /* 0x000fc80000400000 */
[----:B------:R-:W-:-:S05]  /*1b2d0*/  FFMA R120, R133, R2, R120 ;  /* 0x0000000285787223 */ /* 0x000fca0000000078 */
[----:B------:R-:W-:-:S05]  /*1b2e0*/  F2FP.BF16.F32.PACK_AB R120, RZ, R120 ;  /* 0x00000078ff78723e */ /* 0x000fca00000010ff */
[----:B------:R0:W-:Y:S01]  /*1b2f0*/  @P0 STG.E.U16 desc[UR44][R4.64+0x1b2], R120 ;  /* 0x0001b27804000986 */ /* 0x0001e2000c10152c */
[----:B------:R-:W-:-:S13]  /*1b300*/  ISETP.GT.AND P0, PT, R0, 0x8, P2 ;  /* 0x000000080000780c */ /* 0x000fda0001704270 */
[----:B0-----:R-:W-:Y:S05]  /*1b310*/  @!P0 BRA `(.L_x_441) ;  /* 0x0000000000048947 */ /* 0x001fea0003800000 */
[----:B------:R0:W5:Y:S02]  /*1b320*/  LDG.E.LTC128B.U16 R216, desc[UR44][R12.64+0x1b0] ;  /* 0x0001b02c0cd87981 */ /* 0x000164000c1e1520 */
.L_x_441:
[----:B------:R-:W-:Y:S05]  /*1b330*/  BSYNC B1 ;  /* 0x0000000000017941 */ /* 0x000fea0003800000 */
.L_x_440:
        /* <DEDUP_REMOVED lines=9> */
.L_x_443:
[----:B------:R-:W-:Y:S05]  /*1b3d0*/  BSYNC B1 ;  /* 0x0000000000017941 */ /* 0x000fea0003800000 */
.L_x_442:
        /* <DEDUP_REMOVED lines=12> */
.L_x_445:
[----:B------:R-:W-:Y:S05]  /*1b4a0*/  BSYNC B1 ;  /* 0x0000000000017941 */ /* 0x000fea0003800000 */
.L_x_444:
        /* <DEDUP_REMOVED lines=12> */
.L_x_447:
[----:B------:R-:W-:Y:S05]  /*1b570*/  BSYNC B1 ;  /* 0x0000000000017941 */ /* 0x000fea0003800000 */
.L_x_446:
        /* <DEDUP_REMOVED lines=9> */
.L_x_449:
[----:B------:R-:W-:Y:S05]  /*1b610*/  BSYNC B1 ;  /* 0x0000000000017941 */ /* 0x000fea0003800000 */
.L_x_448:
        /* <DEDUP_REMOVED lines=9> */
.L_x_451:
[----:B------:R-:W-:Y:S05]  /*1b6b0*/  BSYNC B1 ;  /* 0x0000000000017941 */ /* 0x000fea0003800000 */
.L_x_450:
        /* <DEDUP_REMOVED lines=12> */
.L_x_453:
[----:B------:R-:W-:Y:S05]  /*1b780*/  BSYNC B1 ;  /* 0x0000000000017941 */ /* 0x000fea0003800000 */
.L_x_452:
        /* <DEDUP_REMOVED lines=12> */
.L_x_455:
[----:B------:R-:W-:Y:S05]  /*1b850*/  BSYNC B1 ;  /* 0x0000000000017941 */ /* 0x000fea0003800000 */
.L_x_454:
        /* <DEDUP_REMOVED lines=9> */
.L_x_457:
[----:B------:R-:W-:Y:S05]  /*1b8f0*/  BSYNC B1 ;  /* 0x0000000000017941 */ /* 0x000fea0003800000 */
.L_x_456:
        /* <DEDUP_REMOVED lines=9> */
.L_x_459:
[----:B------:R-:W-:Y:S05]  /*1b990*/  BSYNC B1 ;  /* 0x0000000000017941 */ /* 0x000fea0003800000 */
.L_x_458:
        /* <DEDUP_REMOVED lines=12> */
.L_x_461:
[----:B------:R-:W-:Y:S05]  /*1ba60*/  BSYNC B1 ;  /* 0x0000000000017941 */ /* 0x000fea0003800000 */
.L_x_460:
[----:B-----5:R-:W-:Y:S01]  /*1ba70*/  SHF.L.U32 R121, R216, 0x10, RZ ;  /* 0x00000010d8797819 */ /* 0x020fe200000006ff */
[----:B------:R-:W-:Y:S01]  /*1ba80*/  BSSY B1, `(.L_x_462) ;  /* 0x000000b000017945 */ /* 0x000fe20003800000 */
[----:B------:R-:W-:Y:S02]  /*1ba90*/  ISETP.GT.AND P1, PT, R3, 0xf1, PT ;  /* 0x000000f10300780c */ /* 0x000fe40003f24270 */
        /* <DEDUP_REMOVED lines=9> */
.L_x_463:
[----:B------:R-:W-:Y:S05]  /*1bb30*/  BSYNC B1 ;  /* 0x0000000000017941 */ /* 0x000fea0003800000 */
.L_x_462:
        /* <DEDUP_REMOVED lines=9> */
.L_x_465:
[----:B------:R-:W-:Y:S05]  /*1bbd0*/  BSYNC B1 ;  /* 0x0000000000017941 */ /* 0x000fea0003800000 */
.L_x_464:
        /* <DEDUP_REMOVED lines=9> */
.L_x_467:
[----:B------:R-:W-:Y:S05]  /*1bc70*/  BSYNC B1 ;  /* 0x0000000000017941 */ /* 0x000fea0003800000 */
.L_x_466:
        /* <DEDUP_REMOVED lines=12> */
.L_x_469:
[----:B------:R-:W-:Y:S05]  /*1bd40*/  BSYNC B1 ;  /* 0x0000000000017941 */ /* 0x000fea0003800000 */
.L_x_468:
        /* <DEDUP_REMOVED lines=12> */
.L_x_471:
[----:B------:R-:W-:Y:S05]  /*1be10*/  BSYNC B1 ;  /* 0x0000000000017941 */ /* 0x000fea0003800000 */
.L_x_470:
        /* <DEDUP_REMOVED lines=9> */
.L_x_473:
[----:B------:R-:W-:Y:S05]  /*1beb0*/  BSYNC B1 ;  /* 0x0000000000017941 */ /* 0x000fea0003800000 */
.L_x_472:
        /* <DEDUP_REMOVED lines=9> */
.L_x_475:
[----:B------:R-:W-:Y:S05]  /*1bf50*/  BSYNC B1 ;  /* 0x0000000000017941 */ /* 0x000fea0003800000 */
.L_x_474:
[----:B-----5:R-:W-:Y:S01]  /*1bf60*/  IMAD.U32 R121, R216, 0x10000, RZ ;  /* 0x00010000d8797824 */ /* 0x020fe200078e00ff */
[----:B------:R-:W-:Y:S01]  /*1bf70*/  ISETP.GT.AND P2, PT, R3, 0x100, PT ;  /* 0x000001000300780c */ /* 0x000fe20003f44270 */
[----:B------:R-:W-:Y:S02]  /*1bf80*/  BSSY B1, `(.L_x_476) ;  /* 0x0000009000017945 */ /* 0x000fe40003800000 */
[----:B------:R-:W-:-:S04]  /*1bf90*/  FMUL R120, R121, R16 ;  /* 0x0000001079787220 */ /* 0x000fc80000400000 */
[----:B------:R-:W-:-:S05]  /*1bfa0*/  FFMA R120, R151, R2, R120 ;  /* 0x0000000297787223 */ /* 0x000fca0000000078 */
[----:B------:R-:W-:-:S05]  /*1bfb0*/  F2FP.BF16.F32.PACK_AB R120, RZ, R120 ;  /* 0x00000078ff78723e */ /* 0x000fca00000010ff */
[----:B------:R1:W-:Y:S01]  /*1bfc0*/  @P0 STG.E.U16 desc[UR44][R6.64+0x1f2], R120 ;  /* 0x0001f27806000986 */ /* 0x0003e2000c10152c */
[----:B------:R-:W-:Y:S02]  /*1bfd0*/  ISETP.GT.AND P0, PT, R0, RZ, P2 ;  /* 0x000000ff0000720c */ /* 0x000fe40001704270 */
[----:B-1----:R-:W-:-:S11]  /*1bfe0*/  P2R R120, PR, RZ, 0x4 ;  /* 0x00000004ff787803 */ /* 0x002fd60000000000 */
[----:B------:R-:W-:Y:S05]  /*1bff0*/  @!P0 BRA `(.L_x_477) ;  /* 0x0000000000048947 */ /* 0x000fea0003800000 */
[----:B------:R1:W5:Y:S02]  /*1c000*/  LDG.E.LTC128B.U16 R216, desc[UR44][R14.64+0x200] ;  /* 0x0002002c0ed87981 */ /* 0x000364000c1e1520 */
.L_x_477:
[----:B------:R-:W-:Y:S05]  /*1c010*/  BSYNC B1 ;  /* 0x0000000000017941 */ /* 0x000fea0003800000 */
.L_x_476:
        /* <DEDUP_REMOVED lines=8> */
[----:B0-----:R-:W-:-:S11]  /*1c0a0*/  P2R R121, PR, RZ, 0x2 ;  /* 0x00000002ff797803 */ /* 0x001fd60000000000 */
[----:B------:R-:W-:Y:S05]  /*1c0b0*/  @!P0 BRA `(.L_x_479) ;  /* 0x0000000000048947 */ /* 0x000fea0003800000 */
[----:B------:R0:W5:Y:S02]  /*1c0c0*/  LDG.E.LTC128B.U16 R216, desc[UR44][R14.64+0x202] ;  /* 0x0002022c0ed87981 */ /* 0x000164000c1e1520 */
.L_x_479:
[----:B------:R-:W-:Y:S05]  /*1c0d0*/  BSYNC B1 ;  /* 0x0000000000017941 */ /* 0x000fea0003800000 */
.L_x_478:
        /* <DEDUP_REMOVED lines=9> */
.L_x_481:
[----:B------:R-:W-:Y:S05]  /*1c170*/  BSYNC B1 ;  /* 0x0000000000017941 */ /* 0x000fea0003800000 */
.L_x_480:
        /* <DEDUP_REMOVED lines=9> */
.L_x_483:
[----:B------:R-:W-:Y:S05]  /*1c210*/  BSYNC B1 ;  /* 0x0000000000017941 */ /* 0x000fea0003800000 */
.L_x_482:
[----:B-----5:R-:W-:Y:S01]  /*1c220*/  SHF.L.U32 R123, R216, 0x10, RZ ;  /* 0x00000010d87b7819 */ /* 0x020fe200000006ff */
[----:B------:R-:W-:Y:S01]  /*1c230*/  BSSY B1, `(.L_x_484) ;  /* 0x000000a000017945 */ /* 0x000fe20003800000 */
[----:B------:R-:W-:-:S03]  /*1c240*/  ISETP.GT.AND P2, PT, R3, 0x108, PT ;  /* 0x000001080300780c */ /* 0x000fc60003f44270 */
        /* <DEDUP_REMOVED lines=8> */
.L_x_485:
[----:B------:R-:W-:Y:S05]  /*1c2d0*/  BSYNC B1 ;  /* 0x0000000000017941 */ /* 0x000fea0003800000 */
.L_x_484:
        /* <DEDUP_REMOVED lines=11> */
.L_x_487:
[----:B------:R-:W-:Y:S05]  /*1c390*/  BSYNC B1 ;  /* 0x0000000000017941 */ /* 0x000fea0003800000 */
.L_x_486:
        /* <DEDUP_REMOVED lines=9> */
.L_x_489:
[----:B------:R-:W-:Y:S05]  /*1c430*/  BSYNC B1 ;  /* 0x0000000000017941 */ /* 0x000fea0003800000 */
.L_x_488:
        /* <DEDUP_REMOVED lines=9> */
.L_x_491:
[----:B------:R-:W-:Y:S05]  /*1c4d0*/  BSYNC B1 ;  /* 0x0000000000017941 */ /* 0x000fea0003800000 */
.L_x_490:
        /* <DEDUP_REMOVED lines=11> */
.L_x_493:
[----:B------:R-:W-:Y:S05]  /*1c590*/  BSYNC B1 ;  /* 0x0000000000017941 */ /* 0x000fea0003800000 */
.L_x_492:
        /* <DEDUP_REMOVED lines=11> */
.L_x_495:
[----:B------:R-:W-:Y:S05]  /*1c650*/  BSYNC B1 ;  /* 0x0000000000017941 */ /* 0x000fea0003800000 */
.L_x_494:
        /* <DEDUP_REMOVED lines=9> */
.L_x_497:
[----:B------:R-:W-:Y:S05]  /*1c6f0*/  BSYNC B1 ;  /* 0x0000000000017941 */ /* 0x000fea0003800000 */
.L_x_496:
        /* <DEDUP_REMOVED lines=9> */
.L_x_499:
[----:B------:R-:W-:Y:S05]  /*1c790*/  BSYNC B1 ;  /* 0x0000000000017941 */ /* 0x000fea0003800000 */
.L_x_498:
        /* <DEDUP_REMOVED lines=11> */
.L_x_501:
[----:B------:R-:W-:Y:S05]  /*1c850*/  BSYNC B1 ;  /* 0x0000000000017941 */ /* 0x000fea0003800000 */
.L_x_500:
        /* <DEDUP_REMOVED lines=11> */
.L_x_503:
[----:B------:R-:W-:Y:S05]  /*1c910*/  BSYNC B1 ;  /* 0x0000000000017941 */ /* 0x000fea0003800000 */
.L_x_502:
        /* <DEDUP_REMOVED lines=9> */
.L_x_505:
[----:B------:R-:W-:Y:S05]  /*1c9b0*/  BSYNC B1 ;  /* 0x0000000000017941 */ /* 0x000fea0003800000 */
.L_x_504:
        /* <DEDUP_REMOVED lines=9> */
.L_x_507:
[----:B------:R-:W-:Y:S05]  /*1ca50*/  BSYNC B1 ;  /* 0x0000000000017941 */ /* 0x000fea0003800000 */
.L_x_506:
        /* <DEDUP_REMOVED lines=11> */
.L_x_509:
[----:B------:R-:W-:Y:S05]  /*1cb10*/  BSYNC B1 ;  /* 0x0000000000017941 */ /* 0x000fea0003800000 */
.L_x_508:
        /* <DEDUP_REMOVED lines=11> */
.L_x_511:
[----:B------:R-:W-:Y:S05]  /*1cbd0*/  BSYNC B1 ;  /* 0x0000000000017941 */ /* 0x000fea0003800000 */
.L_x_510:
        /* <DEDUP_REMOVED lines=9> */
.L_x_513:
[----:B------:R-:W-:Y:S05]  /*1cc70*/  BSYNC B1 ;  /* 0x0000000000017941 */ /* 0x000fea0003800000 */
.L_x_512:
        /* <DEDUP_REMOVED lines=9> */
.L_x_515:
[----:B------:R-:W-:Y:S05]  /*1cd10*/  BSYNC B1 ;  /* 0x0000000000017941 */ /* 0x000fea0003800000 */
.L_x_514:
        /* <DEDUP_REMOVED lines=11> */
.L_x_517:
[----:B------:R-:W-:Y:S05]  /*1cdd0*/  BSYNC B1 ;  /* 0x0000000000017941 */ /* 0x000fea0003800000 */
.L_x_516:
        /* <DEDUP_REMOVED lines=11> */
.L_x_519:
[----:B------:R-:W-:Y:S05]  /*1ce90*/  BSYNC B1 ;  /* 0x0000000000017941 */ /* 0x000fea0003800000 */
.L_x_518:
        /* <DEDUP_REMOVED lines=9> */
.L_x_521:
[----:B------:R-:W-:Y:S05]  /*1cf30*/  BSYNC B1 ;  /* 0x0000000000017941 */ /* 0x000fea0003800000 */
.L_x_520:
        /* <DEDUP_REMOVED lines=9> */
.L_x_523:
[----:B------:R-:W-:Y:S05]  /*1cfd0*/  BSYNC B1 ;  /* 0x0000000000017941 */ /* 0x000fea0003800000 */
.L_x_522:
        /* <DEDUP_REMOVED lines=11> */
.L_x_525:
[----:B------:R-:W-:Y:S05]  /*1d090*/  BSYNC B1 ;  /* 0x0000000000017941 */ /* 0x000fea0003800000 */
.L_x_524:
        /* <DEDUP_REMOVED lines=11> */
.L_x_527:
[----:B------:R-:W-:Y:S05]  /*1d150*/  BSYNC B1 ;  /* 0x0000000000017941 */ /* 0x000fea0003800000 */
.L_x_526:
        /* <DEDUP_REMOVED lines=9> */
.L_x_529:
[----:B------:R-:W-:Y:S05]  /*1d1f0*/  BSYNC B1 ;  /* 0x0000000000017941 */ /* 0x000fea0003800000 */
.L_x_528:
        /* <DEDUP_REMOVED lines=9> */
.L_x_531:
[----:B------:R-:W-:Y:S05]  /*1d290*/  BSYNC B1 ;  /* 0x0000000000017941 */ /* 0x000fea0003800000 */
.L_x_530:
        /* <DEDUP_REMOVED lines=11> */
.L_x_533:
[----:B------:R-:W-:Y:S05]  /*1d350*/  BSYNC B1 ;  /* 0x0000000000017941 */ /* 0x000fea0003800000 */
.L_x_532:
        /* <DEDUP_REMOVED lines=11> */
.L_x_535:
[----:B------:R-:W-:Y:S05]  /*1d410*/  BSYNC B1 ;  /* 0x0000000000017941 */ /* 0x000fea0003800000 */
.L_x_534:
        /* <DEDUP_REMOVED lines=9> */
.L_x_537:
[----:B------:R-:W-:Y:S05]  /*1d4b0*/  BSYNC B1 ;  /* 0x0000000000017941 */ /* 0x000fea0003800000 */
.L_x_536:
        /* <DEDUP_REMOVED lines=9> */
.L_x_539:
[----:B------:R-:W-:Y:S05]  /*1d550*/  BSYNC B1 ;  /* 0x0000000000017941 */ /* 0x000fea0003800000 */
.L_x_538:
        /* <DEDUP_REMOVED lines=11> */
.L_x_541:
[----:B------:R-:W-:Y:S05]  /*1d610*/  BSYNC B1 ;  /* 0x0000000000017941 */ /* 0x000fea0003800000 */
.L_x_540:
        /* <DEDUP_REMOVED lines=11> */
.L_x_543:
[----:B------:R-:W-:Y:S05]  /*1d6d0*/  BSYNC B1 ;  /* 0x0000000000017941 */ /* 0x000fea0003800000 */
.L_x_542:
        /* <DEDUP_REMOVED lines=9> */
.L_x_545:
[----:B------:R-:W-:Y:S05]  /*1d770*/  BSYNC B1 ;  /* 0x0000000000017941 */ /* 0x000fea0003800000 */
.L_x_544:
        /* <DEDUP_REMOVED lines=9> */
.L_x_547:
[----:B------:R-:W-:Y:S05]  /*1d810*/  BSYNC B1 ;  /* 0x0000000000017941 */ /* 0x000fea0003800000 */
.L_x_546:
[----:B-----5:R-:W-:Y:S01]  /*1d820*/  IMAD.U32 R139, R216, 0x10000, RZ ;  /* 0x00010000d88b7824 */ /* 0x020fe200078e00ff */
[----:B------:R-:W-:Y:S01]  /*1d830*/  ISETP.GT.AND P2, PT, R3, 0x148, PT ;  /* 0x000001480300780c */ /* 0x000fe20003f44270 */
[----:B------:R-:W-:Y:S02]  /*1d840*/  BSSY B1, `(.L_x_548) ;  /* 0x0000009000017945 */ /* 0x000fe40003800000 */
[----:B------:R-:W-:Y:S01]  /*1d850*/  FMUL R138, R139, R16 ;  /* 0x000000108b8a7220 */ /* 0x000fe20000400000 */
[----:B------:R-:W-:-:S03]  /*1d860*/  P2R R140, PR, RZ, 0x4 ;  /* 0x00000004ff8c7803 */ /* 0x000fc60000000000 */
[----:B------:R-:W-:-:S05]  /*1d870*/  FFMA R138, R187, R2, R138 ;  /* 0x00000002bb8a7223 */ /* 0x000fca000000008a */
[----:B------:R-:W-:-:S05]  /*1d880*/  F2FP.BF16.F32.PACK_AB R138, RZ, R138 ;  /* 0x0000008aff8a723e */ /* 0x000fca00000010ff */
[----:B------:R0:W-:Y:S01]  /*1d890*/  @P0 STG.E.U16 desc[UR44][R6.64+0x282], R138 ;  /* 0x0002828a06000986 */ /* 0x0001e2000c10152c */
[----:B------:R-:W-:-:S13]  /*1d8a0*/  ISETP.GT.AND P0, PT, R0, RZ, P2 ;  /* 0x000000ff0000720c */ /* 0x000fda0001704270 */
[----:B0-----:R-:W-:Y:S05]  /*1d8b0*/  @!P0 BRA `(.L_x_549) ;  /* 0x0000000000048947 */ /* 0x001fea0003800000 */
[----:B------:R0:W5:Y:S02]  /*1d8c0*/  LDG.E.LTC128B.U16 R216, desc[UR44][R14.64+0x290] ;  /* 0x0002902c0ed87981 */ /* 0x000164000c1e1520 */
.L_x_549:
[----:B------:R-:W-:Y:S05]  /*1d8d0*/  BSYNC B1 ;  /* 0x0000000000017941 */ /* 0x000fea0003800000 */
.L_x_548:
[----:B-----5:R-:W-:Y:S01]  /*1d8e0*/  SHF.L.U32 R139, R216, 0x10, RZ ;  /* 0x00000010d88b7819 */ /* 0x020fe200000006ff */
[----:B------:R-:W-:Y:S01]  /*1d8f0*/  BSSY B1, `(.L_x_550) ;  /* 0x000000a000017945 */ /* 0x000fe20003800000 */
[----:B------:R-:W-:-:S03]  /*1d900*/  ISETP.GT.AND P1, PT, R3, 0x149, PT ;  /* 0x000001490300780c */ /* 0x000fc60003f24270 */
        /* <DEDUP_REMOVED lines=8> */
.L_x_551:
[----:B------:R-:W-:Y:S05]  /*1d990*/  BSYNC B1 ;  /* 0x0000000000017941 */ /* 0x000fea0003800000 */
.L_x_550:
        /* <DEDUP_REMOVED lines=9> */
.L_x_553:
[----:B------:R-:W-:Y:S05]  /*1da30*/  BSYNC B1 ;  /* 0x0000000000017941 */ /* 0x000fea0003800000 */
.L_x_552:
        /* <DEDUP_REMOVED lines=9> */
.L_x_555:
[----:B------:R-:W-:Y:S05]  /*1dad0*/  BSYNC B1 ;  /* 0x0000000000017941 */ /* 0x000fea0003800000 */
.L_x_554:
        /* <DEDUP_REMOVED lines=11> */
.L_x_557:
[----:B------:R-:W-:Y:S05]  /*1db90*/  BSYNC B1 ;  /* 0x0000000000017941 */ /* 0x000fea0003800000 */
.L_x_556:
        /* <DEDUP_REMOVED lines=11> */
.L_x_559:
[----:B------:R-:W-:Y:S05]  /*1dc50*/  BSYNC B1 ;  /* 0x0000000000017941 */ /* 0x000fea0003800000 */
.L_x_558:
        /* <DEDUP_REMOVED lines=9> */
.L_x_561:
[----:B------:R-:W-:Y:S05]  /*1dcf0*/  BSYNC B1 ;  /* 0x0000000000017941 */ /* 0x000fea0003800000 */
.L_x_560:
        /* <DEDUP_REMOVED lines=9> */
.L_x_563:
[----:B------:R-:W-:Y:S05]  /*1dd90*/  BSYNC B1 ;  /* 0x0000000000017941 */ /* 0x000fea0003800000 */
.L_x_562:
        /* <DEDUP_REMOVED lines=11> */
.L_x_565:
[----:B------:R-:W-:Y:S05]  /*1de50*/  BSYNC B1 ;  /* 0x0000000000017941 */ /* 0x000fea0003800000 */
.L_x_564:
        /* <DEDUP_REMOVED lines=11> */
.L_x_567:
[----:B------:R-:W-:Y:S05]  /*1df10*/  BSYNC B1 ;  /* 0x0000000000017941 */ /* 0x000fea0003800000 */
.L_x_566:
        /* <DEDUP_REMOVED lines=9> */
.L_x_569:
[----:B------:R-:W-:Y:S05]  /*1dfb0*/  BSYNC B1 ;  /* 0x0000000000017941 */ /* 0x000fea0003800000 */
.L_x_568:
        /* <DEDUP_REMOVED lines=9> */
.L_x_571:
[----:B------:R-:W-:Y:S05]  /*1e050*/  BSYNC B1 ;  /* 0x0000000000017941 */ /* 0x000fea0003800000 */
.L_x_570:
        /* <DEDUP_REMOVED lines=11> */
.L_x_573:
[----:B------:R-:W-:Y:S05]  /*1e110*/  BSYNC B1 ;  /* 0x0000000000017941 */ /* 0x000fea0003800000 */
.L_x_572:
        /* <DEDUP_REMOVED lines=11> */
.L_x_575:
[----:B------:R-:W-:Y:S05]  /*1e1d0*/  BSYNC B1 ;  /* 0x0000000000017941 */ /* 0x000fea0003800000 */
.L_x_574:
        /* <DEDUP_REMOVED lines=9> */
.L_x_577:
[----:B------:R-:W-:Y:S05]  /*1e270*/  BSYNC B1 ;  /* 0x0000000000017941 */ /* 0x000fea0003800000 */
.L_x_576:
        /* <DEDUP_REMOVED lines=9> */
.L_x_579:
[----:B------:R-:W-:Y:S05]  /*1e310*/  BSYNC B1 ;  /* 0x0000000000017941 */ /* 0x000fea0003800000 */
.L_x_578:
[----:B-----5:R-:W-:Y:S01]  /*1e320*/  IMAD.U32 R139, R216, 0x10000, RZ ;  /* 0x00010000d88b7824 */ /* 0x020fe200078e00ff */
[----:B------:R-:W-:Y:S01]  /*1e330*/  ISETP.GT.AND P6, PT, R3, 0x168, PT ;  /* 0x000001680300780c */ /* 0x000fe20003fc4270 */
[----:B------:R-:W-:Y:S02]  /*1e340*/  BSSY B1, `(.L_x_580) ;  /* 0x0000008000017945 */ /* 0x000fe40003800000 */
[----:B------:R-:W-:-:S04]  /*1e350*/  FMUL R138, R139, R16 ;  /* 0x000000108b8a7220 */ /* 0x000fc80000400000 */
[----:B------:R-:W-:-:S05]  /*1e360*/  FFMA R138, R203, R2, R138 ;  /* 0x00000002cb8a7223 */ /* 0x000fca000000008a */
[----:B------:R-:W-:-:S05]  /*1e370*/  F2FP.BF16.F32.PACK_AB R138, RZ, R138 ;  /* 0x0000008aff8a723e */ /* 0x000fca00000010ff */
[----:B------:R0:W-:Y:S01]  /*1e380*/  @P0 STG.E.U16 desc[UR44][R6.64+0x2c2], R138 ;  /* 0x0002c28a06000986 */ /* 0x0001e2000c10152c */
[----:B------:R-:W-:-:S13]  /*1e390*/  ISETP.GT.AND P0, PT, R0, RZ, P6 ;  /* 0x000000ff0000720c */ /* 0x000fda0003704270 */
[----:B0-----:R-:W-:Y:S05]  /*1e3a0*/  @!P0 BRA `(.L_x_581) ;  /* 0x0000000000048947 */ /* 0x001fea0003800000 */
[----:B------:R0:W5:Y:S02]  /*1e3b0*/  LDG.E.LTC128B.U16 R216, desc[UR44][R14.64+0x2d0] ;  /* 0x0002d02c0ed87981 */ /* 0x000164000c1e1520 */
.L_x_581:
[----:B------:R-:W-:Y:S05]  /*1e3c0*/  BSYNC B1 ;  /* 0x0000000000017941 */ /* 0x000fea0003800000 */
.L_x_580:
        /* <DEDUP_REMOVED lines=10> */
.L_x_583:
[----:B------:R-:W-:Y:S05]  /*1e470*/  BSYNC B1 ;  /* 0x0000000000017941 */ /* 0x000fea0003800000 */
.L_x_582:
        /* <DEDUP_REMOVED lines=9> */
.L_x_585:
[----:B------:R-:W-:Y:S05]  /*1e510*/  BSYNC B1 ;  /* 0x0000000000017941 */ /* 0x000fea0003800000 */
.L_x_584:
        /* <DEDUP_REMOVED lines=9> */
.L_x_587:
[----:B------:R-:W-:Y:S05]  /*1e5b0*/  BSYNC B1 ;  /* 0x0000000000017941 */ /* 0x000fea0003800000 */
.L_x_586:
        /* <DEDUP_REMOVED lines=10> */
.L_x_589:
[----:B------:R-:W-:Y:S05]  /*1e660*/  BSYNC B1 ;  /* 0x0000000000017941 */ /* 0x000fea0003800000 */
.L_x_588:
        /* <DEDUP_REMOVED lines=10> */
.L_x_591:
[----:B------:R-:W-:Y:S05]  /*1e710*/  BSYNC B1 ;  /* 0x0000000000017941 */ /* 0x000fea0003800000 */
.L_x_590:
        /* <DEDUP_REMOVED lines=9> */
.L_x_593:
[----:B------:R-:W-:Y:S05]  /*1e7b0*/  BSYNC B1 ;  /* 0x0000000000017941 */ /* 0x000fea0003800000 */
.L_x_592:
        /* <DEDUP_REMOVED lines=9> */
.L_x_595:
[----:B------:R-:W-:Y:S05]  /*1e850*/  BSYNC B1 ;  /* 0x0000000000017941 */ /* 0x000fea0003800000 */
.L_x_594:
        /* <DEDUP_REMOVED lines=10> */
.L_x_597:
[----:B------:R-:W-:Y:S05]  /*1e900*/  BSYNC B1 ;  /* 0x0000000000017941 */ /* 0x000fea0003800000 */
.L_x_596:
[----:B-----5:R-:W-:Y:S01]  /*1e910*/  IMAD.U32 R139, R216, 0x10000, RZ ;  /* 0x00010000d88b7824 */ /* 0x020fe200078e00ff */
[----:B------:R-:W-:Y:S03]  /*1e920*/  BSSY B1, `(.L_x_598) ;  /* 0x0000009000017945 */ /* 0x000fe60003800000 */
[----:B------:R-:W-:-:S04]  /*1e930*/  FMUL R139, R139, R16 ;  /* 0x000000108b8b7220 */ /* 0x000fc80000400000 */
[----:B------:R-:W-:-:S05]  /*1e940*/  FFMA R139, R212, R2, R139 ;  /* 0x00000002d48b7223 */ /* 0x000fca000000008b */
[----:B------:R-:W-:-:S05]  /*1e950*/  F2FP.BF16.F32.PACK_AB R139, RZ, R139 ;  /* 0x0000008bff8b723e */ /* 0x000fca00000010ff */
[----:B------:R0:W-:Y:S01]  /*1e960*/  @P0 STG.E.U16 desc[UR44][R4.64+0x2f0], R139 ;  /* 0x0002f08b04000986 */ /* 0x0001e2000c10152c */
[----:B------:R-:W-:-:S04]  /*1e970*/  ISETP.GT.AND P0, PT, R3, 0x179, PT ;  /* 0x000001790300780c */ /* 0x000fc80003f04270 */
[----:B------:R-:W-:-:S13]  /*1e980*/  ISETP.GT.AND P5, PT, R0, RZ, P0 ;  /* 0x000000ff0000720c */ /* 0x000fda00007a4270 */
[----:B0-----:R-:W-:Y:S05]  /*1e990*/  @!P5 BRA `(.L_x_599) ;  /* 0x000000000004d947 */ /* 0x001fea0003800000 */
[----:B------:R0:W5:Y:S02]  /*1e9a0*/  LDG.E.LTC128B.U16 R216, desc[UR44][R14.64+0x2f2] ;  /* 0x0002f22c0ed87981 */ /* 0x000164000c1e1520 */
.L_x_599:
[----:B------:R-:W-:Y:S05]  /*1e9b0*/  BSYNC B1 ;  /* 0x0000000000017941 */ /* 0x000fea0003800000 */
.L_x_598:
[----:B-----5:R-:W-:Y:S01]  /*1e9c0*/  IMAD.U32 R3, R216, 0x10000, RZ ;  /* 0x00010000d8037824 */ /* 0x020fe200078e00ff */
[----:B------:R-:W-:Y:S03]  /*1e9d0*/  BSSY B1, `(.L_x_600) ;  /* 0x0000008000017945 */ /* 0x000fe60003800000 */
[----:B012-4-:R-:W-:-:S04]  /*1e9e0*/  FMUL R14, R3, R16 ;  /* 0x00000010030e7220 */ /* 0x017fc80000400000 */
[----:B------:R-:W-:-:S05]  /*1e9f0*/  FFMA R14, R213, R2, R14 ;  /* 0x00000002d50e7223 */ /* 0x000fca000000000e */
[----:B------:R-:W-:-:S05]  /*1ea00*/  F2FP.BF16.F32.PACK_AB R14, RZ, R14 ;  /* 0x0000000eff0e723e */ /* 0x000fca00000010ff */
[----:B------:R0:W-:Y:S01]  /*1ea10*/  @P5 STG.E.U16 desc[UR44][R4.64+0x2f2], R14 ;  /* 0x0002f20e04005986 */ /* 0x0001e2000c10152c */
[----:B------:R-:W-:-:S13]  /*1ea20*/  ISETP.GT.AND P5, PT, R0, 0x8, P1 ;  /* 0x000000080000780c */ /* 0x000fda0000fa4270 */
[----:B0-----:R-:W-:Y:S05]  /*1ea30*/  @!P5 BRA `(.L_x_601) ;  /* 0x000000000004d947 */ /* 0x001fea0003800000 */
[----:B------:R0:W5:Y:S02]  /*1ea40*/  LDG.E.LTC128B.U16 R216, desc[UR44][R12.64+0x2f0] ;  /* 0x0002f02c0cd87981 */ /* 0x000164000c1e1520 */
.L_x_601:
[----:B------:R-:W-:Y:S05]  /*1ea50*/  BSYNC B1 ;  /* 0x0000000000017941 */ /* 0x000fea0003800000 */
.L_x_600:
[----:B-----5:R-:W-:Y:S01]  /*1ea60*/  IMAD.U32 R3, R216, 0x10000, RZ ;  /* 0x00010000d8037824 */ /* 0x020fe200078e00ff */
[----:B------:R-:W-:Y:S01]  /*1ea70*/  BSSY B1, `(.L_x_602) ;  /* 0x000000a000017945 */ /* 0x000fe20003800000 */
[----:B------:R-:W-:Y:S02]  /*1ea80*/  @P5 IMAD.MOV.U32 R4, RZ, RZ, R6 ;  /* 0x000000ffff045224 */ /* 0x000fe400078e0006 */
[----:B------:R-:W-:Y:S01]  /*1ea90*/  FMUL R3, R3, R16 ;  /* 0x0000001003037220 */ /* 0x000fe20000400000 */
[----:B------:R-:W-:-:S03]  /*1eaa0*/  @P5 IMAD.MOV.U32 R5, RZ, RZ, R7 ;  /* 0x000000ffff055224 */ /* 0x000fc600078e0007 */
[----:B------:R-:W-:-:S05]  /*1eab0*/  FFMA R3, R214, R2, R3 ;  /* 0x00000002d6037223 */ /* 0x000fca0000000003 */
[----:B------:R-:W-:-:S05]  /*1eac0*/  F2FP.BF16.F32.PACK_AB R3, RZ, R3 ;  /* 0x00000003ff03723e */ /* 0x000fca00000010ff */
[----:B------:R1:W-:Y:S01]  /*1ead0*/  @P5 STG.E.U16 desc[UR44][R4.64+0x2f0], R3 ;  /* 0x0002f00304005986 */ /* 0x0003e2000c10152c */
[----:B------:R-:W-:-:S13]  /*1eae0*/  ISETP.GT.AND P5, PT, R0, 0x8, P0 ;  /* 0x000000080000780c */ /* 0x000fda00007a4270 */
[----:B-1----:R-:W-:Y:S05]  /*1eaf0*/  @!P5 BRA `(.L_x_603) ;  /* 0x000000000004d947 */ /* 0x002fea0003800000 */
[----:B------:R1:W5:Y:S02]  /*1eb00*/  LDG.E.LTC128B.U16 R216, desc[UR44][R12.64+0x2f2] ;  /* 0x0002f22c0cd87981 */ /* 0x000364000c1e1520 */
.L_x_603:
[----:B------:R-:W-:Y:S05]  /*1eb10*/  BSYNC B1 ;  /* 0x0000000000017941 */ /* 0x000fea0003800000 */
.L_x_602:
[----:B-----5:R-:W-:Y:S01]  /*1eb20*/  IMAD.U32 R3, R216, 0x10000, RZ ;  /* 0x00010000d8037824 */ /* 0x020fe200078e00ff */
[----:B------:R-:W-:Y:S03]  /*1eb30*/  BSSY B1, `(.L_x_604) ;  /* 0x0000009000017945 */ /* 0x000fe60003800000 */
[----:B------:R-:W-:-:S04]  /*1eb40*/  FMUL R4, R3, R16 ;  /* 0x0000001003047220 */ /* 0x000fc80000400000 */
[----:B------:R-:W-:-:S05]  /*1eb50*/  FFMA R4, R215, R2, R4 ;  /* 0x00000002d7047223 */ /* 0x000fca0000000004 */
[----:B------:R-:W-:-:S05]  /*1eb60*/  F2FP.BF16.F32.PACK_AB R4, RZ, R4 ;  /* 0x00000004ff04723e */ /* 0x000fca00000010ff */
[----:B------:R2:W-:Y:S01]  /*1eb70*/  @P5 STG.E.U16 desc[UR44][R6.64+0x2f2], R4 ;  /* 0x0002f20406005986 */ /* 0x0005e2000c10152c */
[----:B------:R-:W-:-:S04]  /*1eb80*/  LOP3.LUT P5, RZ, R17, 0x1, RZ, 0xc0, !PT ;  /* 0x0000000111ff7812 */ /* 0x000fc800078ac0ff */
[----:B------:R-:W-:-:S13]  /*1eb90*/  ISETP.GT.AND P5, PT, R0, 0x80, P5 ;  /* 0x000000800000780c */ /* 0x000fda0002fa4270 */
[----:B--2---:R-:W-:Y:S05]  /*1eba0*/  @!P5 BRA `(.L_x_605) ;  /* 0x000000000004d947 */ /* 0x004fea0003800000 */
[----:B------:R2:W5:Y:S02]  /*1ebb0*/  LDG.E.LTC128B.U16 R216, desc[UR44][R10.64+0x180] ;  /* 0x0001802c0ad87981 */ /* 0x000564000c1e1520 */
.L_x_605:
[----:B------:R-:W-:Y:S05]  /*1ebc0*/  BSYNC B1 ;  /* 0x0000000000017941 */ /* 0x000fea0003800000 */
.L_x_604:
        /* <DEDUP_REMOVED lines=8> */
[----:B----4-:R-:W-:Y:S05]  /*1ec50*/  @!P5 BRA `(.L_x_607) ;  /* 0x000000000004d947 */ /* 0x010fea0003800000 */
[----:B------:R4:W5:Y:S02]  /*1ec60*/  LDG.E.LTC128B.U16 R216, desc[UR44][R10.64+0x182] ;  /* 0x0001822c0ad87981 */ /* 0x000964000c1e1520 */
.L_x_607:
[----:B------:R-:W-:Y:S05]  /*1ec70*/  BSYNC B1 ;  /* 0x0000000000017941 */ /* 0x000fea0003800000 */
.L_x_606:
        /* <DEDUP_REMOVED lines=8> */
[----:B0-----:R-:W-:Y:S05]  /*1ed00*/  @!P5 BRA `(.L_x_609) ;  /* 0x000000000004d947 */ /* 0x001fea0003800000 */
[----:B------:R0:W5:Y:S02]  /*1ed10*/  LDG.E.LTC128B.U16 R216, desc[UR44][R8.64+0x180] ;  /* 0x0001802c08d87981 */ /* 0x000164000c1e1520 */
.L_x_609:
[----:B------:R-:W-:Y:S05]  /*1ed20*/  BSYNC B1 ;  /* 0x0000000000017941 */ /* 0x000fea0003800000 */
.L_x_608:
        /* <DEDUP_REMOVED lines=10> */
.L_x_611:
[----:B------:R-:W-:Y:S05]  /*1edd0*/  BSYNC B1 ;  /* 0x0000000000017941 */ /* 0x000fea0003800000 */
.L_x_610:
[----:B-----5:R-:W-:Y:S01]  /*1ede0*/  SHF.L.U32 R3, R216, 0x10, RZ ;  /* 0x00000010d8037819 */ /* 0x020fe200000006ff */
[----:B------:R-:W-:Y:S04]  /*1edf0*/  BSSY B1, `(.L_x_612) ;  /* 0x0000009000017945 */ /* 0x000fe80003800000 */
        /* <DEDUP_REMOVED lines=8> */
.L_x_613:
[----:B------:R-:W-:Y:S05]  /*1ee80*/  BSYNC B1 ;  /* 0x0000000000017941 */ /* 0x000fea0003800000 */
.L_x_612:
        /* <DEDUP_REMOVED lines=10> */
.L_x_615:
[----:B------:R-:W-:Y:S05]  /*1ef30*/  BSYNC B1 ;  /* 0x0000000000017941 */ /* 0x000fea0003800000 */
.L_x_614:
        /* <DEDUP_REMOVED lines=10> */
.L_x_617:
[----:B------:R-:W-:Y:S05]  /*1efe0*/  BSYNC B1 ;  /* 0x0000000000017941 */ /* 0x000fea0003800000 */
.L_x_616:
        /* <DEDUP_REMOVED lines=10> */
.L_x_619:
[----:B------:R-:W-:Y:S05]  /*1f090*/  BSYNC B1 ;  /* 0x0000000000017941 */ /* 0x000fea0003800000 */
.L_x_618:
        /* <DEDUP_REMOVED lines=10> */
.L_x_621:
[----:B------:R-:W-:Y:S05]  /*1f140*/  BSYNC B1 ;  /* 0x0000000000017941 */ /* 0x000fea0003800000 */
.L_x_620:
        /* <DEDUP_REMOVED lines=10> */
.L_x_623:
[----:B------:R-:W-:Y:S05]  /*1f1f0*/  BSYNC B1 ;  /* 0x0000000000017941 */ /* 0x000fea0003800000 */
.L_x_622:
        /* <DEDUP_REMOVED lines=10> */
.L_x_625:
[----:B------:R-:W-:Y:S05]  /*1f2a0*/  BSYNC B1 ;  /* 0x0000000000017941 */ /* 0x000fea0003800000 */
.L_x_624:
        /* <DEDUP_REMOVED lines=10> */
.L_x_627:
[----:B------:R-:W-:Y:S05]  /*1f350*/  BSYNC B1 ;  /* 0x0000000000017941 */ /* 0x000fea0003800000 */
.L_x_626:
        /* <DEDUP_REMOVED lines=10> */
.L_x_629:
[----:B------:R-:W-:Y:S05]  /*1f400*/  BSYNC B1 ;  /* 0x0000000000017941 */ /* 0x000fea0003800000 */
.L_x_628:
        /* <DEDUP_REMOVED lines=10> */
.L_x_631:
[----:B------:R-:W-:Y:S05]  /*1f4b0*/  BSYNC B1 ;  /* 0x0000000000017941 */ /* 0x000fea0003800000 */
.L_x_630:
        /* <DEDUP_REMOVED lines=10> */
.L_x_633:
[----:B------:R-:W-:Y:S05]  /*1f560*/  BSYNC B1 ;  /* 0x0000000000017941 */ /* 0x000fea0003800000 */
.L_x_632:
        /* <DEDUP_REMOVED lines=10> */
.L_x_635:
[----:B------:R-:W-:Y:S05]  /*1f610*/  BSYNC B1 ;  /* 0x0000000000017941 */ /* 0x000fea0003800000 */
.L_x_634:
        /* <DEDUP_REMOVED lines=10> */
.L_x_637:
[----:B------:R-:W-:Y:S05]  /*1f6c0*/  BSYNC B1 ;  /* 0x0000000000017941 */ /* 0x000fea0003800000 */
.L_x_636:
        /* <DEDUP_REMOVED lines=10> */
.L_x_639:
[----:B------:R-:W-:Y:S05]  /*1f770*/  BSYNC B1 ;  /* 0x0000000000017941 */ /* 0x000fea0003800000 */
.L_x_638:
        /* <DEDUP_REMOVED lines=10> */
.L_x_641:
[----:B------:R-:W-:Y:S05]  /*1f820*/  BSYNC B1 ;  /* 0x0000000000017941 */ /* 0x000fea0003800000 */
.L_x_640:
        /* <DEDUP_REMOVED lines=10> */
.L_x_643:
[----:B------:R-:W-:Y:S05]  /*1f8d0*/  BSYNC B1 ;  /* 0x0000000000017941 */ /* 0x000fea0003800000 */
.L_x_642:
        /* <DEDUP_REMOVED lines=10> */
.L_x_645:
[----:B------:R-:W-:Y:S05]  /*1f980*/  BSYNC B1 ;  /* 0x0000000000017941 */ /* 0x000fea0003800000 */
.L_x_644:
        /* <DEDUP_REMOVED lines=10> */
.L_x_647:
[----:B------:R-:W-:Y:S05]  /*1fa30*/  BSYNC B1 ;  /* 0x0000000000017941 */ /* 0x000fea0003800000 */
.L_x_646:
        /* <DEDUP_REMOVED lines=10> */
.L_x_649:
[----:B------:R-:W-:Y:S05]  /*1fae0*/  BSYNC B1 ;  /* 0x0000000000017941 */ /* 0x000fea0003800000 */
.L_x_648:
        /* <DEDUP_REMOVED lines=10> */
.L_x_651:
[----:B------:R-:W-:Y:S05]  /*1fb90*/  BSYNC B1 ;  /* 0x0000000000017941 */ /* 0x000fea0003800000 */
.L_x_650:
        /* <DEDUP_REMOVED lines=10> */
.L_x_653:
[----:B------:R-:W-:Y:S05]  /*1fc40*/  BSYNC B1 ;  /* 0x0000000000017941 */ /* 0x000fea0003800000 */
.L_x_652:
        /* <DEDUP_REMOVED lines=10> */
.L_x_655:
[----:B------:R-:W-:Y:S05]  /*1fcf0*/  BSYNC B1 ;  /* 0x0000000000017941 */ /* 0x000fea0003800000 */
.L_x_654:
        /* <DEDUP_REMOVED lines=10> */
.L_x_657:
[----:B------:R-:W-:Y:S05]  /*1fda0*/  BSYNC B1 ;  /* 0x0000000000017941 */ /* 0x000fea0003800000 */
.L_x_656:
        /* <DEDUP_REMOVED lines=10> */
.L_x_659:
[----:B------:R-:W-:Y:S05]  /*1fe50*/  BSYNC B1 ;  /* 0x0000000000017941 */ /* 0x000fea0003800000 */
.L_x_658:
        /* <DEDUP_REMOVED lines=10> */
.L_x_661:
[----:B------:R-:W-:Y:S05]  /*1ff00*/  BSYNC B1 ;  /* 0x0000000000017941 */ /* 0x000fea0003800000 */
.L_x_660:
        /* <DEDUP_REMOVED lines=10> */
.L_x_663:
[----:B------:R-:W-:Y:S05]  /*1ffb0*/  BSYNC B1 ;  /* 0x0000000000017941 */ /* 0x000fea0003800000 */
.L_x_662:
        /* <DEDUP_REMOVED lines=10> */
.L_x_665:
[----:B------:R-:W-:Y:S05]  /*20060*/  BSYNC B1 ;  /* 0x0000000000017941 */ /* 0x000fea0003800000 */
.L_x_664:
        /* <DEDUP_REMOVED lines=10> */
.L_x_667:
[----:B------:R-:W-:Y:S05]  /*20110*/  BSYNC B1 ;  /* 0x0000000000017941 */ /* 0x000fea0003800000 */
.L_x_666:
[----:B-----5:R-:W-:Y:S01]  /*20120*/  IMAD.U32 R3, R216, 0x10000, RZ ;  /* 0x00010000d8037824 */ /* 0x020fe200078e00ff */
[----:B------:R-:W-:Y:S03]  /*20130*/  BSSY B1, `(.L_x_668) ;  /* 0x0000009000017945 */ /* 0x000fe60003800000 */
[----:B------:R-:W-:-:S04]  /*20140*/  FMUL R4, R3, R16 ;  /* 0x0000001003047220 */ /* 0x000fc80000400000 */
[----:B------:R-:W-:-:S05]  /*20150*/  FFMA R4, R55, R2, R4 ;  /* 0x0000000237047223 */ /* 0x000fca0000000004 */
[----:B------:R-:W-:-:S05]  /*20160*/  F2FP.BF16.F32.PACK_AB R4, RZ, R4 ;  /* 0x00000004ff04723e */ /* 0x000fca00000010ff */
[----:B------:R0:W-:Y:S01]  /*20170*/  @P5 STG.E.U16 desc[UR44][R20.64+0x1f2], R4 ;  /* 0x0001f20414005986 */ /* 0x0001e2000c10152c */
[----:B------:R-:W-:-:S04]  /*20180*/  ISETP.NE.AND P5, PT, R120, RZ, PT ;  /* 0x000000ff7800720c */ /* 0x000fc80003fa5270 */
[----:B------:R-:W-:-:S13]  /*20190*/  ISETP.GT.AND P5, PT, R0, 0x80, P5 ;  /* 0x000000800000780c */ /* 0x000fda0002fa4270 */
[----:B0-----:R-:W-:Y:S05]  /*201a0*/  @!P5 BRA `(.L_x_669) ;  /* 0x000000000004d947 */ /* 0x001fea0003800000 */
[----:B------:R0:W5:Y:S02]  /*201b0*/  LDG.E.LTC128B.U16 R216, desc[UR44][R10.64+0x200] ;  /* 0x0002002c0ad87981 */ /* 0x000164000c1e1520 */
.L_x_669:
[----:B------:R-:W-:Y:S05]  /*201c0*/  BSYNC B1 ;  /* 0x0000000000017941 */ /* 0x000fea0003800000 */
.L_x_668:
        /* <DEDUP_REMOVED lines=10> */
.L_x_671:
[----:B------:R-:W-:Y:S05]  /*20270*/  BSYNC B1 ;  /* 0x0000000000017941 */ /* 0x000fea0003800000 */
.L_x_670:
        /* <DEDUP_REMOVED lines=10> */
.L_x_673:
[----:B------:R-:W-:Y:S05]  /*20320*/  BSYNC B1 ;  /* 0x0000000000017941 */ /* 0x000fea0003800000 */
.L_x_672:
        /* <DEDUP_REMOVED lines=10> */
.L_x_675:
[----:B------:R-:W-:Y:S05]  /*203d0*/  BSYNC B1 ;  /* 0x0000000000017941 */ /* 0x000fea0003800000 */
.L_x_674:
        /* <DEDUP_REMOVED lines=10> */
.L_x_677:
[----:B------:R-:W-:Y:S05]  /*20480*/  BSYNC B1 ;  /* 0x0000000000017941 */ /* 0x000fea0003800000 */
.L_x_676:
[----:B-----5:R-:W-:Y:S01]  /*20490*/  SHF.L.U32 R3, R216, 0x10, RZ ;  /* 0x00000010d8037819 */ /* 0x020fe200000006ff */
[----:B------:R-:W-:Y:S04]  /*204a0*/  BSSY B1, `(.L_x_678) ;  /* 0x0000009000017945 */ /* 0x000fe80003800000 */
        /* <DEDUP_REMOVED lines=8> */
.L_x_679:
[----:B------:R-:W-:Y:S05]  /*20530*/  BSYNC B1 ;  /* 0x0000000000017941 */ /* 0x000fea0003800000 */
.L_x_678:
        /* <DEDUP_REMOVED lines=10> */
.L_x_681:
[----:B------:R-:W-:Y:S05]  /*205e0*/  BSYNC B1 ;  /* 0x0000000000017941 */ /* 0x000fea0003800000 */
.L_x_680:
        /* <DEDUP_REMOVED lines=10> */
.L_x_683:
[----:B------:R-:W-:Y:S05]  /*20690*/  BSYNC B1 ;  /* 0x0000000000017941 */ /* 0x000fea0003800000 */
.L_x_682:
        /* <DEDUP_REMOVED lines=10> */
.L_x_685:
[----:B------:R-:W-:Y:S05]  /*20740*/  BSYNC B1 ;  /* 0x0000000000017941 */ /* 0x000fea0003800000 */
.L_x_684:
        /* <DEDUP_REMOVED lines=10> */
.L_x_687:
[----:B------:R-:W-:Y:S05]  /*207f0*/  BSYNC B1 ;  /* 0x0000000000017941 */ /* 0x000fea0003800000 */
.L_x_686:
        /* <DEDUP_REMOVED lines=10> */
.L_x_689:
[----:B------:R-:W-:Y:S05]  /*208a0*/  BSYNC B1 ;  /* 0x0000000000017941 */ /* 0x000fea0003800000 */
.L_x_688:
        /* <DEDUP_REMOVED lines=10> */
.L_x_691:
[----:B------:R-:W-:Y:S05]  /*20950*/  BSYNC B1 ;  /* 0x0000000000017941 */ /* 0x000fea0003800000 */
.L_x_690:
        /* <DEDUP_REMOVED lines=10> */
.L_x_693:
[----:B------:R-:W-:Y:S05]  /*20a00*/  BSYNC B1 ;  /* 0x0000000000017941 */ /* 0x000fea0003800000 */
.L_x_692:
        /* <DEDUP_REMOVED lines=10> */
.L_x_695:
[----:B------:R-:W-:Y:S05]  /*20ab0*/  BSYNC B1 ;  /* 0x0000000000017941 */ /* 0x000fea0003800000 */
.L_x_694:
        /* <DEDUP_REMOVED lines=10> */
.L_x_697:
[----:B------:R-:W-:Y:S05]  /*20b60*/  BSYNC B1 ;  /* 0x0000000000017941 */ /* 0x000fea0003800000 */
.L_x_696:
        /* <DEDUP_REMOVED lines=10> */
.L_x_699:
[----:B------:R-:W-:Y:S05]  /*20c10*/  BSYNC B1 ;  /* 0x0000000000017941 */ /* 0x000fea0003800000 */
.L_x_698:
        /* <DEDUP_REMOVED lines=10> */
.L_x_701:
[----:B------:R-:W-:Y:S05]  /*20cc0*/  BSYNC B1 ;  /* 0x0000000000017941 */ /* 0x000fea0003800000 */
.L_x_700:
        /* <DEDUP_REMOVED lines=10> */
.L_x_703:
[----:B------:R-:W-:Y:S05]  /*20d70*/  BSYNC B1 ;  /* 0x0000000000017941 */ /* 0x000fea0003800000 */
.L_x_702:
        /* <DEDUP_REMOVED lines=10> */
.L_x_705:
[----:B------:R-:W-:Y:S05]  /*20e20*/  BSYNC B1 ;  /* 0x0000000000017941 */ /* 0x000fea0003800000 */
.L_x_704:
        /* <DEDUP_REMOVED lines=10> */
.L_x_707:
[----:B------:R-:W-:Y:S05]  /*20ed0*/  BSYNC B1 ;  /* 0x0000000000017941 */ /* 0x000fea0003800000 */
.L_x_706:
        /* <DEDUP_REMOVED lines=10> */
.L_x_709:
[----:B------:R-:W-:Y:S05]  /*20f80*/  BSYNC B1 ;  /* 0x0000000000017941 */ /* 0x000fea0003800000 */
.L_x_708:
        /* <DEDUP_REMOVED lines=10> */
.L_x_711:
[----:B------:R-:W-:Y:S05]  /*21030*/  BSYNC B1 ;  /* 0x0000000000017941 */ /* 0x000fea0003800000 */
.L_x_710:
        /* <DEDUP_REMOVED lines=10> */
.L_x_713:
[----:B------:R-:W-:Y:S05]  /*210e0*/  BSYNC B1 ;  /* 0x0000000000017941 */ /* 0x000fea0003800000 */
.L_x_712:
        /* <DEDUP_REMOVED lines=10> */
.L_x_715:
[----:B------:R-:W-:Y:S05]  /*21190*/  BSYNC B1 ;  /* 0x0000000000017941 */ /* 0x000fea0003800000 */
.L_x_714:
        /* <DEDUP_REMOVED lines=10> */
.L_x_717:
[----:B------:R-:W-:Y:S05]  /*21240*/  BSYNC B1 ;  /* 0x0000000000017941 */ /* 0x000fea0003800000 */
.L_x_716:
        /* <DEDUP_REMOVED lines=10> */
.L_x_719:
[----:B------:R-:W-:Y:S05]  /*212f0*/  BSYNC B1 ;  /* 0x0000000000017941 */ /* 0x000fea0003800000 */
.L_x_718:
        /* <DEDUP_REMOVED lines=10> */
.L_x_721:
[----:B------:R-:W-:Y:S05]  /*213a0*/  BSYNC B1 ;  /* 0x0000000000017941 */ /* 0x000fea0003800000 */
.L_x_720:
        /* <DEDUP_REMOVED lines=10> */
.L_x_723:
[----:B------:R-:W-:Y:S05]  /*21450*/  BSYNC B1 ;  /* 0x0000000000017941 */ /* 0x000fea0003800000 */
.L_x_722:
        /* <DEDUP_REMOVED lines=10> */
.L_x_725:
[----:B------:R-:W-:Y:S05]  /*21500*/  BSYNC B1 ;  /* 0x0000000000017941 */ /* 0x000fea0003800000 */
.L_x_724:
        /* <DEDUP_REMOVED lines=10> */
.L_x_727:
[----:B------:R-:W-:Y:S05]  /*215b0*/  BSYNC B1 ;  /* 0x0000000000017941 */ /* 0x000fea0003800000 */
.L_x_726:
        /* <DEDUP_REMOVED lines=10> */
.L_x_729:
[----:B------:R-:W-:Y:S05]  /*21660*/  BSYNC B1 ;  /* 0x0000000000017941 */ /* 0x000fea0003800000 */
.L_x_728:
        /* <DEDUP_REMOVED lines=10> */
.L_x_731:
[----:B------:R-:W-:Y:S05]  /*21710*/  BSYNC B1 ;  /* 0x0000000000017941 */ /* 0x000fea0003800000 */
.L_x_730:
        /* <DEDUP_REMOVED lines=10> */
.L_x_733:
[----:B------:R-:W-:Y:S05]  /*217c0*/  BSYNC B1 ;  /* 0x0000000000017941 */ /* 0x000fea0003800000 */
.L_x_732:
        /* <DEDUP_REMOVED lines=10> */
.L_x_735:
[----:B------:R-:W-:Y:S05]  /*21870*/  BSYNC B1 ;  /* 0x0000000000017941 */ /* 0x000fea0003800000 */
.L_x_734:
        /* <DEDUP_REMOVED lines=10> */
.L_x_737:
[----:B------:R-:W-:Y:S05]  /*21920*/  BSYNC B1 ;  /* 0x0000000000017941 */ /* 0x000fea0003800000 */
.L_x_736:
        /* <DEDUP_REMOVED lines=10> */
.L_x_739:
[----:B------:R-:W-:Y:S05]  /*219d0*/  BSYNC B1 ;  /* 0x0000000000017941 */ /* 0x000fea0003800000 */
.L_x_738:
        /* <DEDUP_REMOVED lines=10> */
.L_x_741:
[----:B------:R-:W-:Y:S05]  /*21a80*/  BSYNC B1 ;  /* 0x0000000000017941 */ /* 0x000fea0003800000 */
.L_x_740:
        /* <DEDUP_REMOVED lines=10> */
.L_x_743:
[----:B------:R-:W-:Y:S05]  /*21b30*/  BSYNC B1 ;  /* 0x0000000000017941 */ /* 0x000fea0003800000 */
.L_x_742:
        /* <DEDUP_REMOVED lines=10> */
.L_x_745:
[----:B------:R-:W-:Y:S05]  /*21be0*/  BSYNC B1 ;  /* 0x0000000000017941 */ /* 0x000fea0003800000 */
.L_x_744:
        /* <DEDUP_REMOVED lines=10> */
.L_x_747:
[----:B------:R-:W-:Y:S05]  /*21c90*/  BSYNC B1 ;  /* 0x0000000000017941 */ /* 0x000fea0003800000 */
.L_x_746:
        /* <DEDUP_REMOVED lines=10> */
.L_x_749:
[----:B------:R-:W-:Y:S05]  /*21d40*/  BSYNC B1 ;  /* 0x0000000000017941 */ /* 0x000fea0003800000 */
.L_x_748:
        /* <DEDUP_REMOVED lines=10> */
.L_x_751:
[----:B------:R-:W-:Y:S05]  /*21df0*/  BSYNC B1 ;  /* 0x0000000000017941 */ /* 0x000fea0003800000 */
.L_x_750:
        /* <DEDUP_REMOVED lines=10> */
.L_x_753:
[----:B------:R-:W-:Y:S05]  /*21ea0*/  BSYNC B1 ;  /* 0x0000000000017941 */ /* 0x000fea0003800000 */
.L_x_752:
        /* <DEDUP_REMOVED lines=10> */
.L_x_755:
[----:B------:R-:W-:Y:S05]  /*21f50*/  BSYNC B1 ;  /* 0x0000000000017941 */ /* 0x000fea0003800000 */
.L_x_754:
        /* <DEDUP_REMOVED lines=10> */
.L_x_757:
[----:B------:R-:W-:Y:S05]  /*22000*/  BSYNC B1 ;  /* 0x0000000000017941 */ /* 0x000fea0003800000 */
.L_x_756:
        /* <DEDUP_REMOVED lines=10> */
.L_x_759:
[----:B------:R-:W-:Y:S05]  /*220b0*/  BSYNC B1 ;  /* 0x0000000000017941 */ /* 0x000fea0003800000 */
.L_x_758:
        /* <DEDUP_REMOVED lines=10> */
.L_x_761:
[----:B------:R-:W-:Y:S05]  /*22160*/  BSYNC B1 ;  /* 0x0000000000017941 */ /* 0x000fea0003800000 */
.L_x_760:
        /* <DEDUP_REMOVED lines=10> */
.L_x_763:
[----:B------:R-:W-:Y:S05]  /*22210*/  BSYNC B1 ;  /* 0x0000000000017941 */ /* 0x000fea0003800000 */
.L_x_762:
        /* <DEDUP_REMOVED lines=10> */
.L_x_765:
[----:B------:R-:W-:Y:S05]  /*222c0*/  BSYNC B1 ;  /* 0x0000000000017941 */ /* 0x000fea0003800000 */
.L_x_764:
        /* <DEDUP_REMOVED lines=10> */
.L_x_767:
[----:B------:R-:W-:Y:S05]  /*22370*/  BSYNC B1 ;  /* 0x0000000000017941 */ /* 0x000fea0003800000 */
.L_x_766:
        /* <DEDUP_REMOVED lines=10> */
.L_x_769:
[----:B------:R-:W-:Y:S05]  /*22420*/  BSYNC B1 ;  /* 0x0000000000017941 */ /* 0x000fea0003800000 */
.L_x_768:
        /* <DEDUP_REMOVED lines=10> */
.L_x_771:
[----:B------:R-:W-:Y:S05]  /*224d0*/  BSYNC B1 ;  /* 0x0000000000017941 */ /* 0x000fea0003800000 */
.L_x_770:
        /* <DEDUP_REMOVED lines=9> */
.L_x_773:
[----:B------:R-:W-:Y:S05]  /*22570*/  BSYNC B1 ;  /* 0x0000000000017941 */ /* 0x000fea0003800000 */
.L_x_772:
        /* <DEDUP_REMOVED lines=9> */
.L_x_775:
[----:B------:R-:W-:Y:S05]  /*22610*/  BSYNC B1 ;  /* 0x0000000000017941 */ /* 0x000fea0003800000 */
.L_x_774:
        /* <DEDUP_REMOVED lines=9> */
.L_x_777:
[----:B------:R-:W-:Y:S05]  /*226b0*/  BSYNC B1 ;  /* 0x0000000000017941 */ /* 0x000fea0003800000 */
.L_x_776:
        /* <DEDUP_REMOVED lines=9> */
.L_x_779:
[----:B------:R-:W-:Y:S05]  /*22750*/  BSYNC B1 ;  /* 0x0000000000017941 */ /* 0x000fea0003800000 */
.L_x_778:
        /* <DEDUP_REMOVED lines=9> */
.L_x_781:
[----:B------:R-:W-:Y:S05]  /*227f0*/  BSYNC B1 ;  /* 0x0000000000017941 */ /* 0x000fea0003800000 */
.L_x_780:
        /* <DEDUP_REMOVED lines=9> */
.L_x_783:
[----:B------:R-:W-:Y:S05]  /*22890*/  BSYNC B1 ;  /* 0x0000000000017941 */ /* 0x000fea0003800000 */
.L_x_782:
        /* <DEDUP_REMOVED lines=9> */
.L_x_785:
[----:B------:R-:W-:Y:S05]  /*22930*/  BSYNC B1 ;  /* 0x0000000000017941 */ /* 0x000fea0003800000 */
.L_x_784:
        /* <DEDUP_REMOVED lines=9> */
.L_x_787:
[----:B------:R-:W-:Y:S05]  /*229d0*/  BSYNC B1 ;  /* 0x0000000000017941 */ /* 0x000fea0003800000 */
.L_x_786:
[----:B0----5:R-:W-:Y:S01]  /*229e0*/  SHF.L.U32 R3, R216, 0x10, RZ ;  /* 0x00000010d8037819 */ /* 0x021fe200000006ff */
[----:B------:R-:W-:Y:S01]  /*229f0*/  BSSY B1, `(.L_x_788) ;  /* 0x0000008000017945 */ /* 0x000fe20003800000 */
[----:B------:R-:W-:-:S03]  /*22a00*/  ISETP.GT.AND P3, PT, R0, 0x80, P1 ;  /* 0x000000800000780c */ /* 0x000fc60000f64270 */
[----:B------:R-:W-:-:S04]  /*22a10*/  FMUL R4, R3, R16 ;  /* 0x0000001003047220 */ /* 0x000fc80000400000 */
[----:B------:R-:W-:-:S05]  /*22a20*/  FFMA R4, R115, R2, R4 ;  /* 0x0000000273047223 */ /* 0x000fca0000000004 */
[----:B------:R-:W-:-:S05]  /*22a30*/  F2FP.BF16.F32.PACK_AB R4, RZ, R4 ;  /* 0x00000004ff04723e */ /* 0x000fca00000010ff */
[----:B------:R0:W-:Y:S01]  /*22a40*/  @P2 STG.E.U16 desc[UR44][R20.64+0x2e2], R4 ;  /* 0x0002e20414002986 */ /* 0x0001e2000c10152c */
[----:B------:R-:W-:Y:S05]  /*22a50*/  @!P3 BRA `(.L_x_789) ;  /* 0x000000000004b947 */ /* 0x000fea0003800000 */
[----:B------:R0:W5:Y:S02]  /*22a60*/  LDG.E.LTC128B.U16 R216, desc[UR44][R10.64+0x2f0] ;  /* 0x0002f02c0ad87981 */ /* 0x000164000c1e1520 */
.L_x_789:
[----:B------:R-:W-:Y:S05]  /*22a70*/  BSYNC B1 ;  /* 0x0000000000017941 */ /* 0x000fea0003800000 */
.L_x_788:
        /* <DEDUP_REMOVED lines=9> */
.L_x_791:
[----:B------:R-:W-:Y:S05]  /*22b10*/  BSYNC B1 ;  /* 0x0000000000017941 */ /* 0x000fea0003800000 */
.L_x_790:
        /* <DEDUP_REMOVED lines=9> */
.L_x_793:
[----:B------:R-:W-:Y:S05]  /*22bb0*/  BSYNC B1 ;  /* 0x0000000000017941 */ /* 0x000fea0003800000 */
.L_x_792:
        /* <DEDUP_REMOVED lines=9> */
.L_x_795:
[----:B------:R-:W-:Y:S05]  /*22c50*/  BSYNC B1 ;  /* 0x0000000000017941 */ /* 0x000fea0003800000 */
.L_x_794:
[----:B------:R-:W-:Y:S05]  /*22c60*/  @!P0 BRA `(.L_x_796) ;  /* 0x0000007c00608947 */ /* 0x000fea0003800000 */
[----:B0----5:R-:W-:-:S04]  /*22c70*/  IMAD.U32 R3, R216, 0x10000, RZ ;  /* 0x00010000d8037824 */ /* 0x021fc800078e00ff */
[----:B------:R-:W-:-:S04]  /*22c80*/  FMUL R0, R3, R16 ;  /* 0x0000001003007220 */ /* 0x000fc80000400000 */
[----:B------:R-:W-:-:S05]  /*22c90*/  FFMA R0, R119, R2, R0 ;  /* 0x0000000277007223 */ /* 0x000fca0000000000 */
[----:B------:R-:W-:-:S05]  /*22ca0*/  F2FP.BF16.F32.PACK_AB R0, RZ, R0 ;  /* 0x00000000ff00723e */ /* 0x000fca00000010ff */
[----:B------:R0:W-:Y:S01]  /*22cb0*/  STG.E.U16 desc[UR44][R20.64+0x2f2], R0 ;  /* 0x0002f20014007986 */ /* 0x0001e2000c10152c */
[----:B------:R-:W-:Y:S05]  /*22cc0*/  BRA `(.L_x_796) ;  /* 0x0000007c00487947 */ /* 0x000fea0003800000 */
.L_x_33:
[----:B------:R-:W2:Y:S01]  /*22cd0*/  LDL.LU R8, [R1+0x18c] ;  /* 0x00018c0001087983 */ /* 0x000ea20000300800 */
[----:B------:R-:W-:-:S03]  /*22ce0*/  ULDC.64 UR4, c[0x0][0x5c0] ;  /* 0x0001700000047ab9 */ /* 0x000fc60000000a00 */
[----:B------:R-:W3:Y:S04]  /*22cf0*/  LDL.LU R10, [R1+0x1f8] ;  /* 0x0001f800010a7983 */ /* 0x000ee80000300800 */
[----:B------:R-:W4:Y:S04]  /*22d00*/  LDL.LU R11, [R1+0x1fc] ;  /* 0x0001fc00010b7983 */ /* 0x000f280000300800 */
[----:B------:R-:W5:Y:S04]  /*22d10*/  LDL.LU R12, [R1+0x200] ;  /* 0x00020000010c7983 */ /* 0x000f680000300800 */
[----:B------:R-:W4:Y:S04]  /*22d20*/  LDL.LU R235, [R1+0x2a4] ;  /* 0x0002a40001eb7983 */ /* 0x000f280000300800 */
        /* <DEDUP_REMOVED lines=13> */
[----:B------:R-:W4:Y:S01]  /*22e00*/  LDL.LU R221, [R1+0x2dc] ;  /* 0x0002dc0001dd7983 */ /* 0x000f220000300800 */
[----:B------:R-:W-:-:S03]  /*22e10*/  LEA R4, P0, R6, UR4, 0x1 ;  /* 0x0000000406047c11 */ /* 0x000fc6000f8008ff */
[----:B------:R-:W4:Y:S04]  /*22e20*/  LDL.LU R220, [R1+0x2e0] ;  /* 0x0002e00001dc7983 */ /* 0x000f280000300800 */
[----:B------:R-:W4:Y:S04]  /*22e30*/  LDL.LU R219, [R1+0x2e4] ;  /* 0x0002e40001db7983 */ /* 0x000f280000300800 */
[----:B------:R-:W4:Y:S04]  /*22e40*/  LDL.LU R218, [R1+0x2e8] ;  /* 0x0002e80001da7983 */ /* 0x000f280000300800 */
[----:B------:R-:W4:Y:S01]  /*22e50*/  LDL.LU R216, [R1+0x2ec] ;  /* 0x0002ec0001d87983 */ /* 0x000f220000300800 */
[----:B------:R-:W-:-:S03]  /*22e60*/  LEA.HI.X R5, R6, UR5, R14, 0x1, P0 ;  /* 0x0000000506057c11 */ /* 0x000fc600080f0c0e */
[----:B------:R-:W4:Y:S04]  /*22e70*/  LDL.LU R21, [R1+0x2f0] ;  /* 0x0002f00001157983 */ /* 0x000f280000300800 */
[----:B------:R-:W4:Y:S04]  /*22e80*/  LDL.LU R20, [R1+0x2f4] ;  /* 0x0002f40001147983 */ /* 0x000f280000300800 */
[----:B------:R-:W4:Y:S04]  /*22e90*/  LDL.LU R19, [R1+0x2f8] ;  /* 0x0002f80001137983 */ /* 0x000f280000300800 */
[----:B------:R-:W4:Y:S04]  /*22ea0*/  LDL.LU R13, [R1+0x2fc] ;  /* 0x0002fc00010d7983 */ /* 0x000f280000300800 */
[----:B------:R-:W2:Y:S04]  /*22eb0*/  LDL.LU R6, [R1+0x180] ;  /* 0x0001800001067983 */ /* 0x000ea80000300800 */
[----:B------:R-:W3:Y:S01]  /*22ec0*/  LDL.LU R7, [R1+0x188] ;  /* 0x0001880001077983 */ /* 0x000ee20000300800 */
[----:B--2---:R-:W-:-:S05]  /*22ed0*/  FMUL R6, R6, R2 ;  /* 0x0000000206067220 */ /* 0x004fca0000400000 */
[----:B------:R-:W-:-:S05]  /*22ee0*/  F2FP.BF16.F32.PACK_AB R6, RZ, R6 ;  /* 0x00000006ff06723e */ /* 0x000fca00000010ff */
[----:B------:R0:W-:Y:S04]  /*22ef0*/  @P1 STG.E.U16 desc[UR44][R4.64], R6 ;  /* 0x0000000604001986 */ /* 0x0001e8000c10152c */
[----:B0-----:R-:W2:Y:S01]  /*22f00*/  LDL.LU R6, [R1+0x184] ;  /* 0x0001840001067983 */ /* 0x001ea20000300800 */
[----:B------:R-:W-:Y:S01]  /*22f10*/  ISETP.GT.AND P3, PT, R3, 0x1, PT ;  /* 0x000000010300780c */ /* 0x000fe20003f64270 */
[-C--:B---3--:R-:W-:Y:S01]  /*22f20*/  FMUL R7, R7, R2.reuse ;  /* 0x0000000207077220 */ /* 0x088fe20000400000 */
[----:B------:R-:W-:Y:S01]  /*22f30*/  USHF.L.U32 UR5, UR8, 0x4, URZ ;  /* 0x0000000408057899 */ /* 0x000fe2000800063f */
[C---:B------:R-:W-:Y:S01]  /*22f40*/  ISETP.GT.AND P2, PT, R0.reuse, 0x8, P5 ;  /* 0x000000080000780c */ /* 0x040fe20002f44270 */
[----:B------:R-:W-:Y:S01]  /*22f50*/  USHF.L.U64.HI UR4, UR8, 0x4, UR9 ;  /* 0x0000000408047899 */ /* 0x000fe20008010209 */
[----:B------:R-:W-:Y:S01]  /*22f60*/  ISETP.GT.AND P0, PT, R0, RZ, P3 ;  /* 0x000000ff0000720c */ /* 0x000fe20001f04270 */
[----:B------:R-:W-:Y:S01]  /*22f70*/  FMUL R8, R8, R2 ;  /* 0x0000000208087220 */ /* 0x000fe20000400000 */
[----:B------:R-:W-:-:S04]  /*22f80*/  F2FP.BF16.F32.PACK_AB R7, RZ, R7 ;  /* 0x00000007ff07723e */ /* 0x000fc800000010ff */
[----:B------:R-:W-:Y:S02]  /*22f90*/  PRMT R9, R7, 0x7610, R9 ;  /* 0x0000761007097816 */ /* 0x000fe40000000009 */
[----:B------:R-:W-:Y:S01]  /*22fa0*/  F2FP.BF16.F32.PACK_AB R8, RZ, R8 ;  /* 0x00000008ff08723e */ /* 0x000fe200000010ff */
[----:B--2---:R-:W-:-:S05]  /*22fb0*/  FMUL R6, R6, R2 ;  /* 0x0000000206067220 */ /* 0x004fca0000400000 */
[----:B------:R-:W-:-:S05]  /*22fc0*/  F2FP.BF16.F32.PACK_AB R6, RZ, R6 ;  /* 0x00000006ff06723e */ /* 0x000fca00000010ff */
[----:B------:R0:W-:Y:S01]  /*22fd0*/  @P0 STG.E.U16 desc[UR44][R4.64+0x2], R6 ;  /* 0x0000020604000986 */ /* 0x0001e2000c10152c */
[----:B------:R-:W-:Y:S02]  /*22fe0*/  ISETP.GT.AND P0, PT, R0, 0x8, P3 ;  /* 0x000000080000780c */ /* 0x000fe40001f04270 */
[----:B0-----:R-:W-:-:S04]  /*22ff0*/  IADD3 R6, P1, R4, UR5, RZ ;  /* 0x0000000504067c10 */ /* 0x001fc8000ff3e0ff */
[----:B------:R-:W-:-:S05]  /*23000*/  IADD3.X R7, R5, UR4, RZ, P1, !PT ;  /* 0x0000000405077c10 */ /* 0x000fca0008ffe4ff */
[----:B------:R0:W-:Y:S04]  /*23010*/  @P2 STG.E.U16 desc[UR44][R6.64], R9 ;  /* 0x0000000906002986 */ /* 0x0001e8000c10152c */
[----:B------:R1:W-:Y:S04]  /*23020*/  @P0 STG.E.U16 desc[UR44][R6.64+0x2], R8 ;  /* 0x0000020806000986 */ /* 0x0003e8000c10152c */
[----:B0-----:R-:W2:Y:S04]  /*23030*/  LDL.LU R9, [R1+0x1f4] ;  /* 0x0001f40001097983 */ /* 0x001ea80000300800 */
[----:B-1----:R-:W3:Y:S01]  /*23040*/  LDL.LU R8, [R1+0x190] ;  /* 0x0001900001087983 */ /* 0x002ee20000300800 */
[----:B------:R-:W-:-:S04]  /*23050*/  ISETP.GT.AND P4, PT, R3, 0x8, PT ;  /* 0x000000080300780c */ /* 0x000fc80003f84270 */
[----:B------:R-:W-:Y:S01]  /*23060*/  ISETP.GT.AND P0, PT, R0, RZ, P4 ;  /* 0x000000ff0000720c */ /* 0x000fe20002704270 */
[----:B---3--:R-:W-:-:S05]  /*23070*/  FMUL R8, R8, R2 ;  /* 0x0000000208087220 */ /* 0x008fca0000400000 */
[----:B------:R-:W-:-:S07]  /*23080*/  F2FP.BF16.F32.PACK_AB R8, RZ, R8 ;  /* 0x00000008ff08723e */ /* 0x000fce00000010ff */
[----:B------:R0:W-:Y:S04]  /*23090*/  @P0 STG.E.U16 desc[UR44][R4.64+0x10], R8 ;  /* 0x0000100804000986 */ /* 0x0001e8000c10152c */
[----:B0-----:R-:W3:Y:S01]  /*230a0*/  LDL.LU R8, [R1+0x194] ;  /* 0x0001940001087983 */ /* 0x001ee20000300800 */
[----:B------:R-:W-:-:S04]  /*230b0*/  ISETP.GT.AND P3, PT, R3, 0x9, PT ;  /* 0x000000090300780c */ /* 0x000fc80003f64270 */
[----:B------:R-:W-:Y:S01]  /*230c0*/  ISETP.GT.AND P0, PT, R0, RZ, P3 ;  /* 0x000000ff0000720c */ /* 0x000fe20001f04270 */
[----:B---3--:R-:W-:-:S05]  /*230d0*/  FMUL R8, R8, R2 ;  /* 0x0000000208087220 */ /* 0x008fca0000400000 */
[----:B------:R-:W-:-:S07]  /*230e0*/  F2FP.BF16.F32.PACK_AB R8, RZ, R8 ;  /* 0x00000008ff08723e */ /* 0x000fce00000010ff */
[----:B------:R0:W-:Y:S04]  /*230f0*/  @P0 STG.E.U16 desc[UR44][R4.64+0x12], R8 ;  /* 0x0000120804000986 */ /* 0x0001e8000c10152c */
[----:B0-----:R-:W3:Y:S01]  /*23100*/  LDL.LU R8, [R1+0x198] ;  /* 0x0001980001087983 */ /* 0x001ee20000300800 */
[----:B------:R-:W-:Y:S01]  /*23110*/  ISETP.GT.AND P0, PT, R0, 0x8, P4 ;  /* 0x000000080000780c */ /* 0x000fe20002704270 */
        /* <DEDUP_REMOVED lines=119> */
[C---:B------:R-:W-:Y:S01]  /*23890*/  ISETP.GT.AND P2, PT, R3.reuse, 0x38, PT ;  /* 0x000000380300780c */ /* 0x040fe20003f44270 */
[----:B------:R-:W-:Y:S01]  /*238a0*/  USHF.L.U64.HI UR11, UR8, 0x8, UR9 ;  /* 0x00000008080b7899 */ /* 0x000fe20008010209 */
[----:B------:R-:W-:Y:S01]  /*238b0*/  ISETP.GT.AND P1, PT, R3, 0x39, PT ;  /* 0x000000390300780c */ /* 0x000fe20003f24270 */
[-C--:B------:R-:W-:Y:S01]  /*238c0*/  FMUL R10, R10, R2.reuse ;  /* 0x000000020a0a7220 */ /* 0x080fe20000400000 */
[----:B------:R-:W-:Y:S01]  /*238d0*/  ISETP.GT.AND P0, PT, R0, RZ, P2 ;  /* 0x000000ff0000720c */ /* 0x000fe20001704270 */
[----:B-----5:R-:W-:-:S03]  /*238e0*/  FMUL R12, R12, R2 ;  /* 0x000000020c0c7220 */ /* 0x020fc60000400000 */
[----:B------:R-:W-:Y:S02]  /*238f0*/  F2FP.BF16.F32.PACK_AB R10, RZ, R10 ;  /* 0x0000000aff0a723e */ /* 0x000fe400000010ff */
[----:B------:R-:W-:Y:S01]  /*23900*/  F2FP.BF16.F32.PACK_AB R12, RZ, R12 ;  /* 0x0000000cff0c723e */ /* 0x000fe200000010ff */
[----:B---3--:R-:W-:-:S05]  /*23910*/  FMUL R8, R8, R2 ;  /* 0x0000000208087220 */ /* 0x008fca0000400000 */
[----:B------:R-:W-:-:S05]  /*23920*/  F2FP.BF16.F32.PACK_AB R8, RZ, R8 ;  /* 0x00000008ff08723e */ /* 0x000fca00000010ff */
[----:B------:R2:W-:Y:S01]  /*23930*/  @P0 STG.E.U16 desc[UR44][R4.64+0x70], R8 ;  /* 0x0000700804000986 */ /* 0x0005e2000c10152c */
[----:B------:R-:W-:Y:S01]  /*23940*/  ISETP.GT.AND P0, PT, R0, RZ, P1 ;  /* 0x000000ff0000720c */ /* 0x000fe20000f04270 */
[----:B--2---:R-:W-:-:S05]  /*23950*/  FMUL R8, R9, R2 ;  /* 0x0000000209087220 */ /* 0x004fca0000400000 */
[----:B------:R-:W-:-:S07]  /*23960*/  F2FP.BF16.F32.PACK_AB R8, RZ, R8 ;  /* 0x00000008ff08723e */ /* 0x000fce00000010ff */
[----:B------:R0:W-:Y:S02]  /*23970*/  @P0 STG.E.U16 desc[UR44][R4.64+0x72], R8 ;  /* 0x0000720804000986 */ /* 0x0001e4000c10152c */
[----:B0-----:R-:W-:-:S05]  /*23980*/  IMAD.U32 R8, RZ, RZ, UR8 ;  /* 0x00000008ff087e24 */ /* 0x001fca000f8e00ff */
[----:B------:R-:W-:-:S04]  /*23990*/  LEA R8, P0, R8, R4, 0x8 ;  /* 0x0000000408087211 */ /* 0x000fc800078040ff */
[----:B------:R-:W-:Y:S02]  /*239a0*/  IADD3.X R9, R5, UR11, RZ, P0, !PT ;  /* 0x0000000b05097c10 */ /* 0x000fe400087fe4ff */
[----:B------:R-:W-:Y:S02]  /*239b0*/  ISETP.GT.AND P0, PT, R0, 0x8, P2 ;  /* 0x000000080000780c */ /* 0x000fe40001704270 */
[----:B------:R-:W-:-:S11]  /*239c0*/  ISETP.GT.AND P2, PT, R3, 0x40, PT ;  /* 0x000000400300780c */ /* 0x000fd60003f44270 */
[----:B------:R4:W-:Y:S01]  /*239d0*/  @P0 STG.E.U16 desc[UR44][R6.64+0x70], R10 ;  /* 0x0000700a06000986 */ /* 0x0009e2000c10152c */
[----:B------:R-:W-:Y:S01]  /*239e0*/  ISETP.GT.AND P0, PT, R0, 0x8, P1 ;  /* 0x000000080000780c */ /* 0x000fe20000f04270 */
[----:B----4-:R-:W-:-:S05]  /*239f0*/  FMUL R10, R11, R2 ;  /* 0x000000020b0a7220 */ /* 0x010fca0000400000 */
[----:B------:R-:W-:-:S07]  /*23a00*/  F2FP.BF16.F32.PACK_AB R10, RZ, R10 ;  /* 0x0000000aff0a723e */ /* 0x000fce00000010ff */
[----:B------:R0:W-:Y:S02]  /*23a10*/  @P0 STG.E.U16 desc[UR44][R6.64+0x72], R10 ;  /* 0x0000720a06000986 */ /* 0x0001e4000c10152c */
[----:B0-----:R-:W-:-:S04]  /*23a20*/  IADD3 R10, P0, R8, UR5, RZ ;  /* 0x00000005080a7c10 */ /* 0x001fc8000ff1e0ff */
[----:B------:R-:W-:Y:S02]  /*23a30*/  IADD3.X R11, R9, UR4, RZ, P0, !PT ;  /* 0x00000004090b7c10 */ /* 0x000fe400087fe4ff */
[----:B------:R-:W-:-:S13]  /*23a40*/  ISETP.GT.AND P0, PT, R0, RZ, P2 ;  /* 0x000000ff0000720c */ /* 0x000fda0001704270 */
[----:B------:R0:W-:Y:S04]  /*23a50*/  @P0 STG.E.U16 desc[UR44][R4.64+0x80], R12 ;  /* 0x0000800c04000986 */ /* 0x0001e8000c10152c */
[----:B0-----:R-:W2:Y:S01]  /*23a60*/  LDL.LU R12, [R1+0x204] ;  /* 0x00020400010c7983 */ /* 0x001ea20000300800 */
[----:B------:R-:W-:-:S04]  /*23a70*/  ISETP.GT.AND P1, PT, R3, 0x41, PT ;  /* 0x000000410300780c */ /* 0x000fc80003f24270 */
[----:B------:R-:W-:Y:S01]  /*23a80*/  ISETP.GT.AND P0, PT, R0, RZ, P1 ;  /* 0x000000ff0000720c */ /* 0x000fe20000f04270 */
[----:B--2---:R-:W-:-:S05]  /*23a90*/  FMUL R12, R12, R2 ;  /* 0x000000020c0c7220 */ /* 0x004fca0000400000 */
[----:B------:R-:W-:-:S07]  /*23aa0*/  F2FP.BF16.F32.PACK_AB R12, RZ, R12 ;  /* 0x0000000cff0c723e */ /* 0x000fce00000010ff */
[----:B------:R0:W-:Y:S04]  /*23ab0*/  @P0 STG.E.U16 desc[UR44][R4.64+0x82], R12 ;  /* 0x0000820c04000986 */ /* 0x0001e8000c10152c */
[----:B0-----:R-:W2:Y:S01]  /*23ac0*/  LDL.LU R12, [R1+0x208] ;  /* 0x00020800010c7983 */ /* 0x001ea20000300800 */
[----:B------:R-:W-:Y:S01]  /*23ad0*/  ISETP.GT.AND P0, PT, R0, 0x8, P2 ;  /* 0x000000080000780c */ /* 0x000fe20001704270 */
        /* <DEDUP_REMOVED lines=207> */
[C---:B------:R-:W-:Y:S02]  /*247d0*/  ISETP.GT.AND P2, PT, R3.reuse, 0x90, PT ;  /* 0x000000900300780c */ /* 0x040fe40003f44270 */
[C---:B------:R-:W-:Y:S02]  /*247e0*/  ISETP.GT.AND P1, PT, R3.reuse, 0x91, PT ;  /* 0x000000910300780c */ /* 0x040fe40003f24270 */
[----:B------:R-:W-:Y:S02]  /*247f0*/  ISETP.GT.AND P0, PT, R0, RZ, P2 ;  /* 0x000000ff0000720c */ /* 0x000fe40001704270 */
[----:B------:R-:W-:-:S02]  /*24800*/  ISETP.GT.AND P4, PT, R3, 0xa9, PT ;  /* 0x000000a90300780c */ /* 0x000fc40003f84270 */
[----:B------:R-:W-:Y:S01]  /*24810*/  ISETP.GT.AND P3, PT, R3, 0xb1, PT ;  /* 0x000000b10300780c */ /* 0x000fe20003f64270 */
[----:B--2---:R-:W-:-:S05]  /*24820*/  FMUL R12, R12, R2 ;  /* 0x000000020c0c7220 */ /* 0x004fca0000400000 */
[----:B------:R-:W-:-:S05]  /*24830*/  F2FP.BF16.F32.PACK_AB R12, RZ, R12 ;  /* 0x0000000cff0c723e */ /* 0x000fca00000010ff */
[----:B------:R0:W-:Y:S01]  /*24840*/  @P0 STG.E.U16 desc[UR44][R4.64+0x120], R12 ;  /* 0x0001200c04000986 */ /* 0x0001e2000c10152c */
[----:B------:R-:W-:Y:S01]  /*24850*/  ISETP.GT.AND P0, PT, R0, RZ, P1 ;  /* 0x000000ff0000720c */ /* 0x000fe20000f04270 */
[----:B0-----:R-:W-:-:S05]  /*24860*/  FMUL R12, R235, R2 ;  /* 0x00000002eb0c7220 */ /* 0x001fca0000400000 */
[----:B------:R-:W-:-:S07]  /*24870*/  F2FP.BF16.F32.PACK_AB R12, RZ, R12 ;  /* 0x0000000cff0c723e */ /* 0x000fce00000010ff */
[----:B------:R0:W-:Y:S01]  /*24880*/  @P0 STG.E.U16 desc[UR44][R4.64+0x122], R12 ;  /* 0x0001220c04000986 */ /* 0x0001e2000c10152c */
[----:B------:R-:W-:Y:S02]  /*24890*/  ISETP.GT.AND P0, PT, R0, 0x8, P2 ;  /* 0x000000080000780c */ /* 0x000fe40001704270 */
[----:B------:R-:W-:Y:S01]  /*248a0*/  ISETP.GT.AND P2, PT, R3, 0x98, PT ;  /* 0x000000980300780c */ /* 0x000fe20003f44270 */
[----:B0-----:R-:W-:-:S05]  /*248b0*/  FMUL R12, R234, R2 ;  /* 0x00000002ea0c7220 */ /* 0x001fca0000400000 */
[----:B------:R-:W-:-:S05]  /*248c0*/  F2FP.BF16.F32.PACK_AB R12, RZ, R12 ;  /* 0x0000000cff0c723e */ /* 0x000fca00000010ff */
[----:B------:R0:W-:Y:S01]  /*248d0*/  @P0 STG.E.U16 desc[UR44][R6.64+0x120], R12 ;  /* 0x0001200c06000986 */ /* 0x0001e2000c10152c */
[----:B------:R-:W-:Y:S02]  /*248e0*/  ISETP.GT.AND P0, PT, R0, 0x8, P1 ;  /* 0x000000080000780c */ /* 0x000fe40000f04270 */
[----:B------:R-:W-:Y:S01]  /*248f0*/  ISETP.GT.AND P1, PT, R3, 0x99, PT ;  /* 0x000000990300780c */ /* 0x000fe20003f24270 */
[----:B0-----:R-:W-:-:S05]  /*24900*/  FMUL R12, R233, R2 ;  /* 0x00000002e90c7220 */ /* 0x001fca0000400000 */
[----:B------:R-:W-:-:S05]  /*24910*/  F2FP.BF16.F32.PACK_AB R12, RZ, R12 ;  /* 0x0000000cff0c723e */ /* 0x000fca00000010ff */
[----:B------:R0:W-:Y:S01]  /*24920*/  @P0 STG.E.U16 desc[UR44][R6.64+0x122], R12 ;  /* 0x0001220c06000986 */ /* 0x0001e2000c10152c */
[----:B------:R-:W-:Y:S01]  /*24930*/  ISETP.GT.AND P0, PT, R0, RZ, P2 ;  /* 0x000000ff0000720c */ /* 0x000fe20001704270 */
[----:B0-----:R-:W-:-:S05]  /*24940*/  FMUL R12, R232, R2 ;  /* 0x00000002e80c7220 */ /* 0x001fca0000400000 */
[----:B------:R-:W-:-:S07]  /*24950*/  F2FP.BF16.F32.PACK_AB R12, RZ, R12 ;  /* 0x0000000cff0c723e */ /* 0x000fce00000010ff */
        /* <DEDUP_REMOVED lines=41> */
[----:B------:R-:W-:Y:S01]  /*24bf0*/  ISETP.GT.AND P0, PT, R0, 0x8, P1 ;  /* 0x000000080000780c */ /* 0x000fe20000f04270 */
[----:B0-----:R-:W-:-:S05]  /*24c00*/  FMUL R12, R222, R2 ;  /* 0x00000002de0c7220 */ /* 0x001fca0000400000 */
[----:B------:R-:W-:-:S07]  /*24c10*/  F2FP.BF16.F32.PACK_AB R12, RZ, R12 ;  /* 0x0000000cff0c723e */ /* 0x000fce00000010ff */
[----:B------:R0:W-:Y:S01]  /*24c20*/  @P0 STG.E.U16 desc[UR44][R6.64+0x150], R12 ;  /* 0x0001500c06000986 */ /* 0x0001e2000c10152c */
[----:B------:R-:W-:Y:S01]  /*24c30*/  ISETP.GT.AND P0, PT, R0, 0x8, P4 ;  /* 0x000000080000780c */ /* 0x000fe20002704270 */
[----:B0-----:R-:W-:-:S05]  /*24c40*/  FMUL R12, R221, R2 ;  /* 0x00000002dd0c7220 */ /* 0x001fca0000400000 */
[----:B------:R-:W-:-:S07]  /*24c50*/  F2FP.BF16.F32.PACK_AB R12, RZ, R12 ;  /* 0x0000000cff0c723e */ /* 0x000fce00000010ff */
        /* <DEDUP_REMOVED lines=17> */
[----:B------:R-:W-:-:S04]  /*24d70*/  ISETP.GT.AND P0, PT, R3, 0xb8, PT ;  /* 0x000000b80300780c */ /* 0x000fc80003f04270 */
[----:B------:R-:W-:Y:S01]  /*24d80*/  ISETP.GT.AND P1, PT, R0, RZ, P0 ;  /* 0x000000ff0000720c */ /* 0x000fe20000724270 */
        /* <DEDUP_REMOVED lines=13> */
[----:B0-----:R-:W-:Y:S02]  /*24e60*/  FMUL R12, R13, R2 ;  /* 0x000000020d0c7220 */ /* 0x001fe40000400000 */
[----:B------:R-:W2:Y:S04]  /*24e70*/  LDL.LU R13, [R1+0x118] ;  /* 0x00011800010d7983 */ /* 0x000ea80000300800 */
[----:B------:R-:W3:Y:S04]  /*24e80*/  LDL.LU R235, [R1+0x128] ;  /* 0x0001280001eb7983 */ /* 0x000ee80000300800 */
[----:B------:R-:W4:Y:S04]  /*24e90*/  LDL.LU R234, [R1+0x12c] ;  /* 0x00012c0001ea7983 */ /* 0x000f280000300800 */
[----:B------:R-:W5:Y:S04]  /*24ea0*/  LDL.LU R233, [R1+0x130] ;  /* 0x0001300001e97983 */ /* 0x000f680000300800 */
        /* <DEDUP_REMOVED lines=9> */
[----:B------:R-:W5:Y:S01]  /*24f40*/  LDL.LU R223, [R1+0x158] ;  /* 0x0001580001df7983 */ /* 0x000f620000300800 */
[----:B------:R-:W-:-:S03]  /*24f50*/  F2FP.BF16.F32.PACK_AB R12, RZ, R12 ;  /* 0x0000000cff0c723e */ /* 0x000fc600000010ff */
[----:B------:R-:W5:Y:S04]  /*24f60*/  LDL.LU R222, [R1+0x15c] ;  /* 0x00015c0001de7983 */ /* 0x000f680000300800 */
[----:B------:R-:W5:Y:S04]  /*24f70*/  LDL.LU R221, [R1+0x160] ;  /* 0x0001600001dd7983 */ /* 0x000f680000300800 */
[----:B------:R-:W5:Y:S04]  /*24f80*/  LDL.LU R220, [R1+0x164] ;  /* 0x0001640001dc7983 */ /* 0x000f680000300800 */
[----:B------:R-:W3:Y:S04]  /*24f90*/  LDL.LU R19, [R1+0x168] ;  /* 0x0001680001137983 */ /* 0x000ee80000300800 */
[----:B------:R-:W4:Y:S04]  /*24fa0*/  LDL.LU R20, [R1+0x16c] ;  /* 0x00016c0001147983 */ /* 0x000f280000300800 */
[----:B------:R-:W5:Y:S04]  /*24fb0*/  LDL.LU R21, [R1+0x170] ;  /* 0x0001700001157983 */ /* 0x000f680000300800 */
[----:B------:R-:W5:Y:S04]  /*24fc0*/  LDL.LU R216, [R1+0x174] ;  /* 0x0001740001d87983 */ /* 0x000f680000300800 */
[----:B------:R-:W5:Y:S04]  /*24fd0*/  LDL.LU R219, [R1+0x178] ;  /* 0x0001780001db7983 */ /* 0x000f680000300800 */
[----:B------:R-:W5:Y:S04]  /*24fe0*/  LDL.LU R218, [R1+0x17c] ;  /* 0x00017c0001da7983 */ /* 0x000f680000300800 */
[----:B------:R0:W-:Y:S04]  /*24ff0*/  @P6 STG.E.U16 desc[UR44][R6.64+0x172], R12 ;  /* 0x0001720c06006986 */ /* 0x0001e8000c10152c */
[----:B0-----:R-:W2:Y:S01]  /*25000*/  LDL.LU R12, [R1] ;  /* 0x00000000010c7983 */ /* 0x001ea20000300800 */
[----:B------:R-:W-:Y:S01]  /*25010*/  ISETP.GT.AND P6, PT, R0, 0x80, P5 ;  /* 0x000000800000780c */ /* 0x000fe20002fc4270 */
[----:B--2---:R-:W-:-:S05]  /*25020*/  FMUL R12, R12, R2 ;  /* 0x000000020c0c7220 */ /* 0x004fca0000400000 */
[----:B------:R-:W-:-:S07]  /*25030*/  F2FP.BF16.F32.PACK_AB R12, RZ, R12 ;  /* 0x0000000cff0c723e */ /* 0x000fce00000010ff */
[----:B------:R0:W-:Y:S04]  /*25040*/  @P6 STG.E.U16 desc[UR44][R8.64], R12 ;  /* 0x0000000c08006986 */ /* 0x0001e8000c10152c */
[----:B0-----:R-:W2:Y:S01]  /*25050*/  LDL.LU R12, [R1+0x4] ;  /* 0x00000400010c7983 */ /* 0x001ea20000300800 */
[----:B------:R-:W-:-:S04]  /*25060*/  ISETP.GT.AND P6, PT, R3, 0x1, PT ;  /* 0x000000010300780c */ /* 0x000fc80003fc4270 */
[----:B------:R-:W-:Y:S01]  /*25070*/  ISETP.GT.AND P6, PT, R0, 0x80, P6 ;  /* 0x000000800000780c */ /* 0x000fe200037c4270 */
[----:B--2---:R-:W-:-:S05]  /*25080*/  FMUL R12, R12, R2 ;  /* 0x000000020c0c7220 */ /* 0x004fca0000400000 */
[----:B------:R-:W-:-:S07]  /*25090*/  F2FP.BF16.F32.PACK_AB R12, RZ, R12 ;  /* 0x0000000cff0c723e */ /* 0x000fce00000010ff */
[----:B------:R0:W-:Y:S04]  /*250a0*/  @P6 STG.E.U16 desc[UR44][R8.64+0x2], R12 ;  /* 0x0000020c08006986 */ /* 0x0001e8000c10152c */
[----:B0-----:R-:W2:Y:S01]  /*250b0*/  LDL.LU R12, [R1+0x8] ;  /* 0x00000800010c7983 */ /* 0x001ea20000300800 */
[----:B------:R-:W-:Y:S02]  /*250c0*/  ISETP.GT.AND P5, PT, R0, 0x88, P5 ;  /* 0x000000880000780c */ /* 0x000fe40002fa4270 */
[----:B------:R-:W-:Y:S01]  /*250d0*/  ISETP.GT.AND P6, PT, R3, 0x1, PT ;  /* 0x000000010300780c */ /* 0x000fe20003fc4270 */
[----:B--2---:R-:W-:-:S05]  /*250e0*/  FMUL R12, R12, R2 ;  /* 0x000000020c0c7220 */ /* 0x004fca0000400000 */
[----:B------:R-:W-:-:S05]  /*250f0*/  F2FP.BF16.F32.PACK_AB R12, RZ, R12 ;  /* 0x0000000cff0c723e */ /* 0x000fca00000010ff */
        /* <DEDUP_REMOVED lines=381> */
[----:B------:R-:W-:Y:S01]  /*268d0*/  ISETP.GT.AND P6, PT, R3, 0x89, PT ;  /* 0x000000890300780c */ /* 0x000fe20003fc4270 */
[----:B------:R-:W-:-:S03]  /*268e0*/  FMUL R13, R13, R2 ;  /* 0x000000020d0d7220 */ /* 0x000fc60000400000 */
[----:B------:R-:W-:Y:S02]  /*268f0*/  ISETP.GT.AND P5, PT, R0, 0x80, P6 ;  /* 0x000000800000780c */ /* 0x000fe400037a4270 */
[----:B------:R-:W-:Y:S01]  /*26900*/  F2FP.BF16.F32.PACK_AB R13, RZ, R13 ;  /* 0x0000000dff0d723e */ /* 0x000fe200000010ff */
[----:B--2---:R-:W-:-:S05]  /*26910*/  FMUL R12, R12, R2 ;  /* 0x000000020c0c7220 */ /* 0x004fca0000400000 */
[----:B------:R-:W-:-:S05]  /*26920*/  F2FP.BF16.F32.PACK_AB R12, RZ, R12 ;  /* 0x0000000cff0c723e */ /* 0x000fca00000010ff */
[----:B------:R0:W-:Y:S01]  /*26930*/  @P5 STG.E.U16 desc[UR44][R8.64+0x112], R12 ;  /* 0x0001120c08005986 */ /* 0x0001e2000c10152c */
[----:B------:R-:W-:-:S04]  /*26940*/  ISETP.GT.AND P5, PT, R3, 0x88, PT ;  /* 0x000000880300780c */ /* 0x000fc80003fa4270 */
[C---:B------:R-:W-:Y:S02]  /*26950*/  ISETP.GT.AND P5, PT, R0.reuse, 0x88, P5 ;  /* 0x000000880000780c */ /* 0x040fe40002fa4270 */
[----:B0-----:R-:W-:Y:S02]  /*26960*/  PRMT R12, R13, 0x7610, R12 ;  /* 0x000076100d0c7816 */ /* 0x001fe4000000000c */
[----:B------:R-:W2:Y:S09]  /*26970*/  LDL.LU R13, [R1+0x11c] ;  /* 0x00011c00010d7983 */ /* 0x000eb20000300800 */
[----:B------:R0:W-:Y:S01]  /*26980*/  @P5 STG.E.U16 desc[UR44][R10.64+0x110], R12 ;  /* 0x0001100c0a005986 */ /* 0x0001e2000c10152c */
[----:B------:R-:W-:Y:S01]  /*26990*/  ISETP.GT.AND P5, PT, R0, 0x88, P6 ;  /* 0x000000880000780c */ /* 0x000fe200037a4270 */
[----:B--2---:R-:W-:-:S05]  /*269a0*/  FMUL R13, R13, R2 ;  /* 0x000000020d0d7220 */ /* 0x004fca0000400000 */
[----:B------:R-:W-:-:S04]  /*269b0*/  F2FP.BF16.F32.PACK_AB R13, RZ, R13 ;  /* 0x0000000dff0d723e */ /* 0x000fc800000010ff */
[----:B0-----:R-:W-:Y:S02]  /*269c0*/  PRMT R12, R13, 0x7610, R12 ;  /* 0x000076100d0c7816 */ /* 0x001fe4000000000c */
[----:B------:R-:W2:Y:S04]  /*269d0*/  LDL.LU R13, [R1+0x120] ;  /* 0x00012000010d7983 */ /* 0x000ea80000300800 */
[----:B------:R0:W-:Y:S04]  /*269e0*/  @P5 STG.E.U16 desc[UR44][R10.64+0x112], R12 ;  /* 0x0001120c0a005986 */ /* 0x0001e8000c10152c */
[----:B0-----:R-:W2:Y:S01]  /*269f0*/  LDL.LU R12, [R1+0x124] ;  /* 0x00012400010c7983 */ /* 0x001ea20000300800 */
[----:B------:R-:W-:Y:S01]  /*26a00*/  ISETP.GT.AND P6, PT, R3, 0x90, PT ;  /* 0x000000900300780c */ /* 0x000fe20003fc4270 */
[-C--:B---3--:R-:W-:Y:S01]  /*26a10*/  FMUL R19, R19, R2.reuse ;  /* 0x0000000213137220 */ /* 0x088fe20000400000 */
[-C--:B----4-:R-:W-:Y:S01]  /*26a20*/  FMUL R20, R20, R2.reuse ;  /* 0x0000000214147220 */ /* 0x090fe20000400000 */
[-C--:B-----5:R-:W-:Y:S01]  /*26a30*/  FMUL R21, R21, R2.reuse ;  /* 0x0000000215157220 */ /* 0x0a0fe20000400000 */
[----:B------:R-:W-:Y:S01]  /*26a40*/  ISETP.GT.AND P5, PT, R0, 0x80, P6 ;  /* 0x000000800000780c */ /* 0x000fe200037a4270 */
[-C--:B------:R-:W-:Y:S01]  /*26a50*/  FMUL R216, R216, R2.reuse ;  /* 0x00000002d8d87220 */ /* 0x080fe20000400000 */
[----:B------:R-:W-:Y:S01]  /*26a60*/  ISETP.GT.AND P6, PT, R3, 0x91, PT ;  /* 0x000000910300780c */ /* 0x000fe20003fc4270 */
[-C--:B------:R-:W-:Y:S01]  /*26a70*/  FMUL R120, R120, R2.reuse ;  /* 0x0000000278787220 */ /* 0x080fe20000400000 */
[----:B------:R-:W-:Y:S01]  /*26a80*/  F2FP.BF16.F32.PACK_AB R19, RZ, R19 ;  /* 0x00000013ff13723e */ /* 0x000fe200000010ff */
[----:B------:R-:W-:Y:S01]  /*26a90*/  FMUL R121, R121, R2 ;  /* 0x0000000279797220 */ /* 0x000fe20000400000 */
[----:B------:R-:W-:Y:S01]  /*26aa0*/  F2FP.BF16.F32.PACK_AB R20, RZ, R20 ;  /* 0x00000014ff14723e */ /* 0x000fe200000010ff */
[-C--:B------:R-:W-:Y:S01]  /*26ab0*/  FMUL R122, R122, R2.reuse ;  /* 0x000000027a7a7220 */ /* 0x080fe20000400000 */
[----:B------:R-:W-:Y:S01]  /*26ac0*/  F2FP.BF16.F32.PACK_AB R21, RZ, R21 ;  /* 0x00000015ff15723e */ /* 0x000fe200000010ff */
[----:B------:R-:W-:Y:S01]  /*26ad0*/  FMUL R123, R123, R2 ;  /* 0x000000027b7b7220 */ /* 0x000fe20000400000 */
[----:B------:R-:W-:Y:S01]  /*26ae0*/  F2FP.BF16.F32.PACK_AB R216, RZ, R216 ;  /* 0x000000d8ffd8723e */ /* 0x000fe200000010ff */
[----:B------:R-:W-:Y:S01]  /*26af0*/  FMUL R124, R124, R2 ;  /* 0x000000027c7c7220 */ /* 0x000fe20000400000 */
[----:B------:R-:W-:Y:S01]  /*26b00*/  F2FP.BF16.F32.PACK_AB R120, RZ, R120 ;  /* 0x00000078ff78723e */ /* 0x000fe200000010ff */
        /* <DEDUP_REMOVED lines=266> */
[----:B--2---:R-:W-:Y:S01]  /*27bb0*/  FMUL R13, R13, R2 ;  /* 0x000000020d0d7220 */ /* 0x004fe20000400000 */
[----:B------:R-:W-:Y:S01]  /*27bc0*/  F2FP.BF16.F32.PACK_AB R62, RZ, R62 ;  /* 0x0000003eff3e723e */ /* 0x000fe200000010ff */
[-C--:B------:R-:W-:Y:S01]  /*27bd0*/  FMUL R66, R66, R2.reuse ;  /* 0x0000000242427220 */ /* 0x080fe20000400000 */
[----:B------:R-:W-:Y:S01]  /*27be0*/  F2FP.BF16.F32.PACK_AB R63, RZ, R63 ;  /* 0x0000003fff3f723e */ /* 0x000fe200000010ff */
[-C--:B------:R-:W-:Y:S01]  /*27bf0*/  FMUL R67, R67, R2.reuse ;  /* 0x0000000243437220 */ /* 0x080fe20000400000 */
[----:B------:R-:W-:Y:S01]  /*27c00*/  F2FP.BF16.F32.PACK_AB R13, RZ, R13 ;  /* 0x0000000dff0d723e */ /* 0x000fe200000010ff */
[----:B------:R-:W-:Y:S01]  /*27c10*/  FMUL R68, R68, R2 ;  /* 0x0000000244447220 */ /* 0x000fe20000400000 */
[----:B------:R-:W-:Y:S01]  /*27c20*/  F2FP.BF16.F32.PACK_AB R64, RZ, R64 ;  /* 0x00000040ff40723e */ /* 0x000fe200000010ff */
[-C--:B------:R-:W-:Y:S01]  /*27c30*/  FMUL R69, R69, R2.reuse ;  /* 0x0000000245457220 */ /* 0x080fe20000400000 */
[----:B------:R-:W-:Y:S01]  /*27c40*/  PRMT R14, R13, 0x7610, R14 ;  /* 0x000076100d0e7816 */ /* 0x000fe2000000000e */
[-C--:B------:R-:W-:Y:S01]  /*27c50*/  FMUL R70, R70, R2.reuse ;  /* 0x0000000246467220 */ /* 0x080fe20000400000 */
[----:B------:R-:W-:Y:S01]  /*27c60*/  F2FP.BF16.F32.PACK_AB R65, RZ, R65 ;  /* 0x00000041ff41723e */ /* 0x000fe200000010ff */
[----:B------:R-:W-:Y:S01]  /*27c70*/  FMUL R71, R71, R2 ;  /* 0x0000000247477220 */ /* 0x000fe20000400000 */
[----:B------:R-:W-:Y:S01]  /*27c80*/  F2FP.BF16.F32.PACK_AB R66, RZ, R66 ;  /* 0x00000042ff42723e */ /* 0x000fe200000010ff */
[----:B------:R0:W-:Y:S01]  /*27c90*/  @P5 STG.E.U16 desc[UR44][R8.64+0x120], R14 ;  /* 0x0001200e08005986 */ /* 0x0001e2000c10152c */
[----:B------:R-:W-:Y:S01]  /*27ca0*/  ISETP.GT.AND P5, PT, R0, 0x80, P6 ;  /* 0x000000800000780c */ /* 0x000fe200037a4270 */
[-C--:B------:R-:W-:Y:S01]  /*27cb0*/  FMUL R13, R12, R2.reuse ;  /* 0x000000020c0d7220 */ /* 0x080fe20000400000 */
        /* <DEDUP_REMOVED lines=10> */
[-C--:B------:R-:W-:Y:S01]  /*27d60*/  FMUL R76, R76, R2.reuse ;  /* 0x000000024c4c7220 */ /* 0x080fe20000400000 */
[----:B------:R1:W-:Y:S01]  /*27d70*/  @P5 STG.E.U16 desc[UR44][R8.64+0x122], R13 ;  /* 0x0001220d08005986 */ /* 0x0003e2000c10152c */
[----:B------:R-:W-:Y:S01]  /*27d80*/  ISETP.GT.AND P5, PT, R3, 0x90, PT ;  /* 0x000000900300780c */ /* 0x000fe20003fa4270 */
[-C--:B------:R-:W-:Y:S01]  /*27d90*/  FMUL R77, R77, R2.reuse ;  /* 0x000000024d4d7220 */ /* 0x080fe20000400000 */
[----:B------:R-:W-:Y:S01]  /*27da0*/  PRMT R15, R12, 0x7610, R15 ;  /* 0x000076100c0f7816 */ /* 0x000fe2000000000f */
[-C--:B------:R-:W-:Y:S01]  /*27db0*/  FMUL R12, R234, R2.reuse ;  /* 0x00000002ea0c7220 */ /* 0x080fe20000400000 */
[----:B------:R-:W-:Y:S01]  /*27dc0*/  ISETP.GT.AND P5, PT, R0, 0x88, P5 ;  /* 0x000000880000780c */ /* 0x000fe20002fa4270 */
[----:B------:R-:W-:Y:S01]  /*27dd0*/  FMUL R78, R78, R2 ;  /* 0x000000024e4e7220 */ /* 0x000fe20000400000 */
[----:B------:R-:W-:Y:S01]  /*27de0*/  F2FP.BF16.F32.PACK_AB R70, RZ, R70 ;  /* 0x00000046ff46723e */ /* 0x000fe200000010ff */
[----:B------:R-:W-:Y:S01]  /*27df0*/  FMUL R79, R79, R2 ;  /* 0x000000024f4f7220 */ /* 0x000fe20000400000 */
[----:B------:R-:W-:Y:S01]  /*27e00*/  F2FP.BF16.F32.PACK_AB R12, RZ, R12 ;  /* 0x0000000cff0c723e */ /* 0x000fe200000010ff */
[-C--:B------:R-:W-:Y:S01]  /*27e10*/  FMUL R80, R80, R2.reuse ;  /* 0x0000000250507220 */ /* 0x080fe20000400000 */
[----:B------:R-:W-:Y:S01]  /*27e20*/  F2FP.BF16.F32.PACK_AB R71, RZ, R71 ;  /* 0x00000047ff47723e */ /* 0x000fe200000010ff */
[-C--:B------:R-:W-:Y:S01]  /*27e30*/  FMUL R81, R81, R2.reuse ;  /* 0x0000000251517220 */ /* 0x080fe20000400000 */
[----:B0-----:R-:W-:Y:S01]  /*27e40*/  PRMT R14, R12, 0x7610, R14 ;  /* 0x000076100c0e7816 */ /* 0x001fe2000000000e */
[----:B------:R-:W-:Y:S01]  /*27e50*/  FMUL R12, R233, R2 ;  /* 0x00000002e90c7220 */ /* 0x000fe20000400000 */
[----:B------:R-:W-:Y:S01]  /*27e60*/  F2FP.BF16.F32.PACK_AB R72, RZ, R72 ;  /* 0x00000048ff48723e */ /* 0x000fe200000010ff */
[-C--:B------:R-:W-:Y:S01]  /*27e70*/  FMUL R82, R82, R2.reuse ;  /* 0x0000000252527220 */ /* 0x080fe20000400000 */
[----:B------:R-:W-:Y:S01]  /*27e80*/  F2FP.BF16.F32.PACK_AB R73, RZ, R73 ;  /* 0x00000049ff49723e */ /* 0x000fe200000010ff */
[----:B------:R0:W-:Y:S01]  /*27e90*/  @P5 STG.E.U16 desc[UR44][R10.64+0x120], R15 ;  /* 0x0001200f0a005986 */ /* 0x0001e2000c10152c */
[----:B------:R-:W-:Y:S01]  /*27ea0*/  ISETP.GT.AND P5, PT, R0, 0x88, P6 ;  /* 0x000000880000780c */ /* 0x000fe200037a4270 */
[-C--:B------:R-:W-:Y:S01]  /*27eb0*/  FMUL R83, R83, R2.reuse ;  /* 0x0000000253537220 */ /* 0x080fe20000400000 */
[----:B------:R-:W-:Y:S01]  /*27ec0*/  ISETP.GT.AND P6, PT, R3, 0x98, PT ;  /* 0x000000980300780c */ /* 0x000fe20003fc4270 */
[----:B------:R-:W-:Y:S01]  /*27ed0*/  FMUL R84, R84, R2 ;  /* 0x0000000254547220 */ /* 0x000fe20000400000 */
[----:B------:R-:W-:Y:S01]  /*27ee0*/  F2FP.BF16.F32.PACK_AB R12, RZ, R12 ;  /* 0x0000000cff0c723e */ /* 0x000fe200000010ff */
[----:B------:R-:W-:Y:S01]  /*27ef0*/  FMUL R85, R85, R2 ;  /* 0x0000000255557220 */ /* 0x000fe20000400000 */
[----:B------:R-:W-:Y:S01]  /*27f00*/  F2FP.BF16.F32.PACK_AB R74, RZ, R74 ;  /* 0x0000004aff4a723e */ /* 0x000fe200000010ff */
[-C--:B------:R-:W-:Y:S01]  /*27f10*/  FMUL R86, R86, R2.reuse ;  /* 0x0000000256567220 */ /* 0x080fe20000400000 */
[----:B-1----:R-:W-:Y:S01]  /*27f20*/  PRMT R13, R12, 0x7610, R13 ;  /* 0x000076100c0d7816 */ /* 0x002fe2000000000d */
[-C--:B------:R-:W-:Y:S01]  /*27f30*/  FMUL R12, R232, R2.reuse ;  /* 0x00000002e80c7220 */ /* 0x080fe20000400000 */
[----:B------:R-:W-:Y:S01]  /*27f40*/  F2FP.BF16.F32.PACK_AB R75, RZ, R75 ;  /* 0x0000004bff4b723e */ /* 0x000fe200000010ff */
[----:B------:R-:W-:Y:S01]  /*27f50*/  FMUL R87, R87, R2 ;  /* 0x0000000257577220 */ /* 0x000fe20000400000 */
[----:B------:R-:W-:Y:S01]  /*27f60*/  F2FP.BF16.F32.PACK_AB R76, RZ, R76 ;  /* 0x0000004cff4c723e */ /* 0x000fe200000010ff */
[----:B------:R1:W-:Y:S01]  /*27f70*/  @P5 STG.E.U16 desc[UR44][R10.64+0x122], R14 ;  /* 0x0001220e0a005986 */ /* 0x0003e2000c10152c */
[----:B------:R-:W-:Y:S01]  /*27f80*/  ISETP.GT.AND P5, PT, R0, 0x80, P6 ;  /* 0x000000800000780c */ /* 0x000fe200037a4270 */
[-C--:B------:R-:W-:Y:S01]  /*27f90*/  FMUL R88, R88, R2.reuse ;  /* 0x0000000258587220 */ /* 0x080fe20000400000 */
[----:B------:R-:W-:Y:S01]  /*27fa0*/  ISETP.GT.AND P6, PT, R3, 0x99, PT ;  /* 0x000000990300780c */ /* 0x000fe20003fc4270 */
        /* <DEDUP_REMOVED lines=22> */
[----:B------:R-:W-:Y:S01]  /*28110*/  FMUL R97, R97, R2 ;  /* 0x0000000261617220 */ /* 0x000fe20000400000 */
[----:B------:R-:W-:Y:S01]  /*28120*/  F2FP.BF16.F32.PACK_AB R12, RZ, R12 ;  /* 0x0000000cff0c723e */ /* 0x000fe200000010ff */
[----:B------:R1:W-:Y:S01]  /*28130*/  @P5 STG.E.U16 desc[UR44][R8.64+0x132], R15 ;  /* 0x0001320f08005986 */ /* 0x0003e2000c10152c */
[----:B------:R-:W-:Y:S01]  /*28140*/  ISETP.GT.AND P5, PT, R3, 0x98, PT ;  /* 0x000000980300780c */ /* 0x000fe20003fa4270 */
[-C--:B------:R-:W-:Y:S01]  /*28150*/  FMUL R98, R98, R2.reuse ;  /* 0x0000000262627220 */ /* 0x080fe20000400000 */
[----:B0-----:R-:W-:Y:S01]  /*28160*/  PRMT R13, R12, 0x7610, R13 ;  /* 0x000076100c0d7816 */ /* 0x001fe2000000000d */
[-C--:B------:R-:W-:Y:S01]  /*28170*/  FMUL R12, R229, R2.reuse ;  /* 0x00000002e50c7220 */ /* 0x080fe20000400000 */
[----:B------:R-:W-:Y:S01]  /*28180*/  ISETP.GT.AND P5, PT, R0, 0x88, P5 ;  /* 0x000000880000780c */ /* 0x000fe20002fa4270 */
[-C--:B------:R-:W-:Y:S01]  /*28190*/  FMUL R99, R99, R2.reuse ;  /* 0x0000000263637220 */ /* 0x080fe20000400000 */
[----:B------:R-:W-:Y:S01]  /*281a0*/  F2FP.BF16.F32.PACK_AB R83, RZ, R83 ;  /* 0x00000053ff53723e */ /* 0x000fe200000010ff */
        /* <DEDUP_REMOVED lines=23> */
[----:B0-----:R-:W-:Y:S01]  /*28320*/  PRMT R14, R12, 0x7610, R14 ;  /* 0x000076100c0e7816 */ /* 0x001fe2000000000e */
        /* <DEDUP_REMOVED lines=13> */
[----:B0-----:R-:W-:Y:S01]  /*28400*/  PRMT R13, R12, 0x7610, R13 ;  /* 0x000076100c0d7816 */ /* 0x001fe2000000000d */
[----:B------:R0:W-:Y:S01]  /*28410*/  @P5 STG.E.U16 desc[UR44][R8.64+0x140], R15 ;  /* 0x0001400f08005986 */ /* 0x0001e2000c10152c */
        /* <DEDUP_REMOVED lines=14> */
[----:B------:R-:W-:Y:S01]  /*28500*/  ISETP.GT.AND P5, PT, R3, 0xa0, PT ;  /* 0x000000a00300780c */ /* 0x000fe20003fa4270 */
[----:B------:R-:W-:Y:S01]  /*28510*/  FMUL R12, R225, R2 ;  /* 0x00000002e10c7220 */ /* 0x000fe20000400000 */
[----:B------:R-:W-:-:S02]  /*28520*/  F2FP.BF16.F32.PACK_AB R97, RZ, R97 ;  /* 0x00000061ff61723e */ /* 0x000fc400000010ff */
[----:B------:R-:W-:Y:S02]  /*28530*/  ISETP.GT.AND P5, PT, R0, 0x88, P5 ;  /* 0x000000880000780c */ /* 0x000fe40002fa4270 */
[----:B------:R-:W-:Y:S02]  /*28540*/  F2FP.BF16.F32.PACK_AB R12, RZ, R12 ;  /* 0x0000000cff0c723e */ /* 0x000fe400000010ff */
[----:B------:R-:W-:Y:S02]  /*28550*/  F2FP.BF16.F32.PACK_AB R98, RZ, R98 ;  /* 0x00000062ff62723e */ /* 0x000fe400000010ff */
[----:B------:R-:W-:Y:S01]  /*28560*/  PRMT R18, R12, 0x7610, R18 ;  /* 0x000076100c127816 */ /* 0x000fe20000000012 */
[-C--:B------:R-:W-:Y:S01]  /*28570*/  FMUL R12, R224, R2.reuse ;  /* 0x00000002e00c7220 */ /* 0x080fe20000400000 */
[----:B0-----:R-:W-:Y:S01]  /*28580*/  FMUL R14, R222, R2 ;  /* 0x00000002de0e7220 */ /* 0x001fe20000400000 */
[----:B------:R-:W-:Y:S02]  /*28590*/  F2FP.BF16.F32.PACK_AB R99, RZ, R99 ;  /* 0x00000063ff63723e */ /* 0x000fe400000010ff */
[----:B------:R-:W-:-:S02]  /*285a0*/  F2FP.BF16.F32.PACK_AB R100, RZ, R100 ;  /* 0x00000064ff64723e */ /* 0x000fc400000010ff */
[----:B------:R0:W-:Y:S01]  /*285b0*/  @P5 STG.E.U16 desc[UR44][R10.64+0x140], R13 ;  /* 0x0001400d0a005986 */ /* 0x0001e2000c10152c */
[C---:B------:R-:W-:Y:S02]  /*285c0*/  ISETP.GT.AND P5, PT, R0.reuse, 0x88, P6 ;  /* 0x000000880000780c */ /* 0x040fe400037a4270 */
[----:B------:R-:W-:Y:S02]  /*285d0*/  ISETP.GT.AND P6, PT, R3, 0xa8, PT ;  /* 0x000000a80300780c */ /* 0x000fe40003fc4270 */
[----:B------:R-:W-:Y:S02]  /*285e0*/  F2FP.BF16.F32.PACK_AB R12, RZ, R12 ;  /* 0x0000000cff0c723e */ /* 0x000fe400000010ff */
[----:B------:R-:W-:Y:S02]  /*285f0*/  F2FP.BF16.F32.PACK_AB R14, RZ, R14 ;  /* 0x0000000eff0e723e */ /* 0x000fe400000010ff */
[----:B------:R-:W-:Y:S02]  /*28600*/  F2FP.BF16.F32.PACK_AB R101, RZ, R101 ;  /* 0x00000065ff65723e */ /* 0x000fe400000010ff */
[----:B------:R-:W-:Y:S01]  /*28610*/  F2FP.BF16.F32.PACK_AB R102, RZ, R102 ;  /* 0x00000066ff66723e */ /* 0x000fe200000010ff */
[----:B0-----:R-:W-:Y:S01]  /*28620*/  FMUL R13, R223, R2 ;  /* 0x00000002df0d7220 */ /* 0x001fe20000400000 */
[----:B------:R-:W-:Y:S01]  /*28630*/  F2FP.BF16.F32.PACK_AB R103, RZ, R103 ;  /* 0x00000067ff67723e */ /* 0x000fe200000010ff */
[----:B------:R0:W-:Y:S01]  /*28640*/  @P5 STG.E.U16 desc[UR44][R10.64+0x142], R15 ;  /* 0x0001420f0a005986 */ /* 0x0001e2000c10152c */
[----:B------:R-:W-:-:S02]  /*28650*/  ISETP.GT.AND P5, PT, R0, 0x80, P6 ;  /* 0x000000800000780c */ /* 0x000fc400037a4270 */
[C---:B------:R-:W-:Y:S02]  /*28660*/  ISETP.GT.AND P6, PT, R0.reuse, 0x88, P6 ;  /* 0x000000880000780c */ /* 0x040fe400037c4270 */
[----:B------:R-:W-:Y:S02]  /*28670*/  F2FP.BF16.F32.PACK_AB R13, RZ, R13 ;  /* 0x0000000dff0d723e */ /* 0x000fe400000010ff */
[----:B------:R-:W-:Y:S02]  /*28680*/  F2FP.BF16.F32.PACK_AB R104, RZ, R104 ;  /* 0x00000068ff68723e */ /* 0x000fe400000010ff */
[----:B------:R-:W-:Y:S01]  /*28690*/  PRMT R217, R13, 0x7610, R217 ;  /* 0x000076100dd97816 */ /* 0x000fe200000000d9 */
[-C--:B------:R-:W-:Y:S01]  /*286a0*/  FMUL R13, R219, R2.reuse ;  /* 0x00000002db0d7220 */ /* 0x080fe20000400000 */
[----:B------:R-:W-:Y:S01]  /*286b0*/  F2FP.BF16.F32.PACK_AB R105, RZ, R105 ;  /* 0x00000069ff69723e */ /* 0x000fe200000010ff */
[----:B0-----:R-:W-:Y:S01]  /*286c0*/  FMUL R15, R221, R2 ;  /* 0x00000002dd0f7220 */ /* 0x001fe20000400000 */
[----:B------:R-:W-:Y:S01]  /*286d0*/  F2FP.BF16.F32.PACK_AB R106, RZ, R106 ;  /* 0x0000006aff6a723e */ /* 0x000fe200000010ff */
[----:B------:R0:W-:Y:S01]  /*286e0*/  @P5 STG.E.U16 desc[UR44][R8.64+0x150], R18 ;  /* 0x0001501208005986 */ /* 0x0001e2000c10152c */
[----:B------:R-:W-:-:S02]  /*286f0*/  ISETP.GT.AND P5, PT, R0, 0x80, P4 ;  /* 0x000000800000780c */ /* 0x000fc400027a4270 */
[----:B------:R-:W-:Y:S02]  /*28700*/  ISETP.GT.AND P4, PT, R0, 0x88, P4 ;  /* 0x000000880000780c */ /* 0x000fe40002784270 */
        /* <DEDUP_REMOVED lines=8> */
[----:B------:R-:W-:Y:S01]  /*28790*/  F2FP.BF16.F32.PACK_AB R18, RZ, R18 ;  /* 0x00000012ff12723e */ /* 0x000fe200000010ff */
[----:B------:R-:W-:Y:S01]  /*287a0*/  @P6 STG.E.U16 desc[UR44][R10.64+0x150], R217 ;  /* 0x000150d90a006986 */ /* 0x000fe2000c10152c */
[C---:B------:R-:W-:Y:S02]  /*287b0*/  ISETP.GT.AND P6, PT, R0.reuse, 0x80, P2 ;  /* 0x000000800000780c */ /* 0x040fe400017c4270 */
[C---:B------:R-:W-:Y:S01]  /*287c0*/  ISETP.GT.AND P2, PT, R0.reuse, 0x88, P2 ;  /* 0x000000880000780c */ /* 0x040fe20001744270 */
[----:B------:R-:W-:Y:S01]  /*287d0*/  @P4 STG.E.U16 desc[UR44][R10.64+0x152], R14 ;  /* 0x0001520e0a004986 */ /* 0x000fe2000c10152c */
[C---:B------:R-:W-:Y:S02]  /*287e0*/  ISETP.GT.AND P3, PT, R0.reuse, 0x88, P3 ;  /* 0x000000880000780c */ /* 0x040fe40001f64270 */
[----:B------:R-:W-:Y:S01]  /*287f0*/  ISETP.GT.AND P4, PT, R0, 0x80, P0 ;  /* 0x000000800000780c */ /* 0x000fe20000784270 */
[----:B0-----:R-:W-:Y:S01]  /*28800*/  FMUL R12, R218, R2 ;  /* 0x00000002da0c7220 */ /* 0x001fe20000400000 */
[C---:B------:R-:W-:Y:S01]  /*28810*/  ISETP.GT.AND P0, PT, R0.reuse, 0x88, P0 ;  /* 0x000000880000780c */ /* 0x040fe20000704270 */
[----:B------:R-:W-:Y:S01]  /*28820*/  @P5 STG.E.U16 desc[UR44][R8.64+0x162], R18 ;  /* 0x0001621208005986 */ /* 0x000fe2000c10152c */
[----:B------:R-:W-:-:S02]  /*28830*/  ISETP.GT.AND P5, PT, R0, 0x80, P1 ;  /* 0x000000800000780c */ /* 0x000fc40000fa4270 */
[C---:B------:R-:W-:Y:S01]  /*28840*/  ISETP.GT.AND P1, PT, R0.reuse, 0x88, P1 ;  /* 0x000000880000780c */ /* 0x040fe20000f24270 */
[----:B------:R-:W-:Y:S01]  /*28850*/  @P6 STG.E.U16 desc[UR44][R8.64+0x160], R15 ;  /* 0x0001600f08006986 */ /* 0x000fe2000c10152c */
[----:B------:R-:W-:Y:S02]  /*28860*/  F2FP.BF16.F32.PACK_AB R12, RZ, R12 ;  /* 0x0000000cff0c723e */ /* 0x000fe400000010ff */
[C---:B------:R-:W-:Y:S01]  /*28870*/  ISETP.GT.AND P6, PT, R3.reuse, 0xc1, PT ;  /* 0x000000c10300780c */ /* 0x040fe20003fc4270 */
[----:B------:R-:W-:Y:S01]  /*28880*/  @P2 STG.E.U16 desc[UR44][R10.64+0x160], R19 ;  /* 0x000160130a002986 */ /* 0x000fe2000c10152c */
[----:B------:R-:W-:Y:S02]  /*28890*/  F2FP.BF16.F32.PACK_AB R110, RZ, R110 ;  /* 0x0000006eff6e723e */ /* 0x000fe400000010ff */
[----:B------:R-:W-:Y:S01]  /*288a0*/  ISETP.GT.AND P2, PT, R0, RZ, P6 ;  /* 0x000000ff0000720c */ /* 0x000fe20003744270 */
[----:B------:R-:W-:Y:S01]  /*288b0*/  @P3 STG.E.U16 desc[UR44][R10.64+0x162], R20 ;  /* 0x000162140a003986 */ /* 0x000fe2000c10152c */
[----:B------:R-:W-:-:S02]  /*288c0*/  ISETP.GT.AND P3, PT, R3, 0xc0, PT ;  /* 0x000000c00300780c */ /* 0x000fc40003f64270 */
[----:B------:R-:W-:Y:S01]  /*288d0*/  F2FP.BF16.F32.PACK_AB R111, RZ, R111 ;  /* 0x0000006fff6f723e */ /* 0x000fe200000010ff */
[----:B------:R-:W-:Y:S01]  /*288e0*/  @P4 STG.E.U16 desc[UR44][R8.64+0x170], R21 ;  /* 0x0001701508004986 */ /* 0x000fe2000c10152c */
[C---:B------:R-:W-:Y:S02]  /*288f0*/  ISETP.GT.AND P4, PT, R3.reuse, 0xc9, PT ;  /* 0x000000c90300780c */ /* 0x040fe40003f84270 */
[----:B------:R-:W-:Y:S01]  /*28900*/  F2FP.BF16.F32.PACK_AB R112, RZ, R112 ;  /* 0x00000070ff70723e */ /* 0x000fe200000010ff */
[----:B------:R-:W-:Y:S01]  /*28910*/  @P5 STG.E.U16 desc[UR44][R8.64+0x172], R216 ;  /* 0x000172d808005986 */ /* 0x000fe2000c10152c */
[----:B------:R-:W-:Y:S02]  /*28920*/  ISETP.GT.AND P5, PT, R3, 0xc8, PT ;  /* 0x000000c80300780c */ /* 0x000fe40003fa4270 */
[----:B------:R-:W-:Y:S01]  /*28930*/  F2FP.BF16.F32.PACK_AB R113, RZ, R113 ;  /* 0x00000071ff71723e */ /* 0x000fe200000010ff */
[----:B------:R-:W-:Y:S01]  /*28940*/  @P0 STG.E.U16 desc[UR44][R10.64+0x170], R13 ;  /* 0x0001700d0a000986 */ /* 0x000fe2000c10152c */
[----:B------:R-:W-:-:S02]  /*28950*/  ISETP.GT.AND P0, PT, R0, RZ, P3 ;  /* 0x000000ff0000720c */ /* 0x000fc40001f04270 */
[C---:B------:R-:W-:Y:S01]  /*28960*/  ISETP.GT.AND P3, PT, R0.reuse, 0x8, P3 ;  /* 0x000000080000780c */ /* 0x040fe20001f64270 */
[----:B------:R0:W-:Y:S01]  /*28970*/  @P1 STG.E.U16 desc[UR44][R10.64+0x172], R12 ;  /* 0x0001720c0a001986 */ /* 0x0001e2000c10152c */
[C---:B------:R-:W-:Y:S02]  /*28980*/  ISETP.GT.AND P1, PT, R0.reuse, RZ, P5 ;  /* 0x000000ff0000720c */ /* 0x040fe40002f24270 */
[----:B------:R-:W-:Y:S02]  /*28990*/  F2FP.BF16.F32.PACK_AB R114, RZ, R114 ;  /* 0x00000072ff72723e */ /* 0x000fe400000010ff */
[----:B------:R-:W-:Y:S02]  /*289a0*/  F2FP.BF16.F32.PACK_AB R115, RZ, R115 ;  /* 0x00000073ff73723e */ /* 0x000fe400000010ff */
[----:B------:R-:W-:Y:S02]  /*289b0*/  F2FP.BF16.F32.PACK_AB R116, RZ, R116 ;  /* 0x00000074ff74723e */ /* 0x000fe400000010ff */
[----:B------:R-:W-:Y:S01]  /*289c0*/  F2FP.BF16.F32.PACK_AB R117, RZ, R117 ;  /* 0x00000075ff75723e */ /* 0x000fe200000010ff */
[----:B------:R-:W-:Y:S01]  /*289d0*/  @P0 STG.E.U16 desc[UR44][R4.64+0x180], R120 ;  /* 0x0001807804000986 */ /* 0x000fe2000c10152c */
[----:B------:R-:W-:-:S02]  /*289e0*/  ISETP.GT.AND P0, PT, R0, 0x8, P6 ;  /* 0x000000080000780c */ /* 0x000fc40003704270 */
[----:B------:R-:W-:Y:S01]  /*289f0*/  F2FP.BF16.F32.PACK_AB R118, RZ, R118 ;  /* 0x00000076ff76723e */ /* 0x000fe200000010ff */
[----:B------:R-:W-:Y:S01]  /*28a00*/  @P2 STG.E.U16 desc[UR44][R4.64+0x182], R121 ;  /* 0x0001827904002986 */ /* 0x000fe2000c10152c */
[----:B------:R-:W-:Y:S02]  /*28a10*/  ISETP.GT.AND P2, PT, R0, RZ, P4 ;  /* 0x000000ff0000720c */ /* 0x000fe40002744270 */
[----:B------:R-:W-:Y:S01]  /*28a20*/  F2FP.BF16.F32.PACK_AB R119, RZ, R119 ;  /* 0x00000077ff77723e */ /* 0x000fe200000010ff */
[----:B------:R-:W-:Y:S01]  /*28a30*/  @P3 STG.E.U16 desc[UR44][R6.64+0x180], R122 ;  /* 0x0001807a06003986 */ /* 0x000fe2000c10152c */
[----:B------:R-:W-:-:S05]  /*28a40*/  ISETP.GT.AND P3, PT, R3, 0xd0, PT ;  /* 0x000000d00300780c */ /* 0x000fca0003f64270 */
[----:B------:R-:W-:Y:S01]  /*28a50*/  @P0 STG.E.U16 desc[UR44][R6.64+0x182], R123 ;  /* 0x0001827b06000986 */ /* 0x000fe2000c10152c */
[C---:B------:R-:W-:Y:S02]  /*28a60*/  ISETP.GT.AND P0, PT, R0.reuse, 0x8, P5 ;  /* 0x000000080000780c */ /* 0x040fe40002f04270 */
[C---:B------:R-:W-:Y:S01]  /*28a70*/  ISETP.GT.AND P5, PT, R3.reuse, 0x168, PT ;  /* 0x000001680300780c */ /* 0x040fe20003fa4270 */
[----:B------:R-:W-:Y:S01]  /*28a80*/  @P1 STG.E.U16 desc[UR44][R4.64+0x190], R124 ;  /* 0x0001907c04001986 */ /* 0x000fe2000c10152c */
[----:B------:R-:W-:Y:S02]  /*28a90*/  ISETP.GT.AND P1, PT, R0, 0x8, P4 ;  /* 0x000000080000780c */ /* 0x000fe40002724270 */
[C---:B------:R-:W-:Y:S01]  /*28aa0*/  ISETP.GT.AND P4, PT, R3.reuse, 0x171, PT ;  /* 0x000001710300780c */ /* 0x040fe20003f84270 */
[----:B------:R-:W-:Y:S01]  /*28ab0*/  @P2 STG.E.U16 desc[UR44][R4.64+0x192], R125 ;  /* 0x0001927d04002986 */ /* 0x000fe2000c10152c */
[----:B------:R-:W-:-:S05]  /*28ac0*/  ISETP.GT.AND P2, PT, R3, 0xd1, PT ;  /* 0x000000d10300780c */ /* 0x000fca0003f44270 */
[----:B------:R-:W-:Y:S01]  /*28ad0*/  @P0 STG.E.U16 desc[UR44][R6.64+0x190], R126 ;  /* 0x0001907e06000986 */ /* 0x000fe2000c10152c */
[----:B------:R-:W-:-:S03]  /*28ae0*/  ISETP.GT.AND P0, PT, R0, RZ, P3 ;  /* 0x000000ff0000720c */ /* 0x000fc60001f04270 */
[----:B------:R-:W-:Y:S01]  /*28af0*/  @P1 STG.E.U16 desc[UR44][R6.64+0x192], R127 ;  /* 0x0001927f06001986 */ /* 0x000fe2000c10152c */
[----:B------:R-:W-:-:S09]  /*28b00*/  ISETP.GT.AND P1, PT, R3, 0xd9, PT ;  /* 0x000000d90300780c */ /* 0x000fd20003f24270 */
[----:B------:R-:W-:Y:S01]  /*28b10*/  @P0 STG.E.U16 desc[UR44][R4.64+0x1a0], R128 ;  /* 0x0001a08004000986 */ /* 0x000fe2000c10152c */
[----:B------:R-:W-:-:S13]  /*28b20*/  ISETP.GT.AND P0, PT, R0, RZ, P2 ;  /* 0x000000ff0000720c */ /* 0x000fda0001704270 */
[----:B------:R-:W-:Y:S01]  /*28b30*/  @P0 STG.E.U16 desc[UR44][R4.64+0x1a2], R129 ;  /* 0x0001a28104000986 */ /* 0x000fe2000c10152c */
[----:B------:R-:W-:Y:S02]  /*28b40*/  ISETP.GT.AND P0, PT, R0, 0x8, P3 ;  /* 0x000000080000780c */ /* 0x000fe40001f04270 */
[----:B------:R-:W-:-:S11]  /*28b50*/  ISETP.GT.AND P3, PT, R3, 0x169, PT ;  /* 0x000001690300780c */ /* 0x000fd60003f64270 */
[----:B------:R-:W-:Y:S01]  /*28b60*/  @P0 STG.E.U16 desc[UR44][R6.64+0x1a0], R130 ;  /* 0x0001a08206000986 */ /* 0x000fe2000c10152c */
[----:B------:R-:W-:Y:S02]  /*28b70*/  ISETP.GT.AND P0, PT, R0, 0x8, P2 ;  /* 0x000000080000780c */ /* 0x000fe40001704270 */
[----:B------:R-:W-:-:S11]  /*28b80*/  ISETP.GT.AND P2, PT, R3, 0xd8, PT ;  /* 0x000000d80300780c */ /* 0x000fd60003f44270 */
[----:B------:R-:W-:Y:S01]  /*28b90*/  @P0 STG.E.U16 desc[UR44][R6.64+0x1a2], R131 ;  /* 0x0001a28306000986 */ /* 0x000fe2000c10152c */
[----:B0-----:R-:W-:-:S04]  /*28ba0*/  IADD3 R10, P0, R8, UR5, RZ ;  /* 0x00000005080a7c10 */ /* 0x001fc8000ff1e0ff */
[----:B------:R-:W-:Y:S02]  /*28bb0*/  IADD3.X R11, R9, UR4, RZ, P0, !PT ;  /* 0x00000004090b7c10 */ /* 0x000fe400087fe4ff */
[----:B------:R-:W-:-:S13]  /*28bc0*/  ISETP.GT.AND P0, PT, R0, RZ, P2 ;  /* 0x000000ff0000720c */ /* 0x000fda0001704270 */
        /* <DEDUP_REMOVED lines=176> */
[----:B------:R-:W-:-:S13]  /*296d0*/  ISETP.GT.AND P0, PT, R0, 0x8, P1 ;  /* 0x000000080000780c */ /* 0x000fda0000f04270 */
[----:B------:R-:W-:Y:S01]  /*296e0*/  @P0 STG.E.U16 desc[UR44][R6.64+0x2c2], R203 ;  /* 0x0002c2cb06000986 */ /* 0x000fe2000c10152c */
[----:B------:R-:W-:-:S13]  /*296f0*/  ISETP.GT.AND P0, PT, R0, RZ, P5 ;  /* 0x000000ff0000720c */ /* 0x000fda0002f04270 */
[----:B------:R-:W-:Y:S01]  /*29700*/  @P0 STG.E.U16 desc[UR44][R4.64+0x2d0], R204 ;  /* 0x0002d0cc04000986 */ /* 0x000fe2000c10152c */
[----:B------:R-:W-:-:S13]  /*29710*/  ISETP.GT.AND P0, PT, R0, RZ, P3 ;  /* 0x000000ff0000720c */ /* 0x000fda0001f04270 */
[----:B------:R-:W-:Y:S01]  /*29720*/  @P0 STG.E.U16 desc[UR44][R4.64+0x2d2], R205 ;  /* 0x0002d2cd04000986 */ /* 0x000fe2000c10152c */
[----:B------:R-:W-:-:S13]  /*29730*/  ISETP.GT.AND P0, PT, R0, 0x8, P5 ;  /* 0x000000080000780c */ /* 0x000fda0002f04270 */
[----:B------:R-:W-:Y:S01]  /*29740*/  @P0 STG.E.U16 desc[UR44][R6.64+0x2d0], R206 ;  /* 0x0002d0ce06000986 */ /* 0x000fe2000c10152c */
[----:B------:R-:W-:-:S13]  /*29750*/  ISETP.GT.AND P0, PT, R0, 0x8, P3 ;  /* 0x000000080000780c */ /* 0x000fda0001f04270 */
[----:B------:R-:W-:Y:S01]  /*29760*/  @P0 STG.E.U16 desc[UR44][R6.64+0x2d2], R207 ;  /* 0x0002d2cf06000986 */ /* 0x000fe2000c10152c */
[----:B------:R-:W-:-:S04]  /*29770*/  ISETP.GT.AND P0, PT, R3, 0x170, PT ;  /* 0x000001700300780c */ /* 0x000fc80003f04270 */
        /* <DEDUP_REMOVED lines=8> */
[----:B------:R-:W-:-:S13]  /*29800*/  ISETP.GT.AND P1, PT, R0, RZ, P2 ;  /* 0x000000ff0000720c */ /* 0x000fda0001724270 */
[----:B------:R-:W-:Y:S01]  /*29810*/  @P1 STG.E.U16 desc[UR44][R4.64+0x2f0], R212 ;  /* 0x0002f0d404001986 */ /* 0x000fe2000c10152c */
[----:B------:R-:W-:-:S04]  /*29820*/  ISETP.GT.AND P1, PT, R3, 0x179, PT ;  /* 0x000001790300780c */ /* 0x000fc80003f24270 */
[----:B------:R-:W-:-:S13]  /*29830*/  ISETP.GT.AND P6, PT, R0, RZ, P1 ;  /* 0x000000ff0000720c */ /* 0x000fda0000fc4270 */
[----:B------:R0:W-:Y:S01]  /*29840*/  @P6 STG.E.U16 desc[UR44][R4.64+0x2f2], R213 ;  /* 0x0002f2d504006986 */ /* 0x0001e2000c10152c */
[----:B------:R-:W-:-:S13]  /*29850*/  ISETP.GT.AND P6, PT, R0, 0x8, P2 ;  /* 0x000000080000780c */ /* 0x000fda00017c4270 */
[----:B0-----:R-:W-:Y:S02]  /*29860*/  @P6 IMAD.MOV.U32 R4, RZ, RZ, R6 ;  /* 0x000000ffff046224 */ /* 0x001fe400078e0006 */
[----:B------:R-:W-:-:S05]  /*29870*/  @P6 IMAD.MOV.U32 R5, RZ, RZ, R7 ;  /* 0x000000ffff056224 */ /* 0x000fca00078e0007 */
[----:B------:R0:W-:Y:S01]  /*29880*/  @P6 STG.E.U16 desc[UR44][R4.64+0x2f0], R214 ;  /* 0x0002f0d604006986 */ /* 0x0001e2000c10152c */
[----:B------:R-:W-:-:S13]  /*29890*/  ISETP.GT.AND P6, PT, R0, 0x8, P1 ;  /* 0x000000080000780c */ /* 0x000fda0000fc4270 */
[----:B------:R0:W-:Y:S01]  /*298a0*/  @P6 STG.E.U16 desc[UR44][R6.64+0x2f2], R215 ;  /* 0x0002f2d706006986 */ /* 0x0001e2000c10152c */
[----:B------:R-:W-:-:S04]  /*298b0*/  ISETP.GT.AND P6, PT, R3, 0xc0, PT ;  /* 0x000000c00300780c */ /* 0x000fc80003fc4270 */
        /* <DEDUP_REMOVED lines=251> */
[C---:B------:R-:W-:Y:S02]  /*2a870*/  ISETP.GT.AND P6, PT, R0.reuse, 0x80, P5 ;  /* 0x000000800000780c */ /* 0x040fe40002fc4270 */
[----:B------:R-:W-:-:S11]  /*2a880*/  ISETP.GT.AND P5, PT, R0, 0x88, P5 ;  /* 0x000000880000780c */ /* 0x000fd60002fa4270 */
[----:B------:R0:W-:Y:S01]  /*2a890*/  @P6 STG.E.U16 desc[UR44][R8.64+0x2d0], R108 ;  /* 0x0002d06c08006986 */ /* 0x0001e2000c10152c */
[C---:B------:R-:W-:Y:S02]  /*2a8a0*/  ISETP.GT.AND P6, PT, R0.reuse, 0x80, P3 ;  /* 0x000000800000780c */ /* 0x040fe40001fc4270 */
[----:B------:R-:W-:-:S11]  /*2a8b0*/  ISETP.GT.AND P3, PT, R0, 0x88, P3 ;  /* 0x000000880000780c */ /* 0x000fd60001f64270 */
[----:B------:R0:W-:Y:S01]  /*2a8c0*/  @P6 STG.E.U16 desc[UR44][R8.64+0x2d2], R109 ;  /* 0x0002d26d08006986 */ /* 0x0001e2000c10152c */
[C---:B------:R-:W-:Y:S02]  /*2a8d0*/  ISETP.GT.AND P6, PT, R0.reuse, 0x80, P0 ;  /* 0x000000800000780c */ /* 0x040fe400007c4270 */
[C---:B------:R-:W-:Y:S01]  /*2a8e0*/  ISETP.GT.AND P0, PT, R0.reuse, 0x88, P0 ;  /* 0x000000880000780c */ /* 0x040fe20000704270 */
[----:B------:R0:W-:Y:S01]  /*2a8f0*/  @P5 STG.E.U16 desc[UR44][R10.64+0x2d0], R110 ;  /* 0x0002d06e0a005986 */ /* 0x0001e2000c10152c */
[C---:B------:R-:W-:Y:S02]  /*2a900*/  ISETP.GT.AND P5, PT, R0.reuse, 0x80, P4 ;  /* 0x000000800000780c */ /* 0x040fe400027a4270 */
[C---:B------:R-:W-:Y:S01]  /*2a910*/  ISETP.GT.AND P4, PT, R0.reuse, 0x88, P4 ;  /* 0x000000880000780c */ /* 0x040fe20002784270 */
[----:B------:R0:W-:Y:S01]  /*2a920*/  @P3 STG.E.U16 desc[UR44][R10.64+0x2d2], R111 ;  /* 0x0002d26f0a003986 */ /* 0x0001e2000c10152c */
[C---:B------:R-:W-:Y:S02]  /*2a930*/  ISETP.GT.AND P3, PT, R0.reuse, 0x80, P1 ;  /* 0x000000800000780c */ /* 0x040fe40000f64270 */
[----:B------:R-:W-:-:S03]  /*2a940*/  ISETP.GT.AND P1, PT, R0, 0x88, P1 ;  /* 0x000000880000780c */ /* 0x000fc60000f24270 */
[----:B------:R0:W-:Y:S01]  /*2a950*/  @P6 STG.E.U16 desc[UR44][R8.64+0x2e0], R112 ;  /* 0x0002e07008006986 */ /* 0x0001e2000c10152c */
[C---:B------:R-:W-:Y:S02]  /*2a960*/  ISETP.GT.AND P6, PT, R0.reuse, 0x80, P2 ;  /* 0x000000800000780c */ /* 0x040fe400017c4270 */
[----:B------:R-:W-:Y:S01]  /*2a970*/  ISETP.GT.AND P2, PT, R0, 0x88, P2 ;  /* 0x000000880000780c */ /* 0x000fe20001744270 */
[----:B------:R0:W-:Y:S04]  /*2a980*/  @P5 STG.E.U16 desc[UR44][R8.64+0x2e2], R113 ;  /* 0x0002e27108005986 */ /* 0x0001e8000c10152c */
[----:B------:R0:W-:Y:S04]  /*2a990*/  @P0 STG.E.U16 desc[UR44][R10.64+0x2e0], R114 ;  /* 0x0002e0720a000986 */ /* 0x0001e8000c10152c */
[----:B------:R0:W-:Y:S04]  /*2a9a0*/  @P4 STG.E.U16 desc[UR44][R10.64+0x2e2], R115 ;  /* 0x0002e2730a004986 */ /* 0x0001e8000c10152c */
[----:B------:R0:W-:Y:S04]  /*2a9b0*/  @P6 STG.E.U16 desc[UR44][R8.64+0x2f0], R116 ;  /* 0x0002f07408006986 */ /* 0x0001e8000c10152c */
[----:B------:R0:W-:Y:S04]  /*2a9c0*/  @P3 STG.E.U16 desc[UR44][R8.64+0x2f2], R117 ;  /* 0x0002f27508003986 */ /* 0x0001e8000c10152c */
[----:B------:R0:W-:Y:S04]  /*2a9d0*/  @P2 STG.E.U16 desc[UR44][R10.64+0x2f0], R118 ;  /* 0x0002f0760a002986 */ /* 0x0001e8000c10152c */
[----:B------:R0:W-:Y:S02]  /*2a9e0*/  @P1 STG.E.U16 desc[UR44][R10.64+0x2f2], R119 ;  /* 0x0002f2770a001986 */ /* 0x0001e4000c10152c */
.L_x_796:
[----:B------:R-:W-:Y:S05]  /*2a9f0*/  BSYNC B0 ;  /* 0x0000000000007941 */ /* 0x000fea0003800000 */
.L_x_32:
[----:B0-----:R-:W2:Y:S04]  /*2aa00*/  LDL.LU R5, [R1+0x304] ;  /* 0x0003040001057983 */ /* 0x001ea80000300800 */
[----:B------:R-:W2:Y:S01]  /*2aa10*/  LDL.LU R4, [R1+0x308] ;  /* 0x0003080001047983 */ /* 0x000ea20000300800 */
[----:B------:R-:W-:Y:S01]  /*2aa20*/  ULDC UR4, c[0x0][0xc] ;  /* 0x0000030000047ab9 */ /* 0x000fe20000000800 */
[----:B------:R-:W-:Y:S01]  /*2aa30*/  ULDC UR5, c[0x0][0x10] ;  /* 0x0000040000057ab9 */ /* 0x000fe20000000800 */
[----:B------:R-:W2:Y:S01]  /*2aa40*/  LDC R3, c[0x0][0x14] ;  /* 0x00000500ff037b82 */ /* 0x000ea20000000800 */
[----:B------:R-:W-:Y:S01]  /*2aa50*/  UIMAD.WIDE.U32 UR4, UR4, UR5, URZ ;  /* 0x00000005040472a5 */ /* 0x000fe2000f8e003f */
[----:B------:R-:W-:Y:S01]  /*2aa60*/  PRMT R0, RZ, 0x7610, R0 ;  /* 0x00007610ff007816 */ /* 0x000fe20000000000 */
[----:B------:R-:W-:Y:S01]  /*2aa70*/  UMOV UR41, 0xffffffff ;  /* 0xffffffff00297882 */ /* 0x000fe20000000000 */
[----:B------:R-:W-:-:S03]  /*2aa80*/  UMOV UR42, 0xffffffff ;  /* 0xffffffff002a7882 */ /* 0x000fc60000000000 */
[----:B--2---:R-:W-:-:S04]  /*2aa90*/  IMAD.WIDE.U32 R4, R3, UR4, R4 ;  /* 0x0000000403047c25 */ /* 0x004fc8000f8e0004 */
[----:B------:R-:W-:Y:S01]  /*2aaa0*/  IMAD R3, R3, UR5, RZ ;  /* 0x0000000503037c24 */ /* 0x000fe2000f8e02ff */
[----:B------:R-:W-:Y:S01]  /*2aab0*/  ULDC.64 UR4, c[0x0][0x650] ;  /* 0x0001940000047ab9 */ /* 0x000fe20000000a00 */
[----:B------:R-:W-:Y:S01]  /*2aac0*/  IMAD.MOV.U32 R7, RZ, RZ, R4 ;  /* 0x000000ffff077224 */ /* 0x000fe200078e0004 */
[----:B------:R-:W-:Y:S01]  /*2aad0*/  ISETP.GE.U32.AND P0, PT, R4, UR4, PT ;  /* 0x0000000404007c0c */ /* 0x000fe2000bf06070 */
[----:B------:R-:W-:-:S05]  /*2aae0*/  IMAD.IADD R6, R5, 0x1, R3 ;  /* 0x0000000105067824 */ /* 0x000fca00078e0203 */
[----:B------:R0:W-:Y:S01]  /*2aaf0*/  STL [R1+0x304], R6 ;  /* 0x0003040601007387 */ /* 0x0001e20000100800 */
[----:B------:R-:W-:-:S03]  /*2ab00*/  ISETP.GE.U32.AND.EX P0, PT, R6, UR5, PT, P0 ;  /* 0x0000000506007c0c */ /* 0x000fc6000bf06100 */
[----:B------:R0:W-:Y:S10]  /*2ab10*/  STL [R1+0x308], R7 ;  /* 0x0003080701007387 */ /* 0x0001f40000100800 */
[----:B0-----:R-:W-:Y:S05]  /*2ab20*/  @P0 BRA `(.L_x_797) ;  /* 0x0000000400880947 */ /* 0x001fea0003800000 */
[----:B------:R-:W0:Y:S01]  /*2ab30*/  S2UR UR6, SR_CTAID.X ;  /* 0x00000000000679c3 */ /* 0x000e220000002500 */
[----:B------:R-:W-:Y:S01]  /*2ab40*/  ULDC.64 UR12, c[0x0][0x628] ;  /* 0x00018a00000c7ab9 */ /* 0x000fe20000000a00 */
[----:B------:R-:W-:Y:S01]  /*2ab50*/  ULDC UR4, c[0x0][0x150] ;  /* 0x0000540000047ab9 */ /* 0x000fe20000000800 */
[----:B------:R-:W-:Y:S01]  /*2ab60*/  ISETP.NE.U32.AND P0, PT, RZ, UR12, PT ;  /* 0x0000000cff007c0c */ /* 0x000fe2000bf05070 */
[----:B------:R-:W-:Y:S01]  /*2ab70*/  ULDC UR15, c[0x0][0x630] ;  /* 0x00018c00000f7ab9 */ /* 0x000fe20000000800 */
[C---:B------:R-:W-:Y:S01]  /*2ab80*/  R2UR UR16, R7.reuse ;  /* 0x00000000071072ca */ /* 0x040fe200000e0000 */
[----:B------:R-:W-:Y:S01]  /*2ab90*/  ULDC UR19, c[0x0][0x154] ;  /* 0x0000550000137ab9 */ /* 0x000fe20000000800 */
[----:B------:R-:W-:Y:S01]  /*2aba0*/  ISETP.NE.AND.EX P0, PT, RZ, UR13, PT, P0 ;  /* 0x0000000dff007c0c */ /* 0x000fe2000bf05300 */
[----:B------:R-:W2:Y:S01]  /*2abb0*/  S2UR UR18, SR_CTAID.Y ;  /* 0x00000000001279c3 */ /* 0x000ea20000002600 */
[----:B------:R-:W-:Y:S02]  /*2abc0*/  R2UR UR17, R6 ;  /* 0x00000000061172ca */ /* 0x000fe400000e0000 */
[----:B------:R-:W-:-:S02]  /*2abd0*/  R2UR UR10, R7 ;  /* 0x00000000070a72ca */ /* 0x000fc400000e0000 */
[----:B------:R-:W-:Y:S02]  /*2abe0*/  R2UR UR11, R6 ;  /* 0x00000000060b72ca */ /* 0x000fe400000e0000 */
[----:B0-----:R-:W-:-:S05]  /*2abf0*/  I2FP.F32.U32 R0, UR6 ;  /* 0x0000000600007c45 */ /* 0x001fca0008201000 */
[----:B------:R-:W-:-:S04]  /*2ac00*/  FMUL R0, R0, UR4 ;  /* 0x0000000400007c20 */ /* 0x000fc80008400000 */
[----:B------:R0:W0:Y:S01]  /*2ac10*/  F2I.U32.TRUNC.NTZ R3, R0 ;  /* 0x0000000000037305 */ /* 0x000022000020f000 */
[----:B--2---:R-:W-:Y:S05]  /*2ac20*/  @!P0 BRA `(.L_x_798) ;  /* 0x0000000000308947 */ /* 0x004fea0003800000 */
        /* <DEDUP_REMOVED lines=12> */
.L_x_798:
[----:B------:R-:W-:Y:S01]  /*2acf0*/  USHF.R.U64 UR42, UR10, UR15, UR11 ;  /* 0x0000000f0a2a7299 */ /* 0x000fe2000800120b */
[----:B0-----:R-:W-:Y:S01]  /*2ad00*/  I2FP.F32.U32 R0, UR18 ;  /* 0x0000001200007c45 */ /* 0x001fe20008201000 */
[----:B------:R-:W-:Y:S02]  /*2ad10*/  USHF.R.U32.HI UR4, URZ, UR15, UR11 ;  /* 0x0000000f3f047299 */ /* 0x000fe4000801160b */
[----:B------:R-:W-:Y:S02]  /*2ad20*/  UIADD3 UR10, UP0, URZ, -UR42, URZ ;  /* 0x8000002a3f0a7290 */ /* 0x000fe4000ff1e03f */
[----:B------:R-:W-:Y:S01]  /*2ad30*/  FMUL R0, R0, UR19 ;  /* 0x0000001300007c20 */ /* 0x000fe20008400000 */
[----:B------:R-:W-:Y:S01]  /*2ad40*/  ULDC.64 UR12, c[0x0][0x620] ;  /* 0x00018800000c7ab9 */ /* 0x000fe20000000a00 */
[----:B------:R-:W-:Y:S01]  /*2ad50*/  UIADD3.X UR4, URZ, ~UR4, URZ, UP0, !UPT ;  /* 0x800000043f047290 */ /* 0x000fe200087fe43f */
[----:B------:R-:W-:Y:S01]  /*2ad60*/  UMOV UR8, UR16 ;  /* 0x0000001000087c82 */ /* 0x000fe20008000000 */
[----:B------:R-:W-:-:S02]  /*2ad70*/  UMOV UR9, UR17 ;  /* 0x0000001100097c82 */ /* 0x000fc40008000000 */
[----:B------:R-:W-:Y:S01]  /*2ad80*/  UIMAD UR4, UR4, UR12, URZ ;  /* 0x0000000c040472a4 */ /* 0x000fe2000f8e023f */
[----:B------:R-:W0:Y:S01]  /*2ad90*/  F2I.U32.TRUNC.NTZ R0, R0 ;  /* 0x0000000000007305 */ /* 0x000e22000020f000 */
[----:B------:R-:W-:Y:S01]  /*2ada0*/  UIMAD.WIDE.U32 UR8, UR10, UR12, UR8 ;  /* 0x0000000c0a0872a5 */ /* 0x000fe2000f8e0008 */
[----:B------:R-:W-:Y:S01]  /*2adb0*/  R2UR UR12, R3 ;  /* 0x00000000030c72ca */ /* 0x000fe200000e0000 */
[----:B------:R-:W-:Y:S01]  /*2adc0*/  UIMAD UR10, UR10, UR13, UR4 ;  /* 0x0000000d0a0a72a4 */ /* 0x000fe2000f8e0204 */
[----:B------:R-:W-:Y:S01]  /*2add0*/  ULDC UR11, c[0x0][0x618] ;  /* 0x00018600000b7ab9 */ /* 0x000fe20000000800 */
[----:B------:R-:W-:Y:S02]  /*2ade0*/  ULDC UR21, c[0x0][0x658] ;  /* 0x0001960000157ab9 */ /* 0x000fe40000000800 */
[----:B------:R-:W-:Y:S01]  /*2adf0*/  UIADD3 UR9, UR9, UR10, URZ ;  /* 0x0000000a09097290 */ /* 0x000fe2000fffe03f */
[----:B------:R-:W-:Y:S01]  /*2ae00*/  UMOV UR15, 0xffffffff ;  /* 0xffffffff000f7882 */ /* 0x000fe20000000000 */
[----:B------:R-:W-:Y:S01]  /*2ae10*/  ULDC.64 UR4, c[0x0][0x640] ;  /* 0x0001900000047ab9 */ /* 0x000fe20000000a00 */
[----:B------:R-:W-:Y:S01]  /*2ae20*/  USHF.L.U32 UR15, UR15, UR21, URZ ;  /* 0x000000150f0f7299 */ /* 0x000fe2000800063f */
[----:B------:R-:W-:Y:S01]  /*2ae30*/  ISETP.NE.U32.AND P0, PT, RZ, UR4, PT ;  /* 0x00000004ff007c0c */ /* 0x000fe2000bf05070 */
[----:B------:R-:W-:-:S02]  /*2ae40*/  USHF.R.U64 UR16, UR8, UR11, UR9 ;  /* 0x0000000b08107299 */ /* 0x000fc40008001209 */
[----:B------:R-:W-:Y:S01]  /*2ae50*/  USHF.R.U32.HI UR8, URZ, UR11, UR9 ;  /* 0x0000000b3f087299 */ /* 0x000fe20008011609 */
[----:B0-----:R-:W-:Y:S01]  /*2ae60*/  R2UR UR14, R0 ;  /* 0x00000000000e72ca */ /* 0x001fe200000e0000 */
[----:B------:R-:W-:Y:S01]  /*2ae70*/  ULDC UR17, c[0x0][0x608] ;  /* 0x0001820000117ab9 */ /* 0x000fe20000000800 */
[----:B------:R-:W-:Y:S01]  /*2ae80*/  ULOP3.LUT UR40, URZ, UR15, URZ, 0x33, !UPT ;  /* 0x0000000f3f287292 */ /* 0x000fe2000f8e333f */
[----:B------:R-:W-:Y:S01]  /*2ae90*/  ISETP.NE.AND.EX P0, PT, RZ, UR5, PT, P0 ;  /* 0x00000005ff007c0c */ /* 0x000fe2000bf05300 */
[----:B------:R-:W-:Y:S02]  /*2aea0*/  USHF.R.U64 UR15, UR16, UR17, UR8 ;  /* 0x00000011100f7299 */ /* 0x000fe40008001208 */
[----:B------:R-:W-:Y:S02]  /*2aeb0*/  USHF.R.U32.HI UR8, URZ, UR17, UR8 ;  /* 0x000000113f087299 */ /* 0x000fe40008011608 */
[----:B------:R-:W-:Y:S02]  /*2aec0*/  UIADD3 UR12, -UR12, URZ, URZ ;  /* 0x0000003f0c0c7290 */ /* 0x000fe4000fffe13f */
[----:B------:R-:W-:Y:S01]  /*2aed0*/  USHF.R.U64 UR17, UR15, UR21, UR8 ;  /* 0x000000150f117299 */ /* 0x000fe20008001208 */
[----:B------:R-:W-:Y:S01]  /*2aee0*/  UMOV UR19, 0x1 ;  /* 0x0000000100137882 */ /* 0x000fe20000000000 */
[----:B------:R-:W-:Y:S01]  /*2aef0*/  ULDC UR13, c[0x0][0x144] ;  /* 0x00005100000d7ab9 */ /* 0x000fe20000000800 */
[----:B------:R-:W-:Y:S01]  /*2af00*/  ULDC UR7, c[0x0][0x600] ;  /* 0x0001800000077ab9 */ /* 0x000fe20000000800 */
[----:B------:R-:W-:-:S02]  /*2af10*/  USHF.L.U32 UR24, UR19, UR21, URZ ;  /* 0x0000001513187299 */ /* 0x000fc4000800063f */
[----:B------:R-:W-:Y:S02]  /*2af20*/  USHF.R.U32.HI UR8, URZ, UR21, UR8 ;  /* 0x000000153f087299 */ /* 0x000fe40008011608 */
[----:B------:R-:W-:Y:S02]  /*2af30*/  UIMAD UR21, UR13, UR12, UR6 ;  /* 0x0000000c0d1572a4 */ /* 0x000fe4000f8e0206 */
[----:B------:R-:W-:Y:S02]  /*2af40*/  UIADD3 UR20, UR7, -0x1, URZ ;  /* 0xffffffff07147890 */ /* 0x000fe4000fffe03f */
[----:B------:R-:W-:Y:S01]  /*2af50*/  UIADD3 UR19, -UR14, URZ, URZ ;  /* 0x0000003f0e137290 */ /* 0x000fe2000fffe13f */
[----:B------:R-:W-:Y:S01]  /*2af60*/  ULDC UR25, c[0x0][0x148] ;  /* 0x0000520000197ab9 */ /* 0x000fe20000000800 */
[----:B------:R-:W-:Y:S01]  /*2af70*/  ULDC UR22, c[0x0][0x648] ;  /* 0x0001920000167ab9 */ /* 0x000fe20000000800 */
[----:B------:R-:W-:Y:S01]  /*2af80*/  ULDC UR23, c[0x0][0x638] ;  /* 0x00018e0000177ab9 */ /* 0x000fe20000000800 */
        /* <DEDUP_REMOVED lines=14> */
.L_x_799:
[----:B------:R-:W-:Y:S01]  /*2b070*/  UISETP.NE.AND UP0, UPT, UR39, URZ, UPT ;  /* 0x0000003f2700728c */ /* 0x000fe2000bf05270 */
[----:B------:R-:W-:Y:S01]  /*2b080*/  IMAD.MOV.U32 R0, RZ, RZ, 0x1 ;  /* 0x00000001ff007424 */ /* 0x000fe200078e00ff */
[----:B------:R-:W-:Y:S02]  /*2b090*/  USHF.R.U64 UR4, UR6, UR22, UR8 ;  /* 0x0000001606047299 */ /* 0x000fe40008001208 */
[----:B------:R-:W-:Y:S02]  /*2b0a0*/  ULOP3.LUT UR40, UR15, UR40, URZ, 0xc0, !UPT ;  /* 0x000000280f287292 */ /* 0x000fe4000f8ec03f */
[----:B------:R-:W-:Y:S02]  /*2b0b0*/  UIADD3 UR5, -UR4, URZ, URZ ;  /* 0x0000003f04057290 */ /* 0x000fe4000fffe13f */
[----:B------:R-:W-:Y:S02]  /*2b0c0*/  UIMAD UR40, UR24, UR4, UR40 ;  /* 0x00000004182872a4 */ /* 0x000fe4000f8e0228 */
[----:B------:R-:W-:-:S02]  /*2b0d0*/  ULOP3.LUT UR16, UR16, UR20, URZ, 0xc0, !UPT ;  /* 0x0000001410107292 */ /* 0x000fc4000f8ec03f */
[----:B------:R-:W-:Y:S02]  /*2b0e0*/  @UP0 UIMAD UR21, UR25, UR19, UR18 ;  /* 0x00000013191502a4 */ /* 0x000fe4000f8e0212 */
[----:B------:R-:W-:-:S03]  /*2b0f0*/  UIMAD UR4, UR5, UR23, UR17 ;  /* 0x00000017050472a4 */ /* 0x000fc6000f8e0211 */
[----:B------:R-:W-:Y:S01]  /*2b100*/  ULDC UR5, c[0x0][0x610] ;  /* 0x0001840000057ab9 */ /* 0x000fe20000000800 */
[----:B------:R-:W-:Y:S02]  /*2b110*/  UIMAD UR4, UR4, UR7, UR16 ;  /* 0x00000007040472a4 */ /* 0x000fe4000f8e0210 */
[----:B------:R-:W-:-:S04]  /*2b120*/  UIMAD UR40, UR40, UR5, UR21 ;  /* 0x00000005282872a4 */ /* 0x000fc8000f8e0215 */
[----:B------:R-:W-:Y:S02]  /*2b130*/  USEL UR41, UR4, UR40, !UP0 ;  /* 0x0000002804297287 */ /* 0x000fe4000c000000 */
[----:B------:R-:W-:-:S12]  /*2b140*/  USEL UR40, UR40, UR4, !UP0 ;  /* 0x0000000428287287 */ /* 0x000fd8000c000000 */
.L_x_797:
[----:B------:R-:W-:-:S13]  /*2b150*/  LOP3.LUT P0, RZ, R0, 0xff, RZ, 0xc0, !PT ;  /* 0x000000ff00ff7812 */ /* 0x000fda000780c0ff */
[----:B------:R-:W-:Y:S05]  /*2b160*/  @P0 BRA `(.L_x_800) ;  /* 0xfffffd6000840947 */ /* 0x000fea000383ffff */
[----:B------:R-:W-:Y:S05]  /*2b170*/  EXIT ;  /* 0x000000000000794d */ /* 0x000fea0003800000 */
.L_x_7:
[----:B------:R-:W2:Y:S01]  /*2b180*/  LDL R5, [R1+0x308] ;  /* 0x0003080001057983 */ /* 0x000ea20000100800 */
[----:B------:R-:W-:-:S03]  /*2b190*/  ULDC.64 UR4, c[0x0][0x650] ;  /* 0x0001940000047ab9 */ /* 0x000fc60000000a00 */
[----:B------:R-:W3:Y:S01]  /*2b1a0*/  LDL R4, [R1+0x304] ;  /* 0x0003040001047983 */ /* 0x000ee20000100800 */
[----:B------:R-:W-:Y:S01]  /*2b1b0*/  PRMT R0, RZ, 0x7610, R0 ;  /* 0x00007610ff007816 */ /* 0x000fe20000000000 */
[----:B------:R-:W-:Y:S01]  /*2b1c0*/  IMAD.MOV.U32 R2, RZ, RZ, -0x1 ;  /* 0xffffffffff027424 */ /* 0x000fe200078e00ff */
[----:B------:R-:W-:Y:S01]  /*2b1d0*/  MOV R3, 0xffffffff ;  /* 0xffffffff00037802 */ /* 0x000fe20000000f00 */
[----:B------:R-:W-:Y:S01]  /*2b1e0*/  IMAD.MOV.U32 R10, RZ, RZ, -0x1 ;  /* 0xffffffffff0a7424 */ /* 0x000fe200078e00ff */
[----:B--2---:R-:W-:-:S04]  /*2b1f0*/  ISETP.GE.U32.AND P0, PT, R5, UR4, PT ;  /* 0x0000000405007c0c */ /* 0x004fc8000bf06070 */
[----:B---3--:R-:W-:-:S13]  /*2b200*/  ISETP.GE.U32.AND.EX P0, PT, R4, UR5, PT, P0 ;  /* 0x0000000504007c0c */ /* 0x008fda000bf06100 */
        /* <DEDUP_REMOVED lines=21> */
.L_x_802:
[----:B------:R-:W-:Y:S01]  /*2b360*/  USHF.R.U64 UR4, UR14, UR19, UR15 ;  /* 0x000000130e047299 */ /* 0x000fe2000800120f */
[----:B------:R-:W-:Y:S01]  /*2b370*/  R2UR UR7, R4 ;  /* 0x00000000040772ca */ /* 0x000fe200000e0000 */
[----:B------:R-:W-:Y:S02]  /*2b380*/  USHF.R.U32.HI UR5, URZ, UR19, UR15 ;  /* 0x000000133f057299 */ /* 0x000fe4000801160f */
[----:B------:R-:W-:Y:S01]  /*2b390*/  UIADD3 UR13, UP0, URZ, -UR4, URZ ;  /* 0x800000043f0d7290 */ /* 0x000fe2000ff1e03f */
[----:B------:R-:W-:Y:S01]  /*2b3a0*/  ULDC.64 UR14, c[0x0][0x620] ;  /* 0x00018800000e7ab9 */ /* 0x000fe20000000a00 */
[----:B------:R-:W-:Y:S02]  /*2b3b0*/  UMOV UR6, UR20 ;  /* 0x0000001400067c82 */ /* 0x000fe40008000000 */
[----:B------:R-:W-:Y:S02]  /*2b3c0*/  UIADD3.X UR5, URZ, ~UR5, URZ, UP0, !UPT ;  /* 0x800000053f057290 */ /* 0x000fe400087fe43f */
[----:B------:R-:W-:-:S02]  /*2b3d0*/  UISETP.NE.AND UP1, UPT, UR39, URZ, UPT ;  /* 0x0000003f2700728c */ /* 0x000fc4000bf25270 */
[----:B------:R-:W-:Y:S02]  /*2b3e0*/  UIMAD UR5, UR5, UR14, URZ ;  /* 0x0000000e050572a4 */ /* 0x000fe4000f8e023f */
[----:B------:R-:W-:Y:S02]  /*2b3f0*/  UIMAD.WIDE.U32 UR6, UR13, UR14, UR6 ;  /* 0x0000000e0d0672a5 */ /* 0x000fe4000f8e0006 */
[----:B------:R-:W-:Y:S01]  /*2b400*/  UIMAD UR5, UR13, UR15, UR5 ;  /* 0x0000000f0d0572a4 */ /* 0x000fe2000f8e0205 */
[----:B------:R-:W-:Y:S02]  /*2b410*/  ULDC UR14, c[0x0][0x608] ;  /* 0x00018200000e7ab9 */ /* 0x000fe40000000800 */
[----:B------:R-:W-:Y:S01]  /*2b420*/  ULDC UR13, c[0x0][0x618] ;  /* 0x00018600000d7ab9 */ /* 0x000fe20000000800 */
[----:B------:R-:W-:Y:S01]  /*2b430*/  UIADD3 UR5, UR7, UR5, URZ ;  /* 0x0000000507057290 */ /* 0x000fe2000fffe03f */
[----:B------:R-:W-:Y:S01]  /*2b440*/  ULDC UR22, c[0x0][0x658] ;  /* 0x0001960000167ab9 */ /* 0x000fe20000000800 */
[----:B------:R-:W-:-:S02]  /*2b450*/  @UP1 UIMAD UR8, UR11, UR12, UR10 ;  /* 0x0000000c0b0812a4 */ /* 0x000fc4000f8e020a */
[----:B------:R-:W-:Y:S02]  /*2b460*/  USHF.R.U64 UR17, UR6, UR13, UR5 ;  /* 0x0000000d06117299 */ /* 0x000fe40008001205 */
[----:B------:R-:W-:Y:S01]  /*2b470*/  USHF.R.U32.HI UR5, URZ, UR13, UR5 ;  /* 0x0000000d3f057299 */ /* 0x000fe20008011605 */
[----:B------:R-:W-:Y:S01]  /*2b480*/  ULDC.64 UR6, c[0x0][0x640] ;  /* 0x0001900000067ab9 */ /* 0x000fe20000000a00 */
[----:B------:R-:W-:Y:S01]  /*2b490*/  UMOV UR10, 0xffffffff ;  /* 0xffffffff000a7882 */ /* 0x000fe20000000000 */
[----:B------:R-:W-:Y:S01]  /*2b4a0*/  ISETP.NE.U32.AND P0, PT, RZ, UR6, PT ;  /* 0x00000006ff007c0c */ /* 0x000fe2000bf05070 */
[----:B------:R-:W-:Y:S02]  /*2b4b0*/  USHF.R.U64 UR18, UR17, UR14, UR5 ;  /* 0x0000000e11127299 */ /* 0x000fe40008001205 */
[----:B------:R-:W-:Y:S01]  /*2b4c0*/  USHF.R.U32.HI UR5, URZ, UR14, UR5 ;  /* 0x0000000e3f057299 */ /* 0x000fe20008011605 */
[----:B------:R-:W-:Y:S01]  /*2b4d0*/  ISETP.NE.AND.EX P0, PT, RZ, UR7, PT, P0 ;  /* 0x00000007ff007c0c */ /* 0x000fe2000bf05300 */
[----:B------:R-:W-:-:S02]  /*2b4e0*/  USHF.L.U32 UR11, UR10, UR22, URZ ;  /* 0x000000160a0b7299 */ /* 0x000fc4000800063f */
[----:B------:R-:W-:Y:S01]  /*2b4f0*/  USHF.R.U64 UR19, UR18, UR22, UR5 ;  /* 0x0000001612137299 */ /* 0x000fe20008001205 */
[----:B------:R-:W-:Y:S01]  /*2b500*/  ULDC UR20, c[0x0][0x600] ;  /* 0x0001800000147ab9 */ /* 0x000fe20000000800 */
[----:B------:R-:W-:Y:S02]  /*2b510*/  USHF.R.U32.HI UR10, URZ, UR22, UR5 ;  /* 0x000000163f0a7299 */ /* 0x000fe40008011605 */
[----:B------:R-:W-:Y:S02]  /*2b520*/  UIADD3 UR21, UR20, -0x1, URZ ;  /* 0xffffffff14157890 */ /* 0x000fe4000fffe03f */
[----:B------:R-:W-:Y:S01]  /*2b530*/  ULOP3.LUT UR26, URZ, UR11, URZ, 0x33, !UPT ;  /* 0x0000000b3f1a7292 */ /* 0x000fe2000f8e333f */
        /* <DEDUP_REMOVED lines=17> */
.L_x_803:
[----:B------:R-:W-:Y:S01]  /*2b650*/  USHF.R.U64 UR6, UR5, UR23, UR10 ;  /* 0x0000001705067299 */ /* 0x000fe2000800120a */
[----:B------:R-:W-:Y:S01]  /*2b660*/  IMAD.MOV.U32 R0, RZ, RZ, 0x1 ;  /* 0x00000001ff007424 */ /* 0x000fe200078e00ff */
[----:B------:R-:W-:Y:S01]  /*2b670*/  USHF.L.U32 UR25, UR25, UR22, URZ ;  /* 0x0000001619197299 */ /* 0x000fe2000800063f */
[----:B------:R-:W-:Y:S01]  /*2b680*/  IMAD.U32 R10, RZ, RZ, UR4 ;  /* 0x00000004ff0a7e24 */ /* 0x000fe2000f8e00ff */
[----:B------:R-:W-:Y:S02]  /*2b690*/  ULOP3.LUT UR5, UR18, UR26, URZ, 0xc0, !UPT ;  /* 0x0000001a12057292 */ /* 0x000fe4000f8ec03f */
[----:B------:R-:W-:Y:S02]  /*2b6a0*/  UIADD3 UR7, -UR6, URZ, URZ ;  /* 0x0000003f06077290 */ /* 0x000fe4000fffe13f */
[----:B------:R-:W-:Y:S02]  /*2b6b0*/  UIMAD UR6, UR25, UR6, UR5 ;  /* 0x00000006190672a4 */ /* 0x000fe4000f8e0205 */
[----:B------:R-:W-:-:S02]  /*2b6c0*/  ULOP3.LUT UR17, UR17, UR21, URZ, 0xc0, !UPT ;  /* 0x0000001511117292 */ /* 0x000fc4000f8ec03f */
[----:B------:R-:W-:Y:S02]  /*2b6d0*/  UIMAD UR5, UR7, UR24, UR19 ;  /* 0x00000018070572a4 */ /* 0x000fe4000f8e0213 */
[----:B------:R-:W-:Y:S01]  /*2b6e0*/  UISETP.NE.AND UP0, UPT, UR39, URZ, UPT ;  /* 0x0000003f2700728c */ /* 0x000fe2000bf05270 */
[----:B------:R-:W-:Y:S01]  /*2b6f0*/  ULDC UR7, c[0x0][0x610] ;  /* 0x0001840000077ab9 */ /* 0x000fe20000000800 */
[----:B------:R-:W-:Y:S02]  /*2b700*/  UIMAD UR5, UR5, UR20, UR17 ;  /* 0x00000014050572a4 */ /* 0x000fe4000f8e0211 */
[----:B------:R-:W-:-:S04]  /*2b710*/  UIMAD UR8, UR6, UR7, UR8 ;  /* 0x00000007060872a4 */ /* 0x000fc8000f8e0208 */
[----:B------:R-:W-:Y:S02]  /*2b720*/  USEL UR6, UR5, UR8, !UP0 ;  /* 0x0000000805067287 */ /* 0x000fe4000c000000 */
[----:B------:R-:W-:-:S04]  /*2b730*/  USEL UR8, UR8, UR5, !UP0 ;  /* 0x0000000508087287 */ /* 0x000fc8000c000000 */
[----:B------:R-:W-:Y:S02]  /*2b740*/  IMAD.U32 R2, RZ, RZ, UR6 ;  /* 0x00000006ff027e24 */ /* 0x000fe4000f8e00ff */
[----:B------:R-:W-:-:S07]  /*2b750*/  IMAD.U32 R3, RZ, RZ, UR8 ;  /* 0x00000008ff037e24 */ /* 0x000fce000f8e00ff */
.L_x_801:
[----:B------:R-:W-:-:S08]  /*2b760*/  NOP ;  /* 0x0000000000007918 */ /* 0x000fd00000000000 */
[----:B0-----:R-:W0:-:S00]  /*2b770*/  USETMAXREG.DEALLOC.CTAPOOL 0x18 ;  /* 0x00000018000079c8 */ /* 0x001e0000080e0500 */
[----:B------:R-:W-:-:S13]  /*2b780*/  ISETP.NE.AND P0, PT, RZ, UR9, PT ;  /* 0x00000009ff007c0c */ /* 0x000fda000bf05270 */
[----:B------:R-:W-:Y:S05]  /*2b790*/  @P0 EXIT ;  /* 0x000000000000094d */ /* 0x000fea0003800000 */
[----:B0-----:R-:W-:Y:S01]  /*2b7a0*/  LOP3.LUT P0, RZ, R0, 0xff, RZ, 0xc0, !PT ;  /* 0x000000ff00ff7812 */ /* 0x001fe2000780c0ff */
[----:B------:R-:W-:Y:S02]  /*2b7b0*/  IMAD.MOV.U32 R0, RZ, RZ, 0x1 ;  /* 0x00000001ff007424 */ /* 0x000fe400078e00ff */
[----:B------:R-:W-:-:S10]  /*2b7c0*/  IMAD.MOV.U32 R6, RZ, RZ, RZ ;  /* 0x000000ffff067224 */ /* 0x000fd400078e00ff */
[----:B------:R-:W-:Y:S05]  /*2b7d0*/  @!P0 BRA `(.L_x_804) ;  /* 0x0000000c00708947 */ /* 0x000fea0003800000 */
[----:B------:R-:W0:Y:S01]  /*2b7e0*/  LDC R0, c[0x0][0x28c] ;  /* 0x0000a300ff007b82 */ /* 0x000e220000000800 */
[----:B------:R-:W1:Y:S01]  /*2b7f0*/  S2R R11, SR_CgaCtaId ;  /* 0x00000000000b7919 */ /* 0x000e620000008800 */
[----:B------:R-:W-:Y:S01]  /*2b800*/  ULDC UR5, c[0x0][0x658] ;  /* 0x0001960000057ab9 */ /* 0x000fe20000000800 */
[----:B------:R-:W-:Y:S01]  /*2b810*/  UMOV UR7, 0xffffffff ;  /* 0xffffffff00077882 */ /* 0x000fe20000000000 */
[----:B------:R-:W-:Y:S01]  /*2b820*/  ULDC UR6, c[0x0][0xc] ;  /* 0x0000030000067ab9 */ /* 0x000fe20000000800 */
[----:B------:R-:W-:Y:S01]  /*2b830*/  USHF.L.U32 UR9, UR7, UR5, URZ ;  /* 0x0000000507097299 */ /* 0x000fe2000800063f */
[----:B------:R-:W-:Y:S01]  /*2b840*/  BSSY B0, `(.L_x_804) ;  /* 0x00000d5000007945 */ /* 0x000fe20003800000 */
[----:B------:R-:W-:Y:S01]  /*2b850*/  UMOV UR8, 0x1 ;  /* 0x0000000100087882 */ /* 0x000fe20000000000 */
[----:B------:R-:W-:Y:S01]  /*2b860*/  ULDC UR7, c[0x0][0x10] ;  /* 0x0000040000077ab9 */ /* 0x000fe20000000800 */
[----:B------:R-:W-:Y:S01]  /*2b870*/  USHF.L.U32 UR5, UR8, UR5, URZ ;  /* 0x0000000508057299 */ /* 0x000fe2000800063f */
[----:B------:R-:W-:Y:S01]  /*2b880*/  IMAD.MOV.U32 R8, RZ, RZ, 0x1 ;  /* 0x00000001ff087424 */ /* 0x000fe200078e00ff */
[----:B------:R-:W-:Y:S01]  /*2b890*/  UIMAD.WIDE.U32 UR6, UR6, UR7, URZ ;  /* 0x00000007060672a5 */ /* 0x000fe2000f8e003f */
[----:B------:R-:W-:Y:S01]  /*2b8a0*/  IMAD.MOV.U32 R6, RZ, RZ, RZ ;  /* 0x000000ffff067224 */ /* 0x000fe200078e00ff */
[----:B------:R-:W-:Y:S01]  /*2b8b0*/  ULDC UR8, c[0x0][0x14] ;  /* 0x0000050000087ab9 */ /* 0x000fe20000000800 */
[----:B------:R-:W-:Y:S01]  /*2b8c0*/  ULDC UR4, c[0x0][0x600] ;  /* 0x0001800000047ab9 */ /* 0x000fe20000000800 */
[----:B------:R-:W-:-:S02]  /*2b8d0*/  UIMAD.WIDE.U32 UR20, UR6, UR8, URZ ;  /* 0x00000008061472a5 */ /* 0x000fc4000f8e003f */
[----:B------:R-:W-:Y:S02]  /*2b8e0*/  UIMAD UR7, UR7, UR8, URZ ;  /* 0x00000008070772a4 */ /* 0x000fe4000f8e023f */
[----:B------:R-:W-:Y:S02]  /*2b8f0*/  ULOP3.LUT UR24, UR38, 0x2, URZ, 0xfc, !UPT ;  /* 0x0000000226187892 */ /* 0x000fe4000f8efc3f */
[----:B------:R-:W-:Y:S02]  /*2b900*/  UIADD3 UR4, UR4, -0x1, URZ ;  /* 0xffffffff04047890 */ /* 0x000fe4000fffe03f */
[----:B------:R-:W-:Y:S01]  /*2b910*/  ULOP3.LUT UR6, URZ, UR9, URZ, 0x33, !UPT ;  /* 0x000000093f067292 */ /* 0x000fe2000f8e333f */
[----:B0-----:R-:W-:Y:S01]  /*2b920*/  VIADD R0, R0, 0x3f ;  /* 0x0000003f00007836 */ /* 0x001fe20000000000 */
[----:B------:R-:W-:Y:S01]  /*2b930*/  UIADD3 UR7, UR21, UR7, URZ ;  /* 0x0000000715077290 */ /* 0x000fe2000fffe03f */
[----:B------:R-:W-:-:S03]  /*2b940*/  ULDC.64 UR22, c[0x0][0x198] ;  /* 0x0000660000167ab9 */ /* 0x000fc60000000a00 */
[----:B------:R-:W-:-:S04]  /*2b950*/  SHF.R.S32.HI R5, RZ, 0x1f, R0 ;  /* 0x0000001fff057819 */ /* 0x000fc80000011400 */
[----:B------:R-:W-:Y:S02]  /*2b960*/  LEA.HI R5, R5, R0, RZ, 0x6 ;  /* 0x0000000005057211 */ /* 0x000fe400078f30ff */
[----:B-1----:R-:W-:Y:S02]  /*2b970*/  LOP3.LUT R11, R11, 0x1, RZ, 0xc0, !PT ;  /* 0x000000010b0b7812 */ /* 0x002fe400078ec0ff */
[----:B------:R-:W-:Y:S02]  /*2b980*/  SHF.R.S32.HI R7, RZ, 0x6, R5 ;  /* 0x00000006ff077819 */ /* 0x000fe40000011405 */
[----:B------:R-:W-:-:S03]  /*2b990*/  MOV R0, 0x1 ;  /* 0x0000000100007802 */ /* 0x000fc60000000f00 */
[----:B------:R-:W-:-:S07]  /*2b9a0*/  VIADD R16, R7, 0x1 ;  /* 0x0000000107107836 */ /* 0x000fce0000000000 */
.L_x_815:
[----:B------:R-:W-:-:S03]  /*2b9b0*/  UMOV UR8, 0xffffffff ;  /* 0xffffffff00087882 */ /* 0x000fc60000000000 */
[----:B------:R-:W-:Y:S05]  /*2b9c0*/  BRA.DIV UR8, `(.L_x_805) ;  /* 0x0000000e08987947 */ /* 0x000fea000b800000 */
[----:B------:R-:W-:-:S13]  /*2b9d0*/  ELECT P6, URZ, PT ;  /* 0x00000000003f782f */ /* 0x000fda00038c0000 */
.L_x_824:
[----:B------:R-:W0:Y:S01]  /*2b9e0*/  LDC R4, c[0x0][0x28c] ;  /* 0x0000a300ff047b82 */ /* 0x000e220000000800 */
[----:B------:R-:W-:Y:S01]  /*2b9f0*/  BSSY B1, `(.L_x_806) ;  /* 0x000003c000017945 */ /* 0x000fe20003800000 */
[----:B0-----:R-:W-:-:S13]  /*2ba00*/  ISETP.LT.OR P6, PT, R4, 0x1, !P6 ;  /* 0x000000010400780c */ /* 0x001fda00077c1670 */
[----:B------:R-:W-:Y:S05]  /*2ba10*/  @P6 BRA `(.L_x_807) ;  /* 0x0000000000e46947 */ /* 0x000fea0003800000 */
[----:B------:R-:W-:Y:S02]  /*2ba20*/  IMAD R5, R2, 0x2, R11 ;  /* 0x0000000202057824 */ /* 0x000fe400078e020b */
[----:B------:R-:W-:Y:S02]  /*2ba30*/  IMAD.SHL.U32 R2, R3, 0x100, RZ ;  /* 0x0000010003027824 */ /* 0x000fe400078e00ff */
[----:B------:R-:W-:Y:S02]  /*2ba40*/  IMAD R5, R5, 0xc0, RZ ;  /* 0x000000c005057824 */ /* 0x000fe400078e02ff */
[----:B------:R-:W-:Y:S02]  /*2ba50*/  IMAD.MOV.U32 R13, RZ, RZ, RZ ;  /* 0x000000ffff0d7224 */ /* 0x000fe400078e00ff */
[----:B------:R-:W-:Y:S02]  /*2ba60*/  IMAD.MOV.U32 R4, RZ, RZ, R16 ;  /* 0x000000ffff047224 */ /* 0x000fe400078e0010 */
[----:B------:R-:W-:-:S02]  /*2ba70*/  IMAD.MOV.U32 R3, RZ, RZ, R0 ;  /* 0x000000ffff037224 */ /* 0x000fc400078e0000 */
[----:B------:R-:W-:-:S07]  /*2ba80*/  IMAD.MOV.U32 R12, RZ, RZ, R6 ;  /* 0x000000ffff0c7224 */ /* 0x000fce00078e0006 */
.L_x_810:
[----:B------:R-:W0:Y:S01]  /*2ba90*/  S2R R14, SR_CgaCtaId ;  /* 0x00000000000e7919 */ /* 0x000e220000008800 */
[----:B------:R-:W-:-:S04]  /*2baa0*/  MOV R9, 0x400 ;  /* 0x0000040000097802 */ /* 0x000fc80000000f00 */
[----:B0-----:R-:W-:Y:S02]  /*2bab0*/  LEA R9, R14, R9, 0x18 ;  /* 0x000000090e097211 */ /* 0x001fe400078ec0ff */
[----:B------:R-:W-:-:S03]  /*2bac0*/  SHF.L.U32 R14, R3, 0x1f, RZ ;  /* 0x0000001f030e7819 */ /* 0x000fc600000006ff */
[----:B------:R-:W-:-:S04]  /*2bad0*/  IMAD R15, R12, 0x8, R9 ;  /* 0x000000080c0f7824 */ /* 0x000fc800078e0209 */
[----:B------:R-:W0:Y:S02]  /*2bae0*/  SYNCS.PHASECHK.TRANS64.TRYWAIT P0, [R15+URZ+0x10], R14 ;  /* 0x0000100e0f0075a7 */ /* 0x000e24000800017f */
[----:B0-----:R-:W-:Y:S05]  /*2baf0*/  @!P0 BRA `(.L_x_808) ;  /* 0x0000000c006c8947 */ /* 0x001fea0003800000 */
.L_x_825:
[----:B------:R-:W1:Y:S01]  /*2bb00*/  S2R R17, SR_TID.X ;  /* 0x0000000000117919 */ /* 0x000e620000002100 */
[----:B------:R-:W-:-:S04]  /*2bb10*/  UPRMT UR8, UR24, 0x9910, URZ ;  /* 0x0000991018087896 */ /* 0x000fc8000800003f */
[----:B------:R-:W-:Y:S01]  /*2bb20*/  UISETP.NE.AND UP0, UPT, UR8, 0x2, UPT ;  /* 0x000000020800788c */ /* 0x000fe2000bf05270 */
[----:B-1----:R-:W-:-:S13]  /*2bb30*/  LOP3.LUT P0, RZ, R17, 0x7f, RZ, 0xc0, !PT ;  /* 0x0000007f11ff7812 */ /* 0x002fda000780c0ff */
[----:B0-----:R-:W0:Y:S02]  /*2bb40*/  @!P0 LDC R14, c[0x0][0x500] ;  /* 0x00014000ff0e8b82 */ /* 0x001e240000000800 */
[----:B0-----:R0:W-:Y:S01]  /*2bb50*/  @!P0 SYNCS.ARRIVE.TRANS64 RZ, [R15+URZ], R14 ;  /* 0x0000000e0fff89a7 */ /* 0x0011e2000800003f */
[----:B------:R-:W-:-:S13]  /*2bb60*/  PLOP3.LUT P0, PT, PT, PT, UP0, 0x80, 0x0 ;  /* 0x000000000000781c */ /* 0x000fda0003f0f008 */
[----:B0-----:R-:W-:Y:S05]  /*2bb70*/  @P0 BRA `(.L_x_809) ;  /* 0x0000000000040947 */ /* 0x001fea0003800000 */
[----:B------:R-:W-:Y:S01]  /*2bb80*/  BPT.TRAP 0x1 ;  /* 0x000000040000795c */ /* 0x000fe20000300000 */
.L_x_809:
[--C-:B------:R-:W-:Y:S01]  /*2bb90*/  IMAD R14, R12, 0x8000, R9.reuse ;  /* 0x000080000c0e7824 */ /* 0x100fe200078e0209 */
[----:B------:R-:W-:Y:S01]  /*2bba0*/  R2UR UR18, R2 ;  /* 0x00000000021272ca */ /* 0x000fe200000e0000 */
[----:B------:R-:W-:Y:S01]  /*2bbb0*/  VIADD R4, R4, 0xffffffff ;  /* 0xffffffff04047836 */ /* 0x000fe20000000000 */
[----:B------:R-:W-:Y:S01]  /*2bbc0*/  R2UR UR9, R15 ;  /* 0x000000000f0972ca */ /* 0x000fe200000e0000 */
[----:B------:R-:W-:Y:S01]  /*2bbd0*/  UIADD3 UR14, UP0, UR22, 0xf0, URZ ;  /* 0x000000f0160e7890 */ /* 0x000fe2000ff1e03f */
[----:B------:R-:W-:Y:S01]  /*2bbe0*/  R2UR UR8, R14 ;  /* 0x000000000e0872ca */ /* 0x000fe200000e0000 */
[----:B------:R-:W-:Y:S01]  /*2bbf0*/  UIADD3 UR26, UP1, UR22, 0x1f0, URZ ;  /* 0x000001f0161a7890 */ /* 0x000fe2000ff3e03f */
[C---:B------:R-:W-:Y:S01]  /*2bc00*/  LEA R14, R12.reuse, R11, 0x1 ;  /* 0x0000000b0c0e7211 */ /* 0x040fe200078e08ff */
[----:B------:R-:W-:Y:S01]  /*2bc10*/  UIADD3.X UR15, URZ, UR23, URZ, UP0, !UPT ;  /* 0x000000173f0f7290 */ /* 0x000fe200087fe43f */
[----:B------:R-:W-:Y:S01]  /*2bc20*/  R2UR UR10, R13 ;  /* 0x000000000d0a72ca */ /* 0x000fe200000e0000 */
[----:B------:R-:W-:Y:S01]  /*2bc30*/  VIADD R12, R12, 0x1 ;  /* 0x000000010c0c7836 */ /* 0x000fe20000000000 */
[----:B------:R-:W-:Y:S01]  /*2bc40*/  R2UR UR12, R10 ;  /* 0x000000000a0c72ca */ /* 0x000fe200000e0000 */
[----:B------:R-:W-:Y:S01]  /*2bc50*/  IMAD R14, R14, 0x3000, RZ ;  /* 0x000030000e0e7824 */ /* 0x000fe200078e02ff */
[----:B------:R-:W-:Y:S01]  /*2bc60*/  R2UR UR19, R5 ;  /* 0x00000000051372ca */ /* 0x000fe200000e0000 */
[----:B------:R-:W-:Y:S01]  /*2bc70*/  UIADD3.X UR27, URZ, UR23, URZ, UP1, !UPT ;  /* 0x000000173f1b7290 */ /* 0x000fe20008ffe43f */
[----:B------:R-:W-:Y:S01]  /*2bc80*/  ISETP.GT.AND P1, PT, R4, 0x1, PT ;  /* 0x000000010400780c */ /* 0x000fe20003f24270 */
[----:B------:R-:W-:Y:S01]  /*2bc90*/  IMAD R14, R14, 0x2, R9 ;  /* 0x000000020e0e7824 */ /* 0x000fe200078e0209 */
[----:B------:R-:W-:Y:S01]  /*2bca0*/  UMOV UR16, 0x0 ;  /* 0x0000000000107882 */ /* 0x000fe20000000000 */
[----:B------:R-:W-:Y:S01]  /*2bcb0*/  UIADD3 UR8, UR8, 0x100, URZ ;  /* 0x0000010008087890 */ /* 0x000fe2000fffe03f */
[----:B------:R-:W-:Y:S01]  /*2bcc0*/  ISETP.NE.AND P0, PT, R12, 0x2, PT ;  /* 0x000000020c00780c */ /* 0x000fe20003f05270 */
[----:B------:R-:W-:Y:S01]  /*2bcd0*/  UMOV UR17, 0x10000000 ;  /* 0x1000000000117882 */ /* 0x000fe20000000000 */
[----:B------:R-:W-:Y:S01]  /*2bce0*/  R2UR UR11, R14 ;  /* 0x000000000e0b72ca */ /* 0x000fe200000e0000 */
[----:B------:R-:W-:Y:S01]  /*2bcf0*/  UMOV UR25, 0x30000 ;  /* 0x0003000000197882 */ /* 0x000fe20000000000 */
[----:B------:R-:W-:Y:S01]  /*2bd00*/  SEL R14, RZ, 0x1, P0 ;  /* 0x00000001ff0e7807 */ /* 0x000fe20000000000 */
[----:B------:R-:W-:Y:S01]  /*2bd10*/  VIADD R13, R13, 0x40 ;  /* 0x000000400d0d7836 */ /* 0x000fe20000000000 */
[----:B------:R-:W-:-:S02]  /*2bd20*/  SEL R12, R12, RZ, P0 ;  /* 0x000000ff0c0c7207 */ /* 0x000fc40000000000 */
[----:B------:R-:W-:-:S07]  /*2bd30*/  LOP3.LUT R3, R3, R14, RZ, 0x3c, !PT ;  /* 0x0000000e03037212 */ /* 0x000fce00078e3cff */
[----:B------:R-:W-:-:S03]  /*2bd40*/  UIADD3 UR13, UR11, 0x10100, URZ ;  /* 0x000101000b0d7890 */ /* 0x000fc6000fffe03f */
[----:B------:R-:W-:Y:S02]  /*2bd50*/  UMOV UR11, UR18 ;  /* 0x00000012000b7c82 */ /* 0x000fe40008000000 */
[----:B------:R0:W-:Y:S02]  /*2bd60*/  UTMALDG.3D [UR8], [UR14], desc[UR16] ;  /* 0x000010080e0075b4 */ /* 0x0001e40008011000 */
[----:B0-----:R-:W-:Y:S01]  /*2bd70*/  UMOV UR8, UR13 ;  /* 0x0000000d00087c82 */ /* 0x001fe20008000000 */
[----:B------:R-:W-:Y:S02]  /*2bd80*/  UMOV UR11, UR19 ;  /* 0x00000013000b7c82 */ /* 0x000fe40008000000 */
[----:B------:R0:W-:Y:S02]  /*2bd90*/  UTMALDG.3D.MULTICAST [UR8], [UR26], UR25, desc[UR16] ;  /* 0x000010081a0073b4 */ /* 0x0001e40008011819 */
[----:B0-----:R-:W-:Y:S05]  /*2bda0*/  @P1 BRA `(.L_x_810) ;  /* 0xfffffffc00381947 */ /* 0x001fea000383ffff */
.L_x_807:
[----:B------:R-:W-:Y:S05]  /*2bdb0*/  BSYNC B1 ;  /* 0x0000000000017941 */ /* 0x000fea0003800000 */
.L_x_806:
[----:B------:R-:W2:Y:S01]  /*2bdc0*/  LDL.LU R15, [R1+0x304] ;  /* 0x00030400010f7983 */ /* 0x000ea20000300800 */
[----:B------:R-:W-:Y:S01]  /*2bdd0*/  LOP3.LUT P2, RZ, R8, 0xff, RZ, 0xc0, !PT ;  /* 0x000000ff08ff7812 */ /* 0x000fe2000784c0ff */
[----:B------:R-:W-:Y:S01]  /*2bde0*/  IMAD.IADD R6, R7, 0x1, R6 ;  /* 0x0000000107067824 */ /* 0x000fe200078e0206 */
[----:B------:R-:W-:Y:S01]  /*2bdf0*/  ULDC.64 UR8, c[0x0][0x650] ;  /* 0x0001940000087ab9 */ /* 0x000fe20000000a00 */
[----:B------:R-:W3:Y:S01]  /*2be00*/  LDL.LU R14, [R1+0x308] ;  /* 0x00030800010e7983 */ /* 0x000ee20000300800 */
[----:B------:R-:W-:Y:S01]  /*2be10*/  BSSY B1, `(.L_x_811) ;  /* 0x0000075000017945 */ /* 0x000fe20003800000 */
[----:B------:R-:W-:Y:S01]  /*2be20*/  IMAD.MOV.U32 R10, RZ, RZ, -0x1 ;  /* 0xffffffffff0a7424 */ /* 0x000fe200078e00ff */
[----:B------:R-:W-:Y:S02]  /*2be30*/  SHF.R.U32.HI R2, RZ, 0x1, R6 ;  /* 0x00000001ff027819 */ /* 0x000fe40000011606 */
[----:B------:R-:W-:Y:S02]  /*2be40*/  ISETP.GT.U32.AND P0, PT, R6, 0x1, PT ;  /* 0x000000010600780c */ /* 0x000fe40003f04070 */
[----:B------:R-:W-:-:S02]  /*2be50*/  LOP3.LUT R2, R2, 0x1, RZ, 0xc0, !PT ;  /* 0x0000000102027812 */ /* 0x000fc400078ec0ff */
[C---:B------:R-:W-:Y:S01]  /*2be60*/  ISETP.LT.U32.AND P0, PT, R7.reuse, 0x2, P0 ;  /* 0x000000020700780c */ /* 0x040fe20000701070 */
[----:B------:R-:W0:Y:S01]  /*2be70*/  @P2 S2R R3, SR_CgaCtaId ;  /* 0x0000000000032919 */ /* 0x000e220000008800 */
[----:B------:R-:W-:Y:S02]  /*2be80*/  ISETP.NE.U32.AND P1, PT, R2, 0x1, PT ;  /* 0x000000010200780c */ /* 0x000fe40003f25070 */
[----:B------:R-:W-:Y:S02]  /*2be90*/  @P2 MOV R2, 0x400 ;  /* 0x0000040000022802 */ /* 0x000fe40000000f00 */
[----:B------:R-:W-:Y:S02]  /*2bea0*/  ISETP.GT.U32.AND P1, PT, R7, 0x1, !P1 ;  /* 0x000000010700780c */ /* 0x000fe40004f24070 */
[----:B------:R-:W-:Y:S02]  /*2beb0*/  LOP3.LUT R6, R6, 0x1, RZ, 0xc0, !PT ;  /* 0x0000000106067812 */ /* 0x000fe400078ec0ff */
[----:B------:R-:W-:-:S02]  /*2bec0*/  PRMT R4, RZ, 0x7610, R4 ;  /* 0x00007610ff047816 */ /* 0x000fc40000000004 */
[----:B------:R-:W-:Y:S02]  /*2bed0*/  PRMT R8, RZ, 0x7610, R8 ;  /* 0x00007610ff087816 */ /* 0x000fe40000000008 */
[----:B0-----:R-:W-:Y:S02]  /*2bee0*/  @P2 LEA R2, R3, R2, 0x18 ;  /* 0x0000000203022211 */ /* 0x001fe400078ec0ff */
[----:B------:R-:W-:Y:S02]  /*2bef0*/  SEL R3, RZ, 0x1, !P0 ;  /* 0x00000001ff037807 */ /* 0x000fe40004000000 */
[----:B------:R0:W-:Y:S02]  /*2bf00*/  @P2 SYNCS.ARRIVE.TRANS64.A1T0 RZ, [R2+URZ+0x38], RZ ;  /* 0x000038ff02ff29a7 */ /* 0x0001e4000810003f */
[----:B0-----:R-:W-:-:S04]  /*2bf10*/  SEL R2, RZ, 0x1, !P1 ;  /* 0x00000001ff027807 */ /* 0x001fc80004800000 */
[----:B------:R-:W-:Y:S01]  /*2bf20*/  LOP3.LUT R0, R2, R0, R3, 0x96, !PT ;  /* 0x0000000002007212 */ /* 0x000fe200078e9603 */
[----:B------:R-:W-:Y:S02]  /*2bf30*/  IMAD.MOV.U32 R3, RZ, RZ, -0x1 ;  /* 0xffffffffff037424 */ /* 0x000fe400078e00ff */
[----:B------:R-:W-:Y:S01]  /*2bf40*/  IMAD.MOV.U32 R2, RZ, RZ, -0x1 ;  /* 0xffffffffff027424 */ /* 0x000fe200078e00ff */
[----:B---3--:R-:W-:-:S04]  /*2bf50*/  IADD3 R14, P0, R14, UR20, RZ ;  /* 0x000000140e0e7c10 */ /* 0x008fc8000ff1e0ff */
[----:B--2---:R-:W-:Y:S01]  /*2bf60*/  IADD3.X R15, R15, UR7, RZ, P0, !PT ;  /* 0x000000070f0f7c10 */ /* 0x004fe200087fe4ff */
[----:B------:R0:W-:Y:S01]  /*2bf70*/  STL [R1+0x308], R14 ;  /* 0x0003080e01007387 */ /* 0x0001e20000100800 */
[----:B------:R-:W-:-:S03]  /*2bf80*/  ISETP.GE.U32.AND P0, PT, R14, UR8, PT ;  /* 0x000000080e007c0c */ /* 0x000fc6000bf06070 */
[----:B------:R0:W-:Y:S01]  /*2bf90*/  STL [R1+0x304], R15 ;  /* 0x0003040f01007387 */ /* 0x0001e20000100800 */
[----:B------:R-:W-:-:S13]  /*2bfa0*/  ISETP.GE.U32.AND.EX P0, PT, R15, UR9, PT, P0 ;  /* 0x000000090f007c0c */ /* 0x000fda000bf06100 */
[----:B0-----:R-:W-:Y:S05]  /*2bfb0*/  @P0 BRA `(.L_x_812) ;  /* 0x0000000400680947 */ /* 0x001fea0003800000 */
[----:B------:R-:W0:Y:S01]  /*2bfc0*/  S2UR UR8, SR_CTAID.X ;  /* 0x00000000000879c3 */ /* 0x000e220000002500 */
[----:B------:R-:W-:Y:S01]  /*2bfd0*/  ULDC.64 UR10, c[0x0][0x628] ;  /* 0x00018a00000a7ab9 */ /* 0x000fe20000000a00 */
[----:B------:R-:W-:Y:S01]  /*2bfe0*/  ULDC UR9, c[0x0][0x150] ;  /* 0x0000540000097ab9 */ /* 0x000fe20000000800 */
[----:B------:R-:W-:Y:S01]  /*2bff0*/  ISETP.NE.U32.AND P0, PT, RZ, UR10, PT ;  /* 0x0000000aff007c0c */ /* 0x000fe2000bf05070 */
[----:B------:R-:W-:Y:S01]  /*2c000*/  ULDC UR12, c[0x0][0x630] ;  /* 0x00018c00000c7ab9 */ /* 0x000fe20000000800 */
[----:B------:R-:W-:Y:S01]  /*2c010*/  ULDC UR14, c[0x0][0x154] ;  /* 0x00005500000e7ab9 */ /* 0x000fe20000000800 */
[----:B------:R-:W-:Y:S01]  /*2c020*/  IMAD.MOV.U32 R3, RZ, RZ, R15 ;  /* 0x000000ffff037224 */ /* 0x000fe200078e000f */
[----:B------:R-:W-:Y:S01]  /*2c030*/  ISETP.NE.AND.EX P0, PT, RZ, UR11, PT, P0 ;  /* 0x0000000bff007c0c */ /* 0x000fe2000bf05300 */
[----:B------:R-:W1:Y:S01]  /*2c040*/  S2UR UR13, SR_CTAID.Y ;  /* 0x00000000000d79c3 */ /* 0x000e620000002600 */
[----:B0-----:R-:W-:-:S05]  /*2c050*/  I2FP.F32.U32 R2, UR8 ;  /* 0x0000000800027c45 */ /* 0x001fca0008201000 */
[----:B------:R-:W-:Y:S01]  /*2c060*/  FMUL R9, R2, UR9 ;  /* 0x0000000902097c20 */ /* 0x000fe20008400000 */
[----:B------:R-:W-:Y:S01]  /*2c070*/  IMAD.MOV.U32 R2, RZ, RZ, R14 ;  /* 0x000000ffff027224 */ /* 0x000fe200078e000e */
[----:B-1----:R-:W-:-:S04]  /*2c080*/  I2FP.F32.U32 R12, UR13 ;  /* 0x0000000d000c7c45 */ /* 0x002fc80008201000 */
[----:B------:R-:W0:Y:S01]  /*2c090*/  F2I.U32.TRUNC.NTZ R9, R9 ;  /* 0x0000000900097305 */ /* 0x000e22000020f000 */
[----:B------:R-:W-:Y:S05]  /*2c0a0*/  @!P0 BRA `(.L_x_813) ;  /* 0x0000000000288947 */ /* 0x000fea0003800000 */
[----:B------:R-:W-:Y:S02]  /*2c0b0*/  ULDC UR9, c[0x0][0x634] ;  /* 0x00018d0000097ab9 */ /* 0x000fe40000000800 */
[----:B------:R-:W-:-:S04]  /*2c0c0*/  IADD3 R3, P0, R14, UR9, RZ ;  /* 0x000000090e037c10 */ /* 0x000fc8000ff1e0ff */
[----:B------:R-:W-:-:S05]  /*2c0d0*/  IADD3.X R13, RZ, R15, RZ, P0, !PT ;  /* 0x0000000fff0d7210 */ /* 0x000fca00007fe4ff */
[----:B------:R-:W-:-:S04]  /*2c0e0*/  IMAD.WIDE.U32 R4, R13, UR10, RZ ;  /* 0x0000000a0d047c25 */ /* 0x000fc8000f8e00ff */
[----:B------:R-:W-:-:S04]  /*2c0f0*/  IMAD.WIDE.U32 R4, P0, R3, UR11, R4 ;  /* 0x0000000b03047c25 */ /* 0x000fc8000f800004 */
[----:B------:R-:W-:-:S04]  /*2c100*/  IMAD.WIDE.U32 R2, R3, UR10, RZ ;  /* 0x0000000a03027c25 */ /* 0x000fc8000f8e00ff */
[----:B------:R-:W-:Y:S01]  /*2c110*/  IMAD.MOV.U32 R2, RZ, RZ, R5 ;  /* 0x000000ffff027224 */ /* 0x000fe200078e0005 */
[----:B------:R-:W-:Y:S01]  /*2c120*/  IADD3 RZ, P1, R3, R4, RZ ;  /* 0x0000000403ff7210 */ /* 0x000fe20007f3e0ff */
[----:B------:R-:W-:-:S04]  /*2c130*/  IMAD.X R3, RZ, RZ, RZ, P0 ;  /* 0x000000ffff037224 */ /* 0x000fc800000e06ff */
[----:B------:R-:W-:-:S08]  /*2c140*/  IMAD.WIDE.U32.X R2, R13, UR11, R2, P1 ;  /* 0x0000000b0d027c25 */ /* 0x000fd000088e0402 */
.L_x_813:
[--C-:B------:R-:W-:Y:S01]  /*2c150*/  SHF.R.U64 R10, R2, UR12, R3.reuse ;  /* 0x0000000c020a7c19 */ /* 0x100fe20008001203 */
[----:B------:R-:W-:Y:S01]  /*2c160*/  ULDC.64 UR10, c[0x0][0x620] ;  /* 0x00018800000a7ab9 */ /* 0x000fe20000000a00 */
[----:B------:R-:W-:Y:S01]  /*2c170*/  SHF.R.U32.HI R2, RZ, UR12, R3 ;  /* 0x0000000cff027c19 */ /* 0x000fe20008011603 */
[----:B------:R-:W-:Y:S01]  /*2c180*/  FMUL R12, R12, UR14 ;  /* 0x0000000e0c0c7c20 */ /* 0x000fe20008400000 */
[----:B------:R-:W-:Y:S01]  /*2c190*/  IADD3 R13, P0, RZ, -R10, RZ ;  /* 0x8000000aff0d7210 */ /* 0x000fe20007f1e0ff */
[----:B------:R-:W-:Y:S01]  /*2c1a0*/  IMAD.MOV.U32 R3, RZ, RZ, R15 ;  /* 0x000000ffff037224 */ /* 0x000fe200078e000f */
[----:B------:R-:W-:Y:S01]  /*2c1b0*/  ULDC.64 UR14, c[0x0][0x640] ;  /* 0x00019000000e7ab9 */ /* 0x000fe20000000a00 */
[----:B0-----:R-:W-:Y:S02]  /*2c1c0*/  R2UR UR9, R9 ;  /* 0x00000000090972ca */ /* 0x001fe400000e0000 */
[----:B------:R-:W-:Y:S01]  /*2c1d0*/  IMAD.X R2, RZ, RZ, ~R2, P0 ;  /* 0x000000ffff027224 */ /* 0x000fe200000e0e02 */
[----:B------:R-:W0:Y:S01]  /*2c1e0*/  F2I.U32.TRUNC.NTZ R12, R12 ;  /* 0x0000000c000c7305 */ /* 0x000e22000020f000 */
[----:B------:R-:W-:-:S02]  /*2c1f0*/  ISETP.NE.U32.AND P0, PT, RZ, UR14, PT ;  /* 0x0000000eff007c0c */ /* 0x000fc4000bf05070 */
[----:B------:R-:W-:Y:S02]  /*2c200*/  IMAD R2, R2, UR10, RZ ;  /* 0x0000000a02027c24 */ /* 0x000fe4000f8e02ff */
[----:B------:R-:W-:Y:S02]  /*2c210*/  ISETP.NE.AND.EX P0, PT, RZ, UR15, PT, P0 ;  /* 0x0000000fff007c0c */ /* 0x000fe4000bf05300 */
[----:B------:R-:W-:Y:S02]  /*2c220*/  IMAD R5, R13, UR11, R2 ;  /* 0x0000000b0d057c24 */ /* 0x000fe4000f8e0202 */
[----:B------:R-:W-:-:S04]  /*2c230*/  IMAD.MOV.U32 R2, RZ, RZ, R14 ;  /* 0x000000ffff027224 */ /* 0x000fc800078e000e */
[----:B------:R-:W-:Y:S01]  /*2c240*/  IMAD.WIDE.U32 R2, R13, UR10, R2 ;  /* 0x0000000a0d027c25 */ /* 0x000fe2000f8e0002 */
[----:B------:R-:W-:Y:S01]  /*2c250*/  ULDC UR10, c[0x0][0x618] ;  /* 0x00018600000a7ab9 */ /* 0x000fe20000000800 */
[----:B0-----:R-:W-:Y:S02]  /*2c260*/  R2UR UR11, R12 ;  /* 0x000000000c0b72ca */ /* 0x001fe400000e0000 */
[----:B------:R-:W-:-:S05]  /*2c270*/  IMAD.IADD R3, R3, 0x1, R5 ;  /* 0x0000000103037824 */ /* 0x000fca00078e0205 */
[--C-:B------:R-:W-:Y:S02]  /*2c280*/  SHF.R.U64 R9, R2, UR10, R3.reuse ;  /* 0x0000000a02097c19 */ /* 0x100fe40008001203 */
[----:B------:R-:W-:Y:S01]  /*2c290*/  SHF.R.U32.HI R2, RZ, UR10, R3 ;  /* 0x0000000aff027c19 */ /* 0x000fe20008011603 */
[----:B------:R-:W-:-:S03]  /*2c2a0*/  ULDC UR10, c[0x0][0x608] ;  /* 0x00018200000a7ab9 */ /* 0x000fc60000000800 */
[--C-:B------:R-:W-:Y:S02]  /*2c2b0*/  SHF.R.U64 R12, R9, UR10, R2.reuse ;  /* 0x0000000a090c7c19 */ /* 0x100fe40008001202 */
[----:B------:R-:W-:Y:S01]  /*2c2c0*/  SHF.R.U32.HI R3, RZ, UR10, R2 ;  /* 0x0000000aff037c19 */ /* 0x000fe20008011602 */
[----:B------:R-:W-:-:S03]  /*2c2d0*/  ULDC UR10, c[0x0][0x658] ;  /* 0x00019600000a7ab9 */ /* 0x000fc60000000800 */
[--C-:B------:R-:W-:Y:S02]  /*2c2e0*/  SHF.R.U64 R13, R12, UR10, R3.reuse ;  /* 0x0000000a0c0d7c19 */ /* 0x100fe40008001203 */
[----:B------:R-:W-:-:S03]  /*2c2f0*/  SHF.R.U32.HI R14, RZ, UR10, R3 ;  /* 0x0000000aff0e7c19 */ /* 0x000fc60008011603 */
[----:B------:R-:W-:Y:S02]  /*2c300*/  IMAD.MOV.U32 R2, RZ, RZ, R13 ;  /* 0x000000ffff027224 */ /* 0x000fe400078e000d */
[----:B------:R-:W-:Y:S01]  /*2c310*/  IMAD.MOV.U32 R3, RZ, RZ, R14 ;  /* 0x000000ffff037224 */ /* 0x000fe200078e000e */
[----:B------:R-:W-:Y:S06]  /*2c320*/  @!P0 BRA `(.L_x_814) ;  /* 0x0000000000288947 */ /* 0x000fec0003800000 */
[----:B------:R-:W-:Y:S02]  /*2c330*/  ULDC UR10, c[0x0][0x64c] ;  /* 0x00019300000a7ab9 */ /* 0x000fe40000000800 */
[----:B------:R-:W-:-:S05]  /*2c340*/  IADD3 R3, P0, R13, UR10, RZ ;  /* 0x0000000a0d037c10 */ /* 0x000fca000ff1e0ff */
[----:B------:R-:W-:-:S04]  /*2c350*/  IMAD.X R14, RZ, RZ, R14, P0 ;  /* 0x000000ffff0e7224 */ /* 0x000fc800000e060e */
[----:B------:R-:W-:-:S04]  /*2c360*/  IMAD.WIDE.U32 R4, R14, UR14, RZ ;  /* 0x0000000e0e047c25 */ /* 0x000fc8000f8e00ff */
[----:B------:R-:W-:-:S04]  /*2c370*/  IMAD.WIDE.U32 R4, P0, R3, UR15, R4 ;  /* 0x0000000f03047c25 */ /* 0x000fc8000f800004 */
[----:B------:R-:W-:Y:S01]  /*2c380*/  IMAD.WIDE.U32 R2, R3, UR14, RZ ;  /* 0x0000000e03027c25 */ /* 0x000fe2000f8e00ff */
[----:B------:R-:W-:-:S04]  /*2c390*/  MOV R2, R5 ;  /* 0x0000000500027202 */ /* 0x000fc80000000f00 */
[----:B------:R-:W-:Y:S01]  /*2c3a0*/  IADD3 RZ, P1, R3, R4, RZ ;  /* 0x0000000403ff7210 */ /* 0x000fe20007f3e0ff */
[----:B------:R-:W-:-:S04]  /*2c3b0*/  IMAD.X R3, RZ, RZ, RZ, P0 ;  /* 0x000000ffff037224 */ /* 0x000fc800000e06ff */
[----:B------:R-:W-:-:S08]  /*2c3c0*/  IMAD.WIDE.U32.X R2, R14, UR15, R2, P1 ;  /* 0x0000000f0e027c25 */ /* 0x000fd000088e0402 */
.L_x_814:
[----:B------:R-:W-:Y:S01]  /*2c3d0*/  ULDC UR10, c[0x0][0x648] ;  /* 0x00019200000a7ab9 */ /* 0x000fe20000000800 */
[----:B------:R-:W-:Y:S01]  /*2c3e0*/  UISETP.NE.AND UP0, UPT, UR39, URZ, UPT ;  /* 0x0000003f2700728c */ /* 0x000fe2000bf05270 */
[----:B------:R-:W-:Y:S01]  /*2c3f0*/  SHF.R.U64 R3, R2, UR10, R3 ;  /* 0x0000000a02037c19 */ /* 0x000fe20008001203 */
[----:B------:R-:W-:Y:S01]  /*2c400*/  ULDC UR10, c[0x0][0x638] ;  /* 0x00018e00000a7ab9 */ /* 0x000fe20000000800 */
[----:B------:R-:W-:Y:S01]  /*2c410*/  UIADD3 UR11, -UR11, URZ, URZ ;  /* 0x0000003f0b0b7290 */ /* 0x000fe2000fffe13f */
[----:B------:R-:W-:Y:S02]  /*2c420*/  LOP3.LUT R12, R12, UR6, RZ, 0xc0, !PT ;  /* 0x000000060c0c7c12 */ /* 0x000fe4000f8ec0ff */
[----:B------:R-:W-:Y:S01]  /*2c430*/  IMAD.MOV R2, RZ, RZ, -R3 ;  /* 0x000000ffff027224 */ /* 0x000fe200078e0a03 */
[----:B------:R-:W-:Y:S02]  /*2c440*/  LOP3.LUT R4, R9, UR4, RZ, 0xc0, !PT ;  /* 0x0000000409047c12 */ /* 0x000fe4000f8ec0ff */
[----:B------:R-:W-:Y:S01]  /*2c450*/  IMAD R12, R3, UR5, R12 ;  /* 0x00000005030c7c24 */ /* 0x000fe2000f8e020c */
[----:B------:R-:W-:Y:S01]  /*2c460*/  PLOP3.LUT P0, PT, PT, PT, UP0, 0x40, 0x0 ;  /* 0x000000000000781c */ /* 0x000fe20003f0e808 */
[----:B------:R-:W-:Y:S01]  /*2c470*/  IMAD R13, R2, UR10, R13 ;  /* 0x0000000a020d7c24 */ /* 0x000fe2000f8e020d */
[----:B------:R-:W-:Y:S01]  /*2c480*/  UIADD3 UR10, -UR9, URZ, URZ ;  /* 0x0000003f090a7290 */ /* 0x000fe2000fffe13f */
[----:B------:R-:W-:-:S02]  /*2c490*/  PLOP3.LUT P1, PT, PT, PT, UP0, 0x40, 0x0 ;  /* 0x000000000000781c */ /* 0x000fc40003f2e808 */
[----:B------:R-:W-:Y:S02]  /*2c4a0*/  ULDC UR9, c[0x0][0x144] ;  /* 0x0000510000097ab9 */ /* 0x000fe40000000800 */
[----:B------:R-:W-:-:S03]  /*2c4b0*/  UIMAD UR8, UR9, UR10, UR8 ;  /* 0x0000000a090872a4 */ /* 0x000fc6000f8e0208 */
[----:B------:R-:W-:Y:S02]  /*2c4c0*/  ULDC UR9, c[0x0][0x148] ;  /* 0x0000520000097ab9 */ /* 0x000fe40000000800 */
[----:B------:R-:W-:-:S03]  /*2c4d0*/  @UP0 UIMAD UR8, UR9, UR11, UR13 ;  /* 0x0000000b090802a4 */ /* 0x000fc6000f8e020d */
[----:B------:R-:W-:Y:S02]  /*2c4e0*/  ULDC UR9, c[0x0][0x600] ;  /* 0x0001800000097ab9 */ /* 0x000fe40000000800 */
[----:B------:R-:W-:Y:S02]  /*2c4f0*/  IMAD R4, R13, UR9, R4 ;  /* 0x000000090d047c24 */ /* 0x000fe4000f8e0204 */
[----:B------:R-:W-:Y:S01]  /*2c500*/  IMAD.U32 R3, RZ, RZ, UR8 ;  /* 0x00000008ff037e24 */ /* 0x000fe2000f8e00ff */
[----:B------:R-:W-:-:S03]  /*2c510*/  ULDC UR8, c[0x0][0x610] ;  /* 0x0001840000087ab9 */ /* 0x000fc60000000800 */
[----:B------:R-:W-:-:S05]  /*2c520*/  IMAD R3, R12, UR8, R3 ;  /* 0x000000080c037c24 */ /* 0x000fca000f8e0203 */
[----:B------:R-:W-:Y:S02]  /*2c530*/  SEL R2, R4, R3, P0 ;  /* 0x0000000304027207 */ /* 0x000fe40000000000 */
[----:B------:R-:W-:Y:S01]  /*2c540*/  SEL R3, R3, R4, P1 ;  /* 0x0000000403037207 */ /* 0x000fe20000800000 */
[----:B------:R-:W-:-:S07]  /*2c550*/  IMAD.MOV.U32 R4, RZ, RZ, 0x1 ;  /* 0x00000001ff047424 */ /* 0x000fce00078e00ff */
.L_x_812:
[----:B------:R-:W-:Y:S05]  /*2c560*/  BSYNC B1 ;  /* 0x0000000000017941 */ /* 0x000fea0003800000 */
.L_x_811:
[----:B------:R-:W-:-:S13]  /*2c570*/  LOP3.LUT P0, RZ, R4, 0xff, RZ, 0xc0, !PT ;  /* 0x000000ff04ff7812 */ /* 0x000fda000780c0ff */
[----:B------:R-:W-:Y:S05]  /*2c580*/  @P0 BRA `(.L_x_815) ;  /* 0xfffffff400080947 */ /* 0x000fea000383ffff */
[----:B------:R-:W-:Y:S05]  /*2c590*/  BSYNC B0 ;  /* 0x0000000000007941 */ /* 0x000fea0003800000 */
.L_x_804:
[----:B------:R-:W-:-:S03]  /*2c5a0*/  UMOV UR8, 0xffffffff ;  /* 0xffffffff00087882 */ /* 0x000fc60000000000 */
[----:B------:R-:W-:Y:S05]  /*2c5b0*/  BRA.DIV UR8, `(.L_x_816) ;  /* 0x0000000208d07947 */ /* 0x000fea000b800000 */
[----:B------:R-:W-:-:S13]  /*2c5c0*/  ELECT P6, URZ, PT ;  /* 0x00000000003f782f */ /* 0x000fda00038c0000 */
.L_x_828:
[----:B------:R-:W-:Y:S04]  /*2c5d0*/  BSSY B0, `(.L_x_817) ;  /* 0x000001a000007945 */ /* 0x000fe80003800000 */
[----:B------:R-:W-:Y:S05]  /*2c5e0*/  @!P6 BRA `(.L_x_818) ;  /* 0x000000000060e947 */ /* 0x000fea0003800000 */
[----:B------:R-:W-:-:S04]  /*2c5f0*/  ULOP3.LUT UR8, UR38, 0x2, URZ, 0xfc, !UPT ;  /* 0x0000000226087892 */ /* 0x000fc8000f8efc3f */
[----:B------:R-:W-:-:S06]  /*2c600*/  UISETP.NE.AND UP0, UPT, UR8, 0x3, UPT ;  /* 0x000000030800788c */ /* 0x000fcc000bf05270 */
[----:B------:R-:W-:-:S13]  /*2c610*/  PLOP3.LUT P0, PT, PT, PT, UP0, 0x80, 0x0 ;  /* 0x000000000000781c */ /* 0x000fda0003f0f008 */
[----:B------:R-:W-:Y:S05]  /*2c620*/  @!P0 BRA `(.L_x_819) ;  /* 0x0000000000048947 */ /* 0x000fea0003800000 */
[----:B------:R-:W-:Y:S01]  /*2c630*/  BPT.TRAP 0x1 ;  /* 0x000000040000795c */ /* 0x000fe20000300000 */
.L_x_819:
[----:B------:R-:W0:Y:S01]  /*2c640*/  S2R R3, SR_CgaCtaId ;  /* 0x0000000000037919 */ /* 0x000e220000008800 */
[----:B------:R-:W-:-:S04]  /*2c650*/  MOV R2, 0x400 ;  /* 0x0000040000027802 */ /* 0x000fc80000000f00 */
[----:B0-----:R-:W-:Y:S02]  /*2c660*/  LEA R3, R3, R2, 0x18 ;  /* 0x0000000203037211 */ /* 0x001fe400078ec0ff */
[----:B------:R-:W-:-:S03]  /*2c670*/  SHF.L.U32 R2, R0, 0x1f, RZ ;  /* 0x0000001f00027819 */ /* 0x000fc600000006ff */
[----:B------:R-:W-:-:S04]  /*2c680*/  VIADD R3, R3, 0x10 ;  /* 0x0000001003037836 */ /* 0x000fc80000000000 */
[----:B------:R-:W-:-:S04]  /*2c690*/  IMAD R5, R6, 0x8, R3 ;  /* 0x0000000806057824 */ /* 0x000fc800078e0203 */
[----:B------:R-:W0:Y:S02]  /*2c6a0*/  SYNCS.PHASECHK.TRANS64.TRYWAIT P0, [R5+URZ], R2 ;  /* 0x00000002050075a7 */ /* 0x000e24000800017f */
[----:B0-----:R-:W-:Y:S05]  /*2c6b0*/  @!P0 BRA `(.L_x_820) ;  /* 0x0000000000b08947 */ /* 0x001fea0003800000 */
.L_x_829:
[----:B------:R-:W-:-:S05]  /*2c6c0*/  VIADD R6, R6, 0x1 ;  /* 0x0000000106067836 */ /* 0x000fca0000000000 */
[----:B------:R-:W-:-:S04]  /*2c6d0*/  ISETP.NE.AND P0, PT, R6, 0x2, PT ;  /* 0x000000020600780c */ /* 0x000fc80003f05270 */
[----:B0-----:R-:W-:Y:S02]  /*2c6e0*/  SEL R5, RZ, 0x1, P0 ;  /* 0x00000001ff057807 */ /* 0x001fe40000000000 */
[----:B------:R-:W-:Y:S02]  /*2c6f0*/  SEL R6, R6, RZ, P0 ;  /* 0x000000ff06067207 */ /* 0x000fe40000000000 */
[----:B------:R-:W-:-:S03]  /*2c700*/  LOP3.LUT R0, R0, R5, RZ, 0x3c, !PT ;  /* 0x0000000500007212 */ /* 0x000fc600078e3cff */
[----:B------:R-:W-:Y:S01]  /*2c710*/  IMAD R3, R6, 0x8, R3 ;  /* 0x0000000806037824 */ /* 0x000fe200078e0203 */
[----:B------:R-:W-:-:S07]  /*2c720*/  SHF.L.U32 R0, R0, 0x1f, RZ ;  /* 0x0000001f00007819 */ /* 0x000fce00000006ff */
.L_x_821:
[----:B0-----:R0:W1:Y:S02]  /*2c730*/  SYNCS.PHASECHK.TRANS64.TRYWAIT P0, [R3+URZ], R0 ;  /* 0x00000000030075a7 */ /* 0x001064000800017f */
[----:B-1----:R-:W-:Y:S05]  /*2c740*/  @!P0 NANOSLEEP.SYNCS 0x989680 ;  /* 0x009896800000895d */ /* 0x002fea0003900000 */
[----:B------:R-:W1:Y:S02]  /*2c750*/  @!P0 SYNCS.PHASECHK.TRANS64 P0, [R3+URZ], R0 ;  /* 0x00000000030085a7 */ /* 0x000e64000800007f */
[----:B-1----:R-:W-:Y:S05]  /*2c760*/  @!P0 BRA `(.L_x_821) ;  /* 0xfffffffc00f08947 */ /* 0x002fea000383ffff */
.L_x_818:
[----:B------:R-:W-:Y:S05]  /*2c770*/  BSYNC B0 ;  /* 0x0000000000007941 */ /* 0x000fea0003800000 */
.L_x_817:
[----:B------:R-:W-:Y:S05]  /*2c780*/  EXIT ;  /* 0x000000000000794d */ /* 0x000fea0003800000 */
.L_x_21:
[----:B-1----:R1:W2:Y:S02]  /*2c790*/  SYNCS.PHASECHK.TRANS64.TRYWAIT P1, [R4+URZ], R3 ;  /* 0x00000003040075a7 */ /* 0x0022a4000802017f */
[----:B--2---:R-:W-:Y:S05]  /*2c7a0*/  @!P1 NANOSLEEP.SYNCS 0x989680 ;  /* 0x009896800000995d */ /* 0x004fea0003900000 */
[----:B------:R-:W2:Y:S02]  /*2c7b0*/  @!P1 SYNCS.PHASECHK.TRANS64 P1, [R4+URZ], R3 ;  /* 0x00000003040095a7 */ /* 0x000ea4000802007f */
[----:B--2---:R-:W-:Y:S05]  /*2c7c0*/  @!P1 BRA `(.L_x_21) ;  /* 0xfffffffc00f09947 */ /* 0x004fea000383ffff */
[----:B------:R-:W-:Y:S05]  /*2c7d0*/  BRA `(.L_x_20) ;  /* 0xfffffd4c00bc7947 */ /* 0x000fea000383ffff */
.L_x_26:
[----:B--2---:R2:W3:Y:S02]  /*2c7e0*/  SYNCS.PHASECHK.TRANS64.TRYWAIT P1, [R4+URZ], R5 ;  /* 0x00000005040075a7 */ /* 0x0044e4000802017f */
[----:B---3--:R-:W-:Y:S05]  /*2c7f0*/  @!P1 NANOSLEEP.SYNCS 0x989680 ;  /* 0x009896800000995d */ /* 0x008fea0003900000 */
[----:B------:R-:W3:Y:S02]  /*2c800*/  @!P1 SYNCS.PHASECHK.TRANS64 P1, [R4+URZ], R5 ;  /* 0x00000005040095a7 */ /* 0x000ee4000802007f */
[----:B---3--:R-:W-:Y:S05]  /*2c810*/  @!P1 BRA `(.L_x_26) ;  /* 0xfffffffc00f09947 */ /* 0x008fea000383ffff */
[----:B------:R-:W-:Y:S05]  /*2c820*/  BRA `(.L_x_25) ;  /* 0xfffffdc400707947 */ /* 0x000fea000383ffff */
.L_x_805:
[----:B------:R-:W-:Y:S01]  /*2c830*/  BSSY B1, `(.L_x_822) ;  /* 0x0000006000017945 */ /* 0x000fe20003800000 */
[----:B------:R-:W-:-:S07]  /*2c840*/  IMAD.MOV.U32 R15, RZ, RZ, -0x1 ;  /* 0xffffffffff0f7424 */ /* 0x000fce00078e00ff */
[----:B------:R-:W-:Y:S05]  /*2c850*/  WARPSYNC.COLLECTIVE R15, `(.L_x_823) ;  /* 0x000000000f0c7348 */ /* 0x000fea0003c00000 */
[----:B------:R-:W-:Y:S02]  /*2c860*/  ELECT P6, UR62, PT ;  /* 0x00000000003e782f */ /* 0x000fe400038c0000 */
[----:B------:R-:W-:Y:S01]  /*2c870*/  MOV R14, UR62 ;  /* 0x0000003e000e7c02 */ /* 0x000fe20008000f00 */
[----:B------:R-:W-:Y:S10]  /*2c880*/  ENDCOLLECTIVE ;  /* 0x000000000000791b */ /* 0x000ff40003800000 */
.L_x_823:
[----:B------:R-:W-:Y:S05]  /*2c890*/  BSYNC B1 ;  /* 0x0000000000017941 */ /* 0x000fea0003800000 */
.L_x_822:
[----:B------:R-:W-:Y:S05]  /*2c8a0*/  BRA `(.L_x_824) ;  /* 0xfffffff0004c7947 */ /* 0x000fea000383ffff */
.L_x_808:
[----:B0-----:R0:W1:Y:S02]  /*2c8b0*/  SYNCS.PHASECHK.TRANS64.TRYWAIT P0, [R15+URZ+0x10], R14 ;  /* 0x0000100e0f0075a7 */ /* 0x001064000800017f */
[----:B-1----:R-:W-:Y:S05]  /*2c8c0*/  @!P0 NANOSLEEP.SYNCS 0x989680 ;  /* 0x009896800000895d */ /* 0x002fea0003900000 */
[----:B------:R-:W1:Y:S02]  /*2c8d0*/  @!P0 SYNCS.PHASECHK.TRANS64 P0, [R15+URZ+0x10], R14 ;  /* 0x0000100e0f0085a7 */ /* 0x000e64000800007f */
[----:B-1----:R-:W-:Y:S05]  /*2c8e0*/  @!P0 BRA `(.L_x_808) ;  /* 0xfffffffc00f08947 */ /* 0x002fea000383ffff */
[----:B------:R-:W-:Y:S05]  /*2c8f0*/  BRA `(.L_x_825) ;  /* 0xfffffff000807947 */ /* 0x000fea000383ffff */
.L_x_816:
[----:B------:R-:W-:Y:S01]  /*2c900*/  BSSY B0, `(.L_x_826) ;  /* 0x0000006000007945 */ /* 0x000fe20003800000 */
[----:B------:R-:W-:-:S07]  /*2c910*/  IMAD.MOV.U32 R15, RZ, RZ, -0x1 ;  /* 0xffffffffff0f7424 */ /* 0x000fce00078e00ff */
[----:B------:R-:W-:Y:S05]  /*2c920*/  WARPSYNC.COLLECTIVE R15, `(.L_x_827) ;  /* 0x000000000f0c7348 */ /* 0x000fea0003c00000 */
[----:B------:R-:W-:Y:S02]  /*2c930*/  ELECT P6, UR62, PT ;  /* 0x00000000003e782f */ /* 0x000fe400038c0000 */
[----:B------:R-:W-:Y:S01]  /*2c940*/  MOV R14, UR62 ;  /* 0x0000003e000e7c02 */ /* 0x000fe20008000f00 */
[----:B------:R-:W-:Y:S10]  /*2c950*/  ENDCOLLECTIVE ;  /* 0x000000000000791b */ /* 0x000ff40003800000 */
.L_x_827:
[----:B------:R-:W-:Y:S05]  /*2c960*/  BSYNC B0 ;  /* 0x0000000000007941 */ /* 0x000fea0003800000 */
.L_x_826:
[----:B------:R-:W-:Y:S05]  /*2c970*/  BRA `(.L_x_828) ;  /* 0xfffffffc00147947 */ /* 0x000fea000383ffff */
.L_x_820:
[----:B0-----:R0:W1:Y:S02]  /*2c980*/  SYNCS.PHASECHK.TRANS64.TRYWAIT P0, [R5+URZ], R2 ;  /* 0x00000002050075a7 */ /* 0x001064000800017f */
[----:B-1----:R-:W-:Y:S05]  /*2c990*/  @!P0 NANOSLEEP.SYNCS 0x989680 ;  /* 0x009896800000895d */ /* 0x002fea0003900000 */
[----:B------:R-:W1:Y:S02]  /*2c9a0*/  @!P0 SYNCS.PHASECHK.TRANS64 P0, [R5+URZ], R2 ;  /* 0x00000002050085a7 */ /* 0x000e64000800007f */
[----:B-1----:R-:W-:Y:S05]  /*2c9b0*/  @!P0 BRA `(.L_x_820) ;  /* 0xfffffffc00f08947 */ /* 0x002fea000383ffff */
[----:B------:R-:W-:Y:S05]  /*2c9c0*/  BRA `(.L_x_829) ;  /* 0xfffffffc003c7947 */ /* 0x000fea000383ffff */
.L_x_830:
[----:B------:R-:W-:-:S00]  /*2c9d0*/  BRA `(.L_x_830) ;  /* 0xfffffffc00fc7947 */ /* 0x000fc0000383ffff */
[----:B------:R-:W-:-:S00]  /*2c9e0*/  NOP ;  /* 0x0000000000007918 */ /* 0x000fc00000000000 */
        /* <DEDUP_REMOVED lines=9> */
.L_x_831:


//--------------------- .nv.global.init           --------------------------
	.section	.nv.global.init,"aw",@progbits
.nv.global.init:
	.type		$str$22,@object
	.size		$str$22,($str$23 - $str$22)
$str$22:
        /*0000*/ 	.byte	0x6b, 0x5f, 0x74, 0x69, 0x6c, 0x65, 0x5f, 0x63, 0x6f, 0x75, 0x6e, 0x74, 0x20, 0x3e, 0x3d, 0x20
        /*0010*/ 	.byte	0x31, 0x00
	.type		$str$23,@object
	.size		$str$23,(__unnamed_1 - $str$23)
$str$23:
        /*0012*/ 	.byte	0x2f, 0x74, 0x6d, 0x70, 0x2f, 0x63, 0x75, 0x74, 0x6c, 0x61, 0x73, 0x73, 0x5f, 0x73, 0x77, 0x65
        /*0022*/ 	.byte	0x65, 0x70, 0x5f, 0x73, 0x72, 0x63, 0x2f, 0x69, 0x6e, 0x63, 0x6c, 0x75, 0x64, 0x65, 0x2f, 0x63
        /*0032*/ 	.byte	0x75, 0x74, 0x6c, 0x61, 0x73, 0x73, 0x2f, 0x67, 0x65, 0x6d, 0x6d, 0x2f, 0x63, 0x6f, 0x6c, 0x6c
        /*0042*/ 	.byte	0x65, 0x63, 0x74, 0x69, 0x76, 0x65, 0x2f, 0x73, 0x6d, 0x39, 0x30, 0x5f, 0x6d, 0x6d, 0x61, 0x5f
        /*0052*/ 	.byte	0x74, 0x6d, 0x61, 0x5f, 0x67, 0x6d, 0x6d, 0x61, 0x5f, 0x73, 0x73, 0x5f, 0x77, 0x61, 0x72, 0x70
        /*0062*/ 	.byte	0x73, 0x70, 0x65, 0x63, 0x69, 0x61, 0x6c, 0x69, 0x7a, 0x65, 0x64, 0x2e, 0x68, 0x70, 0x70, 0x00
	.type		__unnamed_1,@object
	.size		__unnamed_1,(.L_0 - __unnamed_1)
__unnamed_1:
        /* <DEDUP_REMOVED lines=182> */
        /*0bd2*/ 	.byte	0x79, 0x5d, 0x00
.L_0:


//--------------------- .nv.shared._ZN7cutlass13device_kernelINS_4gemm6kernel13GemmUniversalIN4cute5tupleIJiiiiEEENS1_10collective13CollectiveMmaINS1_34MainloopSm90TmaGmmaWarpSpecializedILi2ENS5_IJNS4_1CILi2EEENSA_ILi1EEESC_EEENS1_35KernelTmaWarpSpecializedCooperativeEEENS5_IJNSA_ILi256EEENSA_ILi384EEENSA_ILi64EEEEEENS_10bfloat16_tENS5_IJlSC_lEEESK_SL_NS4_8TiledMMAINS4_8MMA_AtomIJNS4_4SM904GMMA28MMA_64x192x16_F32BF16BF16_SSILNSP_5MajorE0ELSR_0ELNSP_7ScaleInE1ELSS_1EEEEEENS4_6LayoutISD_NS5_IJSC_NSA_ILi0EEESW_EEEEENS5_IJNS4_10UnderscoreESZ_SZ_EEEEENS4_13SM90_TMA_LOADENS4_14ComposedLayoutINS4_7SwizzleILi3ELi4ELi3EEENS4_18smem_ptr_flag_bitsILi16EEENSV_INS5_IJNSA_ILi8EEESI_EEENS5_IJSI_SC_EEEEEEEvNS4_8identityENS4_23SM90_TMA_LOAD_MULTICASTES1C_vS1D_EENS_8epilogue10collective6detail29Sm90TmaWarpSpecializedAdapterINS1H_15DefaultEpilogueISK_SL_SL_NS1G_6thread17LinearCombinationISK_Li1EffLNS1L_9ScaleType4KindE0ELNS_15FloatRoundStyleE2ESK_EENS1_15EpilogueDefaultEEEEEvvEEEEvNT_6ParamsE --------------------------
	.section	.nv.shared._ZN7cutlass13device_kernelINS_4gemm6kernel13GemmUniversalIN4cute5tupleIJiiiiEEENS1_10collective13CollectiveMmaINS1_34MainloopSm90TmaGmmaWarpSpecializedILi2ENS5_IJNS4_1CILi2EEENSA_ILi1EEESC_EEENS1_35KernelTmaWarpSpecializedCooperativeEEENS5_IJNSA_ILi256EEENSA_ILi384EEENSA_ILi64EEEEEENS_10bfloat16_tENS5_IJlSC_lEEESK_SL_NS4_8TiledMMAINS4_8MMA_AtomIJNS4_4SM904GMMA28MMA_64x192x16_F32BF16BF16_SSILNSP_5MajorE0ELSR_0ELNSP_7ScaleInE1ELSS_1EEEEEENS4_6LayoutISD_NS5_IJSC_NSA_ILi0EEESW_EEEEENS5_IJNS4_10UnderscoreESZ_SZ_EEEEENS4_13SM90_TMA_LOADENS4_14ComposedLayoutINS4_7SwizzleILi3ELi4ELi3EEENS4_18smem_ptr_flag_bitsILi16EEENSV_INS5_IJNSA_ILi8EEESI_EEENS5_IJSI_SC_EEEEEEEvNS4_8identityENS4_23SM90_TMA_LOAD_MULTICASTES1C_vS1D_EENS_8epilogue10collective6detail29Sm90TmaWarpSpecializedAdapterINS1H_15DefaultEpilogueISK_SL_SL_NS1G_6thread17LinearCombinationISK_Li1EffLNS1L_9ScaleType4KindE0ELNS_15FloatRoundStyleE2ESK_EENS1_15EpilogueDefaultEEEEEvvEEEEvNT_6ParamsE,"aw",@nobits
	.sectionflags	@""
	.align	16
	.zero		1024


//--------------------- .nv.shared.reserved.0     --------------------------
	.section	.nv.shared.reserved.0,"aw",@nobits
	.weak		__nv_reservedSMEM_offset_0_alias
	.size		__nv_reservedSMEM_offset_0_alias, 0, 0
	.other		__nv_reservedSMEM_offset_0_alias,@"STO_CUDA_RESERVED_SHARED STV_DEFAULT"
__nv_reservedSMEM_offset_0_alias:
	.zero		0


//--------------------- .nv.global                --------------------------
	.section	.nv.global,"aw",@nobits
.nv.global:
	.type		_ZN40_INTERNAL_b3b47ee7_4_k_cu_1f0f7b60_146664cute1_E,@object
	.size		_ZN40_INTERNAL_b3b47ee7_4_k_cu_1f0f7b60_146664cute1_E,(_ZN40_INTERNAL_b3b47ee7_4_k_cu_1f0f7b60_146664cuda3std3__45__cpo6cbeginE - _ZN40_INTERNAL_b3b47ee7_4_k_cu_1f0f7b60_146664cute1_E)
_ZN40_INTERNAL_b3b47ee7_4_k_cu_1f0f7b60_146664cute1_E:
	.zero		1
	.type		_ZN40_INTERNAL_b3b47ee7_4_k_cu_1f0f7b60_146664cuda3std3__45__cpo6cbeginE,@object
	.size		_ZN40_INTERNAL_b3b47ee7_4_k_cu_1f0f7b60_146664cuda3std3__45__cpo6cbeginE,(_ZN40_INTERNAL_b3b47ee7_4_k_cu_1f0f7b60_146664cuda3std3__48in_placeE - _ZN40_INTERNAL_b3b47ee7_4_k_cu_1f0f7b60_146664cuda3std3__45__cpo6cbeginE)
_ZN40_INTERNAL_b3b47ee7_4_k_cu_1f0f7b60_146664cuda3std3__45__cpo6cbeginE:
	.zero		1
	.type		_ZN40_INTERNAL_b3b47ee7_4_k_cu_1f0f7b60_146664cuda3std3__48in_placeE,@object
	.size		_ZN40_INTERNAL_b3b47ee7_4_k_cu_1f0f7b60_146664cuda3std3__48in_placeE,(_ZN40_INTERNAL_b3b47ee7_4_k_cu_1f0f7b60_146664cuda3std6ranges3__45__cpo9iter_moveE - _ZN40_INTERNAL_b3b47ee7_4_k_cu_1f0f7b60_146664cuda3std3__48in_placeE)
_ZN40_INTERNAL_b3b47ee7_4_k_cu_1f0f7b60_146664cuda3std3__48in_placeE:
	.zero		1
	.type		_ZN40_INTERNAL_b3b47ee7_4_k_cu_1f0f7b60_146664cuda3std6ranges3__45__cpo9iter_moveE,@object
	.size		_ZN40_INTERNAL_b3b47ee7_4_k_cu_1f0f7b60_146664cuda3std6ranges3__45__cpo9iter_moveE,(_ZN40_INTERNAL_b3b47ee7_4_k_cu_1f0f7b60_146664cuda3std3__45__cpo5beginE - _ZN40_INTERNAL_b3b47ee7_4_k_cu_1f0f7b60_146664cuda3std6ranges3__45__cpo9iter_moveE)
_ZN40_INTERNAL_b3b47ee7_4_k_cu_1f0f7b60_146664cuda3std6ranges3__45__cpo9iter_moveE:
	.zero		1
	.type		_ZN40_INTERNAL_b3b47ee7_4_k_cu_1f0f7b60_146664cuda3std3__45__cpo5beginE,@object
	.size		_ZN40_INTERNAL_b3b47ee7_4_k_cu_1f0f7b60_146664cuda3std3__45__cpo5beginE,(_ZN40_INTERNAL_b3b47ee7_4_k_cu_1f0f7b60_146664cuda3std3__442_GLOBAL__N__b3b47ee7_4_k_cu_1f0f7b60_146666ignoreE - _ZN40_INTERNAL_b3b47ee7_4_k_cu_1f0f7b60_146664cuda3std3__45__cpo5beginE)
_ZN40_INTERNAL_b3b47ee7_4_k_cu_1f0f7b60_146664cuda3std3__45__cpo5beginE:
	.zero		1
	.type		_ZN40_INTERNAL_b3b47ee7_4_k_cu_1f0f7b60_146664cuda3std3__442_GLOBAL__N__b3b47ee7_4_k_cu_1f0f7b60_146666ignoreE,@object
	.size		_ZN40_INTERNAL_b3b47ee7_4_k_cu_1f0f7b60_146664cuda3std3__442_GLOBAL__N__b3b47ee7_4_k_cu_1f0f7b60_146666ignoreE,(_ZN40_INTERNAL_b3b47ee7_4_k_cu_1f0f7b60_146664cute7productE - _ZN40_INTERNAL_b3b47ee7_4_k_cu_1f0f7b60_146664cuda3std3__442_GLOBAL__N__b3b47ee7_4_k_cu_1f0f7b60_146666ignoreE)
_ZN40_INTERNAL_b3b47ee7_4_k_cu_1f0f7b60_146664cuda3std3__442_GLOBAL__N__b3b47ee7_4_k_cu_1f0f7b60_146666ignoreE:
	.zero		1
	.type		_ZN40_INTERNAL_b3b47ee7_4_k_cu_1f0f7b60_146664cute7productE,@object
	.size		_ZN40_INTERNAL_b3b47ee7_4_k_cu_1f0f7b60_146664cute7productE,(_ZN40_INTERNAL_b3b47ee7_4_k_cu_1f0f7b60_146664cuda3std3__45__cpo3endE - _ZN40_INTERNAL_b3b47ee7_4_k_cu_1f0f7b60_146664cute7productE)
_ZN40_INTERNAL_b3b47ee7_4_k_cu_1f0f7b60_146664cute7productE:
	.zero		1
	.type		_ZN40_INTERNAL_b3b47ee7_4_k_cu_1f0f7b60_146664cuda3std3__45__cpo3endE,@object
	.size		_ZN40_INTERNAL_b3b47ee7_4_k_cu_1f0f7b60_146664cuda3std3__45__cpo3endE,(_ZN40_INTERNAL_b3b47ee7_4_k_cu_1f0f7b60_146664cuda3std3__419piecewise_constructE - _ZN40_INTERNAL_b3b47ee7_4_k_cu_1f0f7b60_146664cuda3std3__45__cpo3endE)
_ZN40_INTERNAL_b3b47ee7_4_k_cu_1f0f7b60_146664cuda3std3__45__cpo3endE:
	.zero		1
	.type		_ZN40_INTERNAL_b3b47ee7_4_k_cu_1f0f7b60_146664cuda3std3__419piecewise_constructE,@object
	.size		_ZN40_INTERNAL_b3b47ee7_4_k_cu_1f0f7b60_146664cuda3std3__419piecewise_constructE,(_ZN40_INTERNAL_b3b47ee7_4_k_cu_1f0f7b60_146664cuda3std3__45__cpo4cendE - _ZN40_INTERNAL_b3b47ee7_4_k_cu_1f0f7b60_146664cuda3std3__419piecewise_constructE)
_ZN40_INTERNAL_b3b47ee7_4_k_cu_1f0f7b60_146664cuda3std3__419piecewise_constructE:
	.zero		1
	.type		_ZN40_INTERNAL_b3b47ee7_4_k_cu_1f0f7b60_146664cuda3std3__45__cpo4cendE,@object
	.size		_ZN40_INTERNAL_b3b47ee7_4_k_cu_1f0f7b60_146664cuda3std3__45__cpo4cendE,(_ZN40_INTERNAL_b3b47ee7_4_k_cu_1f0f7b60_146664cuda3std6ranges3__45__cpo4swapE - _ZN40_INTERNAL_b3b47ee7_4_k_cu_1f0f7b60_146664cuda3std3__45__cpo4cendE)
_ZN40_INTERNAL_b3b47ee7_4_k_cu_1f0f7b60_146664cuda3std3__45__cpo4cendE:
	.zero		1
	.type		_ZN40_INTERNAL_b3b47ee7_4_k_cu_1f0f7b60_146664cuda3std6ranges3__45__cpo4swapE,@object
	.size		_ZN40_INTERNAL_b3b47ee7_4_k_cu_1f0f7b60_146664cuda3std6ranges3__45__cpo4swapE,(.L_8 - _ZN40_INTERNAL_b3b47ee7_4_k_cu_1f0f7b60_146664cuda3std6ranges3__45__cpo4swapE)
_ZN40_INTERNAL_b3b47ee7_4_k_cu_1f0f7b60_146664cuda3std6ranges3__45__cpo4swapE:
	.zero		1
.L_8:


//--------------------- .nv.constant0._ZN7cutlass13device_kernelINS_4gemm6kernel13GemmUniversalIN4cute5tupleIJiiiiEEENS1_10collective13CollectiveMmaINS1_34MainloopSm90TmaGmmaWarpSpecializedILi2ENS5_IJNS4_1CILi2EEENSA_ILi1EEESC_EEENS1_35KernelTmaWarpSpecializedCooperativeEEENS5_IJNSA_ILi256EEENSA_ILi384EEENSA_ILi64EEEEEENS_10bfloat16_tENS5_IJlSC_lEEESK_SL_NS4_8TiledMMAINS4_8MMA_AtomIJNS4_4SM904GMMA28MMA_64x192x16_F32BF16BF16_SSILNSP_5MajorE0ELSR_0ELNSP_7ScaleInE1ELSS_1EEEEEENS4_6LayoutISD_NS5_IJSC_NSA_ILi0EEESW_EEEEENS5_IJNS4_10UnderscoreESZ_SZ_EEEEENS4_13SM90_TMA_LOADENS4_14ComposedLayoutINS4_7SwizzleILi3ELi4ELi3EEENS4_18smem_ptr_flag_bitsILi16EEENSV_INS5_IJNSA_ILi8EEESI_EEENS5_IJSI_SC_EEEEEEEvNS4_8identityENS4_23SM90_TMA_LOAD_MULTICASTES1C_vS1D_EENS_8epilogue10collective6detail29Sm90TmaWarpSpecializedAdapterINS1H_15DefaultEpilogueISK_SL_SL_NS1G_6thread17LinearCombinationISK_Li1EffLNS1L_9ScaleType4KindE0ELNS_15FloatRoundStyleE2ESK_EENS1_15EpilogueDefaultEEEEEvvEEEEvNT_6ParamsE --------------------------
	.section	.nv.constant0._ZN7cutlass13device_kernelINS_4gemm6kernel13GemmUniversalIN4cute5tupleIJiiiiEEENS1_10collective13CollectiveMmaINS1_34MainloopSm90TmaGmmaWarpSpecializedILi2ENS5_IJNS4_1CILi2EEENSA_ILi1EEESC_EEENS1_35KernelTmaWarpSpecializedCooperativeEEENS5_IJNSA_ILi256EEENSA_ILi384EEENSA_ILi64EEEEEENS_10bfloat16_tENS5_IJlSC_lEEESK_SL_NS4_8TiledMMAINS4_8MMA_AtomIJNS4_4SM904GMMA28MMA_64x192x16_F32BF16BF16_SSILNSP_5MajorE0ELSR_0ELNSP_7ScaleInE1ELSS_1EEEEEENS4_6LayoutISD_NS5_IJSC_NSA_ILi0EEESW_EEEEENS5_IJNS4_10UnderscoreESZ_SZ_EEEEENS4_13SM90_TMA_LOADENS4_14ComposedLayoutINS4_7SwizzleILi3ELi4ELi3EEENS4_18smem_ptr_flag_bitsILi16EEENSV_INS5_IJNSA_ILi8EEESI_EEENS5_IJSI_SC_EEEEEEEvNS4_8identityENS4_23SM90_TMA_LOAD_MULTICASTES1C_vS1D_EENS_8epilogue10collective6detail29Sm90TmaWarpSpecializedAdapterINS1H_15DefaultEpilogueISK_SL_SL_NS1G_6thread17LinearCombinationISK_Li1EffLNS1L_9ScaleType4KindE0ELNS_15FloatRoundStyleE2ESK_EENS1_15EpilogueDefaultEEEEEvvEEEEvNT_6ParamsE,"a",@progbits
	.sectionflags	@""
	.align	4
.nv.constant0._ZN7cutlass13device_kernelINS_4gemm6kernel13GemmUniversalIN4cute5tupleIJiiiiEEENS1_10collective13CollectiveMmaINS1_34MainloopSm90TmaGmmaWarpSpecializedILi2ENS5_IJNS4_1CILi2EEENSA_ILi1EEESC_EEENS1_35KernelTmaWarpSpecializedCooperativeEEENS5_IJNSA_ILi256EEENSA_ILi384EEENSA_ILi64EEEEEENS_10bfloat16_tENS5_IJlSC_lEEESK_SL_NS4_8TiledMMAINS4_8MMA_AtomIJNS4_4SM904GMMA28MMA_64x192x16_F32BF16BF16_SSILNSP_5MajorE0ELSR_0ELNSP_7ScaleInE1ELSS_1EEEEEENS4_6LayoutISD_NS5_IJSC_NSA_ILi0EEESW_EEEEENS5_IJNS4_10UnderscoreESZ_SZ_EEEEENS4_13SM90_TMA_LOADENS4_14ComposedLayoutINS4_7SwizzleILi3ELi4ELi3EEENS4_18smem_ptr_flag_bitsILi16EEENSV_INS5_IJNSA_ILi8EEESI_EEENS5_IJSI_SC_EEEEEEEvNS4_8identityENS4_23SM90_TMA_LOAD_MULTICASTES1C_vS1D_EENS_8epilogue10collective6detail29Sm90TmaWarpSpecializedAdapterINS1H_15DefaultEpilogueISK_SL_SL_NS1G_6thread17LinearCombinationISK_Li1EffLNS1L_9ScaleType4KindE0ELNS_15FloatRoundStyleE2ESK_EENS1_15EpilogueDefaultEEEEEvvEEEEvNT_6ParamsE:
	.zero		1664


//--------------------- SYMBOLS --------------------------

	.type		.nv.reservedSmem.offset0,@object
	.size		.nv.reservedSmem.offset0,0x4
	.type		__assertfail,@function
